	.target	sm_103a

	.elftype	@"ET_EXEC"


//--------------------- .note.nv.tkinfo           --------------------------
	.section	.note.nv.tkinfo,"",@"SHT_NOTE"
	.sectionflags	@"SHF_NOTE_NV_TKINFO"
	.tkinfo
        /*0018*/ 	.word	0x00000002
        /*0030*/ 	.string	""
        /*0030*/ 	.string	"ptxas"
        /*0030*/ 	.string	"Cuda compilation tools, release 13.0, V13.0.88"
        /*0030*/ 	.string	"Build cuda_13.0.r13.0/compiler.36424714_0"
        /*0030*/ 	.string	"-arch sm_103a -m 64 "



//--------------------- .note.nv.cuinfo           --------------------------
	.section	.note.nv.cuinfo,"",@"SHT_NOTE"
	.sectionflags	@"SHF_NOTE_NV_CUINFO"
        /*0018*/ 	.short	0x0002
        /*001a*/ 	.short	0x0067
        /*001c*/ 	.short	0x0082
	.zero		2


//--------------------- .nv.info                  --------------------------
	.section	.nv.info,"",@"SHT_CUDA_INFO"
	.align	4


	//----- nvinfo : EIATTR_REGCOUNT
	.align		4
        /*0000*/ 	.byte	0x04, 0x2f
        /*0002*/ 	.short	(.L_41 - .L_40)
	.align		4
.L_40:
        /*0004*/ 	.word	index@(_ZN3cub18CUB_300001_SM_10306detail11EmptyKernelIvEEvv)
        /*0008*/ 	.word	0x00000004


	//----- nvinfo : EIATTR_FRAME_SIZE
	.align		4
.L_41:
        /*000c*/ 	.byte	0x04, 0x11
        /*000e*/ 	.short	(.L_43 - .L_42)
	.align		4
.L_42:
        /*0010*/ 	.word	index@(_ZN3cub18CUB_300001_SM_10306detail11EmptyKernelIvEEvv)
        /*0014*/ 	.word	0x00000000


	//----- nvinfo : EIATTR_REGCOUNT
	.align		4
.L_43:
        /*0018*/ 	.byte	0x04, 0x2f
        /*001a*/ 	.short	(.L_45 - .L_44)
	.align		4
.L_44:
        /*001c*/ 	.word	index@(_ZN4vllm25FilteredTopKUnifiedKernelIfiLi1EEEvPKT_PT0_PKS4_jjj)
        /*0020*/ 	.word	0x0000001a


	//----- nvinfo : EIATTR_FRAME_SIZE
	.align		4
.L_45:
        /*0024*/ 	.byte	0x04, 0x11
        /*0026*/ 	.short	(.L_47 - .L_46)
	.align		4
.L_46:
        /*0028*/ 	.word	index@(_ZN4vllm25FilteredTopKUnifiedKernelIfiLi1EEEvPKT_PT0_PKS4_jjj)
        /*002c*/ 	.word	0x00000000


	//----- nvinfo : EIATTR_REGCOUNT
	.align		4
.L_47:
        /*0030*/ 	.byte	0x04, 0x2f
        /*0032*/ 	.short	(.L_49 - .L_48)
	.align		4
.L_48:
        /*0034*/ 	.word	index@(_ZN4vllm25FilteredTopKUnifiedKernelIfiLi2EEEvPKT_PT0_PKS4_jjj)
        /*0038*/ 	.word	0x00000020


	//----- nvinfo : EIATTR_FRAME_SIZE
	.align		4
.L_49:
        /*003c*/ 	.byte	0x04, 0x11
        /*003e*/ 	.short	(.L_51 - .L_50)
	.align		4
.L_50:
        /*0040*/ 	.word	index@(_ZN4vllm25FilteredTopKUnifiedKernelIfiLi2EEEvPKT_PT0_PKS4_jjj)
        /*0044*/ 	.word	0x00000000


	//----- nvinfo : EIATTR_REGCOUNT
	.align		4
.L_51:
        /*0048*/ 	.byte	0x04, 0x2f
        /*004a*/ 	.short	(.L_53 - .L_52)
	.align		4
.L_52:
        /*004c*/ 	.word	index@(_ZN4vllm25FilteredTopKUnifiedKernelIfiLi4EEEvPKT_PT0_PKS4_jjj)
        /*0050*/ 	.word	0x00000020


	//----- nvinfo : EIATTR_FRAME_SIZE
	.align		4
.L_53:
        /*0054*/ 	.byte	0x04, 0x11
        /*0056*/ 	.short	(.L_55 - .L_54)
	.align		4
.L_54:
        /*0058*/ 	.word	index@(_ZN4vllm25FilteredTopKUnifiedKernelIfiLi4EEEvPKT_PT0_PKS4_jjj)
        /*005c*/ 	.word	0x00000000


	//----- nvinfo : EIATTR_REGCOUNT
	.align		4
.L_55:
        /*0060*/ 	.byte	0x04, 0x2f
        /*0062*/ 	.short	(.L_57 - .L_56)
	.align		4
.L_56:
        /*0064*/ 	.word	index@(_ZN4vllm10persistent22persistent_topk_kernelILj4EEEvNS0_20PersistentTopKParamsE)
        /*0068*/ 	.word	0x00000020


	//----- nvinfo : EIATTR_FRAME_SIZE
	.align		4
.L_57:
        /*006c*/ 	.byte	0x04, 0x11
        /*006e*/ 	.short	(.L_59 - .L_58)
	.align		4
.L_58:
        /*0070*/ 	.word	index@($_ZN4vllm10persistent22persistent_topk_kernelILj4EEEvNS0_20PersistentTopKParamsE$_ZN4vllm10persistent19histogram_2048_topkEPKfPii)
        /*0074*/ 	.word	0x000000b0


	//----- nvinfo : EIATTR_FRAME_SIZE
	.align		4
.L_59:
        /*0078*/ 	.byte	0x04, 0x11
        /*007a*/ 	.short	(.L_61 - .L_60)
	.align		4
.L_60:
        /*007c*/ 	.word	index@($_ZN4vllm10persistent22persistent_topk_kernelILj4EEEvNS0_20PersistentTopKParamsE$_ZN4vllm10persistent18histogram_256_topkEPKfPiii)
        /*0080*/ 	.word	0x000000b0


	//----- nvinfo : EIATTR_FRAME_SIZE
	.align		4
.L_61:
        /*0084*/ 	.byte	0x04, 0x11
        /*0086*/ 	.short	(.L_63 - .L_62)
	.align		4
.L_62:
        /*0088*/ 	.word	index@(_ZN4vllm10persistent22persistent_topk_kernelILj4EEEvNS0_20PersistentTopKParamsE)
        /*008c*/ 	.word	0x000000b0


	//----- nvinfo : EIATTR_REGCOUNT
	.align		4
.L_63:
        /*0090*/ 	.byte	0x04, 0x2f
        /*0092*/ 	.short	(.L_65 - .L_64)
	.align		4
.L_64:
        /*0094*/ 	.word	index@(_ZN4vllm10persistent22persistent_topk_kernelILj2EEEvNS0_20PersistentTopKParamsE)
        /*0098*/ 	.word	0x00000020


	//----- nvinfo : EIATTR_FRAME_SIZE
	.align		4
.L_65:
        /*009c*/ 	.byte	0x04, 0x11
        /*009e*/ 	.short	(.L_67 - .L_66)
	.align		4
.L_66:
        /*00a0*/ 	.word	index@($_ZN4vllm10persistent22persistent_topk_kernelILj2EEEvNS0_20PersistentTopKParamsE$_ZN4vllm10persistent19histogram_2048_topkEPKfPii)
        /*00a4*/ 	.word	0x000000b0


	//----- nvinfo : EIATTR_FRAME_SIZE
	.align		4
.L_67:
        /*00a8*/ 	.byte	0x04, 0x11
        /*00aa*/ 	.short	(.L_69 - .L_68)
	.align		4
.L_68:
        /*00ac*/ 	.word	index@($_ZN4vllm10persistent22persistent_topk_kernelILj2EEEvNS0_20PersistentTopKParamsE$_ZN4vllm10persistent18histogram_256_topkEPKfPiii)
        /*00b0*/ 	.word	0x000000b0


	//----- nvinfo : EIATTR_FRAME_SIZE
	.align		4
.L_69:
        /*00b4*/ 	.byte	0x04, 0x11
        /*00b6*/ 	.short	(.L_71 - .L_70)
	.align		4
.L_70:
        /*00b8*/ 	.word	index@(_ZN4vllm10persistent22persistent_topk_kernelILj2EEEvNS0_20PersistentTopKParamsE)
        /*00bc*/ 	.word	0x000000b0


	//----- nvinfo : EIATTR_REGCOUNT
	.align		4
.L_71:
        /*00c0*/ 	.byte	0x04, 0x2f
        /*00c2*/ 	.short	(.L_73 - .L_72)
	.align		4
.L_72:
        /*00c4*/ 	.word	index@(_ZN4vllm10persistent22persistent_topk_kernelILj1EEEvNS0_20PersistentTopKParamsE)
        /*00c8*/ 	.word	0x00000020


	//----- nvinfo : EIATTR_FRAME_SIZE
	.align		4
.L_73:
        /*00cc*/ 	.byte	0x04, 0x11
        /*00ce*/ 	.short	(.L_75 - .L_74)
	.align		4
.L_74:
        /*00d0*/ 	.word	index@($_ZN4vllm10persistent22persistent_topk_kernelILj1EEEvNS0_20PersistentTopKParamsE$_ZN4vllm10persistent19histogram_2048_topkEPKfPii)
        /*00d4*/ 	.word	0x000000b0


	//----- nvinfo : EIATTR_FRAME_SIZE
	.align		4
.L_75:
        /*00d8*/ 	.byte	0x04, 0x11
        /*00da*/ 	.short	(.L_77 - .L_76)
	.align		4
.L_76:
        /*00dc*/ 	.word	index@($_ZN4vllm10persistent22persistent_topk_kernelILj1EEEvNS0_20PersistentTopKParamsE$_ZN4vllm10persistent18histogram_256_topkEPKfPiii)
        /*00e0*/ 	.word	0x000000b0


	//----- nvinfo : EIATTR_FRAME_SIZE
	.align		4
.L_77:
        /*00e4*/ 	.byte	0x04, 0x11
        /*00e6*/ 	.short	(.L_79 - .L_78)
	.align		4
.L_78:
        /*00e8*/ 	.word	index@(_ZN4vllm10persistent22persistent_topk_kernelILj1EEEvNS0_20PersistentTopKParamsE)
        /*00ec*/ 	.word	0x000000b0


	//----- nvinfo : EIATTR_MIN_STACK_SIZE
	.align		4
.L_79:
        /*00f0*/ 	.byte	0x04, 0x12
        /*00f2*/ 	.short	(.L_81 - .L_80)
	.align		4
.L_80:
        /*00f4*/ 	.word	index@(_ZN4vllm10persistent22persistent_topk_kernelILj1EEEvNS0_20PersistentTopKParamsE)
        /*00f8*/ 	.word	0x000000b0


	//----- nvinfo : EIATTR_MIN_STACK_SIZE
	.align		4
.L_81:
        /*00fc*/ 	.byte	0x04, 0x12
        /*00fe*/ 	.short	(.L_83 - .L_82)
	.align		4
.L_82:
        /*0100*/ 	.word	index@(_ZN4vllm10persistent22persistent_topk_kernelILj2EEEvNS0_20PersistentTopKParamsE)
        /*0104*/ 	.word	0x000000b0


	//----- nvinfo : EIATTR_MIN_STACK_SIZE
	.align		4
.L_83:
        /*0108*/ 	.byte	0x04, 0x12
        /*010a*/ 	.short	(.L_85 - .L_84)
	.align		4
.L_84:
        /*010c*/ 	.word	index@(_ZN4vllm10persistent22persistent_topk_kernelILj4EEEvNS0_20PersistentTopKParamsE)
        /*0110*/ 	.word	0x000000b0


	//----- nvinfo : EIATTR_MIN_STACK_SIZE
	.align		4
.L_85:
        /*0114*/ 	.byte	0x04, 0x12
        /*0116*/ 	.short	(.L_87 - .L_86)
	.align		4
.L_86:
        /*0118*/ 	.word	index@(_ZN4vllm25FilteredTopKUnifiedKernelIfiLi4EEEvPKT_PT0_PKS4_jjj)
        /*011c*/ 	.word	0x00000000


	//----- nvinfo : EIATTR_MIN_STACK_SIZE
	.align		4
.L_87:
        /*0120*/ 	.byte	0x04, 0x12
        /*0122*/ 	.short	(.L_89 - .L_88)
	.align		4
.L_88:
        /*0124*/ 	.word	index@(_ZN4vllm25FilteredTopKUnifiedKernelIfiLi2EEEvPKT_PT0_PKS4_jjj)
        /*0128*/ 	.word	0x00000000


	//----- nvinfo : EIATTR_MIN_STACK_SIZE
	.align		4
.L_89:
        /*012c*/ 	.byte	0x04, 0x12
        /*012e*/ 	.short	(.L_91 - .L_90)
	.align		4
.L_90:
        /*0130*/ 	.word	index@(_ZN4vllm25FilteredTopKUnifiedKernelIfiLi1EEEvPKT_PT0_PKS4_jjj)
        /*0134*/ 	.word	0x00000000


	//----- nvinfo : EIATTR_MIN_STACK_SIZE
	.align		4
.L_91:
        /*0138*/ 	.byte	0x04, 0x12
        /*013a*/ 	.short	(.L_93 - .L_92)
	.align		4
.L_92:
        /*013c*/ 	.word	index@(_ZN3cub18CUB_300001_SM_10306detail11EmptyKernelIvEEvv)
        /*0140*/ 	.word	0x00000000
.L_93:


//--------------------- .nv.compat                --------------------------
	.section	.nv.compat,"",@"SHT_CUDA_COMPAT_INFO"
	.align	4
        /*0000*/ 	.byte	0x02, 0x09, 0x01, 0x00, 0x02, 0x02, 0x01, 0x00, 0x02, 0x05, 0x05, 0x00, 0x03, 0x07, 0x01, 0x01
        /*0010*/ 	.byte	0x02, 0x03, 0x00, 0x00, 0x02, 0x06, 0x01, 0x00, 0x04, 0x0b, 0x08, 0x00, 0x00, 0x00, 0x00, 0x00
        /*0020*/ 	.byte	0x00, 0x00, 0x00, 0x00


//--------------------- .nv.info._ZN4vllm10persistent22persistent_topk_kernelILj1EEEvNS0_20PersistentTopKParamsE --------------------------
	.section	.nv.info._ZN4vllm10persistent22persistent_topk_kernelILj1EEEvNS0_20PersistentTopKParamsE,"",@"SHT_CUDA_INFO"
	.sectionflags	@""
	.align	4


	//----- nvinfo : EIATTR_CUDA_API_VERSION
	.align		4
        /*0000*/ 	.byte	0x04, 0x37
        /*0002*/ 	.short	(.L_95 - .L_94)
.L_94:
        /*0004*/ 	.word	0x00000082


	//----- nvinfo : EIATTR_KPARAM_INFO
	.align		4
.L_95:
        /*0008*/ 	.byte	0x04, 0x17
        /*000a*/ 	.short	(.L_97 - .L_96)
.L_96:
        /*000c*/ 	.word	0x00000000
        /*0010*/ 	.short	0x0000
        /*0012*/ 	.short	0x0000
        /*0014*/ 	.byte	0x00, 0xf0, 0xe1, 0x00


	//----- nvinfo : EIATTR_SPARSE_MMA_MASK
	.align		4
.L_97:
        /*0018*/ 	.byte	0x03, 0x50
        /*001a*/ 	.short	0x0000


	//----- nvinfo : EIATTR_MAXREG_COUNT
	.align		4
        /*001c*/ 	.byte	0x03, 0x1b
        /*001e*/ 	.short	0x0020


	//----- nvinfo : EIATTR_NUM_BARRIERS
	.align		4
        /*0020*/ 	.byte	0x02, 0x4c
        /*0022*/ 	.byte	0x01
	.zero		1


	//----- nvinfo : EIATTR_ANNOTATIONS
	.align		4
        /*0024*/ 	.byte	0x04, 0x55
        /*0026*/ 	.short	(.L_99 - .L_98)


	//   ....[0]....
.L_98:
        /*0028*/ 	.word	0x00000001
        /*002c*/ 	.byte	0x20, 0x05, 0x00, 0x00, 0x01, 0x00, 0x00, 0x00, 0x00, 0x18, 0x00, 0x00, 0x01, 0x00, 0x00, 0x00
        /* <DEDUP_REMOVED lines=34> */
        /*025c*/ 	.byte	0x30, 0xbf, 0x00, 0x00, 0x01, 0x00, 0x00, 0x00, 0xc0, 0xbf, 0x00, 0x00


	//----- nvinfo : EIATTR_MERCURY_ISA_VERSION
	.align		4
.L_99:
        /*0268*/ 	.byte	0x03, 0x5f
        /*026a*/ 	.short	0x0101


	//----- nvinfo : EIATTR_INT_WARP_WIDE_INSTR_OFFSETS
	.align		4
        /*026c*/ 	.byte	0x04, 0x31
        /*026e*/ 	.short	(.L_101 - .L_100)


	//   ....[0]....
.L_100:
        /*0270*/ 	.word	0x00003b70


	//   ....[1]....
        /*0274*/ 	.word	0x00003b80


	//   ....[2]....
        /*0278*/ 	.word	0x00003d60


	//   ....[3]....
        /*027c*/ 	.word	0x00003e50


	//   ....[4]....
        /*0280*/ 	.word	0x00004140


	//   ....[5]....
        /*0284*/ 	.word	0x00004200


	//   ....[6]....
        /*0288*/ 	.word	0x00005800


	//   ....[7]....
        /*028c*/ 	.word	0x000058a0


	//   ....[8]....
        /*0290*/ 	.word	0x00005a60


	//   ....[9]....
        /*0294*/ 	.word	0x00005b10


	//   ....[10]....
        /*0298*/ 	.word	0x00005c40


	//   ....[11]....
        /*029c*/ 	.word	0x00005cf0


	//   ....[12]....
        /*02a0*/ 	.word	0x00005e20


	//   ....[13]....
        /*02a4*/ 	.word	0x00005ec0


	//   ....[14]....
        /*02a8*/ 	.word	0x00005ff0


	//   ....[15]....
        /*02ac*/ 	.word	0x000060a0


	//   ....[16]....
        /*02b0*/ 	.word	0x000063b0


	//   ....[17]....
        /*02b4*/ 	.word	0x00006420


	//   ....[18]....
        /*02b8*/ 	.word	0x00006560


	//   ....[19]....
        /*02bc*/ 	.word	0x00006600


	//   ....[20]....
        /*02c0*/ 	.word	0x000067e0


	//   ....[21]....
        /*02c4*/ 	.word	0x00006880


	//   ....[22]....
        /*02c8*/ 	.word	0x00006910


	//   ....[23]....
        /*02cc*/ 	.word	0x00006980


	//   ....[24]....
        /*02d0*/ 	.word	0x00006bb0


	//   ....[25]....
        /*02d4*/ 	.word	0x00006c20


	//   ....[26]....
        /*02d8*/ 	.word	0x00006d60


	//   ....[27]....
        /*02dc*/ 	.word	0x00006e00


	//   ....[28]....
        /*02e0*/ 	.word	0x00006f60


	//   ....[29]....
        /*02e4*/ 	.word	0x00006fd0


	//   ....[30]....
        /*02e8*/ 	.word	0x00007110


	//   ....[31]....
        /*02ec*/ 	.word	0x000071b0


	//   ....[32]....
        /*02f0*/ 	.word	0x00007300


	//   ....[33]....
        /*02f4*/ 	.word	0x00007370


	//   ....[34]....
        /*02f8*/ 	.word	0x000074b0


	//   ....[35]....
        /*02fc*/ 	.word	0x00007550


	//   ....[36]....
        /*0300*/ 	.word	0x00007de0


	//   ....[37]....
        /*0304*/ 	.word	0x00007e80


	//   ....[38]....
        /*0308*/ 	.word	0x00007f10


	//   ....[39]....
        /*030c*/ 	.word	0x00007f80


	//   ....[40]....
        /*0310*/ 	.word	0x00008880


	//   ....[41]....
        /*0314*/ 	.word	0x000088f0


	//   ....[42]....
        /*0318*/ 	.word	0x000089f0


	//   ....[43]....
        /*031c*/ 	.word	0x00008a90


	//   ....[44]....
        /*0320*/ 	.word	0x00009300


	//   ....[45]....
        /*0324*/ 	.word	0x00009370


	//   ....[46]....
        /*0328*/ 	.word	0x00009470


	//   ....[47]....
        /*032c*/ 	.word	0x00009510


	//   ....[48]....
        /*0330*/ 	.word	0x00009d10


	//   ....[49]....
        /*0334*/ 	.word	0x00009dc0


	//   ....[50]....
        /*0338*/ 	.word	0x00009e70


	//   ....[51]....
        /*033c*/ 	.word	0x00009f10


	//   ....[52]....
        /*0340*/ 	.word	0x0000a140


	//   ....[53]....
        /*0344*/ 	.word	0x0000a1e0


	//   ....[54]....
        /*0348*/ 	.word	0x0000bca0


	//   ....[55]....
        /*034c*/ 	.word	0x0000bd40


	//   ....[56]....
        /*0350*/ 	.word	0x0000be70


	//   ....[57]....
        /*0354*/ 	.word	0x0000bf10


	//   ....[58]....
        /*0358*/ 	.word	0x0000c0a0


	//   ....[59]....
        /*035c*/ 	.word	0x0000c140


	//   ....[60]....
        /*0360*/ 	.word	0x0000c250


	//   ....[61]....
        /*0364*/ 	.word	0x0000c2f0


	//   ....[62]....
        /*0368*/ 	.word	0x0000c4a0


	//   ....[63]....
        /*036c*/ 	.word	0x0000c540


	//   ....[64]....
        /*0370*/ 	.word	0x0000c650


	//   ....[65]....
        /*0374*/ 	.word	0x0000c6f0


	//   ....[66]....
        /*0378*/ 	.word	0x0000c8a0


	//   ....[67]....
        /*037c*/ 	.word	0x0000c940


	//   ....[68]....
        /*0380*/ 	.word	0x0000ca50


	//   ....[69]....
        /*0384*/ 	.word	0x0000caf0


	//   ....[70]....
        /*0388*/ 	.word	0x0000cd20


	//   ....[71]....
        /*038c*/ 	.word	0x0000cdc0


	//   ....[72]....
        /*0390*/ 	.word	0x0000ced0


	//   ....[73]....
        /*0394*/ 	.word	0x0000cf70


	//   ....[74]....
        /*0398*/ 	.word	0x0000d120


	//   ....[75]....
        /*039c*/ 	.word	0x0000d1c0


	//   ....[76]....
        /*03a0*/ 	.word	0x0000d2d0


	//   ....[77]....
        /*03a4*/ 	.word	0x0000d370


	//   ....[78]....
        /*03a8*/ 	.word	0x0000d520


	//   ....[79]....
        /*03ac*/ 	.word	0x0000d5c0


	//   ....[80]....
        /*03b0*/ 	.word	0x0000d6d0


	//   ....[81]....
        /*03b4*/ 	.word	0x0000d770


	//   ....[82]....
        /*03b8*/ 	.word	0x0000d910


	//   ....[83]....
        /*03bc*/ 	.word	0x0000d9b0


	//   ....[84]....
        /*03c0*/ 	.word	0x0000dac0


	//   ....[85]....
        /*03c4*/ 	.word	0x0000db60


	//   ....[86]....
        /*03c8*/ 	.word	0x0000e9d0


	//   ....[87]....
        /*03cc*/ 	.word	0x0000ea60


	//   ....[88]....
        /*03d0*/ 	.word	0x0000eae0


	//   ....[89]....
        /*03d4*/ 	.word	0x0000eb50


	//   ....[90]....
        /*03d8*/ 	.word	0x0000ed00


	//   ....[91]....
        /*03dc*/ 	.word	0x0000ed70


	//   ....[92]....
        /*03e0*/ 	.word	0x0000ee30


	//   ....[93]....
        /*03e4*/ 	.word	0x0000eec0


	//   ....[94]....
        /*03e8*/ 	.word	0x0000f010


	//   ....[95]....
        /*03ec*/ 	.word	0x0000f080


	//   ....[96]....
        /*03f0*/ 	.word	0x0000f140


	//   ....[97]....
        /*03f4*/ 	.word	0x0000f1d0


	//   ....[98]....
        /*03f8*/ 	.word	0x0000f310


	//   ....[99]....
        /*03fc*/ 	.word	0x0000f390


	//   ....[100]....
        /*0400*/ 	.word	0x0000f440


	//   ....[101]....
        /*0404*/ 	.word	0x0000f4d0


	//   ....[102]....
        /*0408*/ 	.word	0x0000fc60


	//   ....[103]....
        /*040c*/ 	.word	0x0000fcd0


	//   ....[104]....
        /*0410*/ 	.word	0x0000fd90


	//   ....[105]....
        /*0414*/ 	.word	0x0000fe20


	//   ....[106]....
        /*0418*/ 	.word	0x0000ff80


	//   ....[107]....
        /*041c*/ 	.word	0x0000fff0


	//   ....[108]....
        /*0420*/ 	.word	0x000100b0


	//   ....[109]....
        /*0424*/ 	.word	0x00010140


	//   ....[110]....
        /*0428*/ 	.word	0x000102a0


	//   ....[111]....
        /*042c*/ 	.word	0x00010310


	//   ....[112]....
        /*0430*/ 	.word	0x000103d0


	//   ....[113]....
        /*0434*/ 	.word	0x00010460


	//   ....[114]....
        /*0438*/ 	.word	0x000105b0


	//   ....[115]....
        /*043c*/ 	.word	0x00010630


	//   ....[116]....
        /*0440*/ 	.word	0x000106e0


	//   ....[117]....
        /*0444*/ 	.word	0x00010770


	//   ....[118]....
        /*0448*/ 	.word	0x00010f00


	//   ....[119]....
        /*044c*/ 	.word	0x00010f70


	//   ....[120]....
        /*0450*/ 	.word	0x00011030


	//   ....[121]....
        /*0454*/ 	.word	0x000110c0


	//   ....[122]....
        /*0458*/ 	.word	0x00011220


	//   ....[123]....
        /*045c*/ 	.word	0x00011290


	//   ....[124]....
        /*0460*/ 	.word	0x00011350


	//   ....[125]....
        /*0464*/ 	.word	0x000113e0


	//   ....[126]....
        /*0468*/ 	.word	0x00011540


	//   ....[127]....
        /*046c*/ 	.word	0x000115b0


	//   ....[128]....
        /*0470*/ 	.word	0x00011670


	//   ....[129]....
        /*0474*/ 	.word	0x00011700


	//   ....[130]....
        /*0478*/ 	.word	0x00011850


	//   ....[131]....
        /*047c*/ 	.word	0x000118d0


	//   ....[132]....
        /*0480*/ 	.word	0x00011980


	//   ....[133]....
        /*0484*/ 	.word	0x00011a10


	//   ....[134]....
        /*0488*/ 	.word	0x00012190


	//   ....[135]....
        /*048c*/ 	.word	0x00012240


	//   ....[136]....
        /*0490*/ 	.word	0x000122f0


	//   ....[137]....
        /*0494*/ 	.word	0x000123a0


	//   ....[138]....
        /*0498*/ 	.word	0x00012630


	//   ....[139]....
        /*049c*/ 	.word	0x000126e0


	//----- nvinfo : EIATTR_COOP_GROUP_MASK_REGIDS
	.align		4
.L_101:
        /*04a0*/ 	.byte	0x04, 0x29
        /*04a2*/ 	.short	(.L_103 - .L_102)


	//   ....[0]....
.L_102:
        /*04a4*/ 	.word	0xffffffff


	//   ....[1]....
        /*04a8*/ 	.word	0xffffffff


	//   ....[2]....
        /*04ac*/ 	.word	0xffffffff


	//   ....[3]....
        /*04b0*/ 	.word	0xffffffff


	//   ....[4]....
        /*04b4*/ 	.word	0xffffffff


	//   ....[5]....
        /*04b8*/ 	.word	0xffffffff


	//   ....[6]....
        /*04bc*/ 	.word	0xffffffff


	//   ....[7]....
        /*04c0*/ 	.word	0xffffffff


	//   ....[8]....
        /*04c4*/ 	.word	0xffffffff


	//   ....[9]....
        /*04c8*/ 	.word	0xffffffff


	//   ....[10]....
        /*04cc*/ 	.word	0xffffffff


	//   ....[11]....
        /*04d0*/ 	.word	0xffffffff


	//   ....[12]....
        /*04d4*/ 	.word	0xffffffff


	//   ....[13]....
        /*04d8*/ 	.word	0xffffffff


	//   ....[14]....
        /*04dc*/ 	.word	0xffffffff


	//   ....[15]....
        /*04e0*/ 	.word	0xffffffff


	//   ....[16]....
        /*04e4*/ 	.word	0xffffffff


	//   ....[17]....
        /*04e8*/ 	.word	0xffffffff


	//   ....[18]....
        /*04ec*/ 	.word	0xffffffff


	//   ....[19]....
        /*04f0*/ 	.word	0xffffffff


	//   ....[20]....
        /*04f4*/ 	.word	0xffffffff


	//   ....[21]....
        /*04f8*/ 	.word	0xffffffff


	//   ....[22]....
        /*04fc*/ 	.word	0xffffffff


	//   ....[23]....
        /*0500*/ 	.word	0xffffffff


	//   ....[24]....
        /*0504*/ 	.word	0xffffffff


	//   ....[25]....
        /*0508*/ 	.word	0xffffffff


	//   ....[26]....
        /*050c*/ 	.word	0xffffffff


	//   ....[27]....
        /*0510*/ 	.word	0xffffffff


	//   ....[28]....
        /*0514*/ 	.word	0xffffffff


	//   ....[29]....
        /*0518*/ 	.word	0xffffffff


	//   ....[30]....
        /*051c*/ 	.word	0xffffffff


	//   ....[31]....
        /*0520*/ 	.word	0xffffffff


	//   ....[32]....
        /*0524*/ 	.word	0xffffffff


	//   ....[33]....
        /*0528*/ 	.word	0xffffffff


	//   ....[34]....
        /*052c*/ 	.word	0xffffffff


	//   ....[35]....
        /*0530*/ 	.word	0xffffffff


	//   ....[36]....
        /*0534*/ 	.word	0xffffffff


	//   ....[37]....
        /*0538*/ 	.word	0xffffffff


	//   ....[38]....
        /*053c*/ 	.word	0xffffffff


	//   ....[39]....
        /*0540*/ 	.word	0xffffffff


	//   ....[40]....
        /*0544*/ 	.word	0xffffffff


	//   ....[41]....
        /*0548*/ 	.word	0xffffffff


	//   ....[42]....
        /*054c*/ 	.word	0xffffffff


	//   ....[43]....
        /*0550*/ 	.word	0x05000003


	//   ....[44]....
        /*0554*/ 	.word	0x05000003


	//   ....[45]....
        /*0558*/ 	.word	0x05000003


	//   ....[46]....
        /*055c*/ 	.word	0x05000003


	//   ....[47]....
        /*0560*/ 	.word	0x05000003


	//----- nvinfo : EIATTR_COOP_GROUP_INSTR_OFFSETS
	.align		4
.L_103:
        /*0564*/ 	.byte	0x04, 0x28
        /*0566*/ 	.short	(.L_105 - .L_104)


	//   ....[0]....
.L_104:
        /*0568*/ 	.word	0x00003a80


	//   ....[1]....
        /*056c*/ 	.word	0x00003ac0


	//   ....[2]....
        /*0570*/ 	.word	0x00003ae0


	//   ....[3]....
        /*0574*/ 	.word	0x00003b00


	//   ....[4]....
        /*0578*/ 	.word	0x00003b20


	//   ....[5]....
        /*057c*/ 	.word	0x0000b3a0


	//   ....[6]....
        /*0580*/ 	.word	0x0000b3c0


	//   ....[7]....
        /*0584*/ 	.word	0x0000b3e0


	//   ....[8]....
        /*0588*/ 	.word	0x0000b400


	//   ....[9]....
        /*058c*/ 	.word	0x0000b420


	//   ....[10]....
        /*0590*/ 	.word	0x0000b7b0


	//   ....[11]....
        /*0594*/ 	.word	0x0000bc20


	//   ....[12]....
        /*0598*/ 	.word	0x0000bd80


	//   ....[13]....
        /*059c*/ 	.word	0x0000bdf0


	//   ....[14]....
        /*05a0*/ 	.word	0x0000bf50


	//   ....[15]....
        /*05a4*/ 	.word	0x0000c030


	//   ....[16]....
        /*05a8*/ 	.word	0x0000c170


	//   ....[17]....
        /*05ac*/ 	.word	0x0000c1e0


	//   ....[18]....
        /*05b0*/ 	.word	0x0000c320


	//   ....[19]....
        /*05b4*/ 	.word	0x0000c430


	//   ....[20]....
        /*05b8*/ 	.word	0x0000c570


	//   ....[21]....
        /*05bc*/ 	.word	0x0000c5e0


	//   ....[22]....
        /*05c0*/ 	.word	0x0000c720


	//   ....[23]....
        /*05c4*/ 	.word	0x0000c830


	//   ....[24]....
        /*05c8*/ 	.word	0x0000c970


	//   ....[25]....
        /*05cc*/ 	.word	0x0000c9e0


	//   ....[26]....
        /*05d0*/ 	.word	0x0000cb20


	//   ....[27]....
        /*05d4*/ 	.word	0x0000ccb0


	//   ....[28]....
        /*05d8*/ 	.word	0x0000cdf0


	//   ....[29]....
        /*05dc*/ 	.word	0x0000ce60


	//   ....[30]....
        /*05e0*/ 	.word	0x0000cfa0


	//   ....[31]....
        /*05e4*/ 	.word	0x0000d0b0


	//   ....[32]....
        /*05e8*/ 	.word	0x0000d1f0


	//   ....[33]....
        /*05ec*/ 	.word	0x0000d260


	//   ....[34]....
        /*05f0*/ 	.word	0x0000d3a0


	//   ....[35]....
        /*05f4*/ 	.word	0x0000d4b0


	//   ....[36]....
        /*05f8*/ 	.word	0x0000d5f0


	//   ....[37]....
        /*05fc*/ 	.word	0x0000d660


	//   ....[38]....
        /*0600*/ 	.word	0x0000d7a0


	//   ....[39]....
        /*0604*/ 	.word	0x0000d8a0


	//   ....[40]....
        /*0608*/ 	.word	0x0000d9e0


	//   ....[41]....
        /*060c*/ 	.word	0x0000da50


	//   ....[42]....
        /*0610*/ 	.word	0x0000db90


	//   ....[43]....
        /*0614*/ 	.word	0x00012800


	//   ....[44]....
        /*0618*/ 	.word	0x00012870


	//   ....[45]....
        /*061c*/ 	.word	0x000128f0


	//   ....[46]....
        /*0620*/ 	.word	0x00012960


	//   ....[47]....
        /*0624*/ 	.word	0x000129e0


	//----- nvinfo : EIATTR_VRC_CTA_INIT_COUNT
	.align		4
.L_105:
        /*0628*/ 	.byte	0x02, 0x4a
	.zero		1
	.zero		1


	//----- nvinfo : EIATTR_EXIT_INSTR_OFFSETS
	.align		4
        /*062c*/ 	.byte	0x04, 0x1c
        /*062e*/ 	.short	(.L_107 - .L_106)


	//   ....[0]....
.L_106:
        /*0630*/ 	.word	0x00000250


	//   ....[1]....
        /*0634*/ 	.word	0x000002f0


	//   ....[2]....
        /*0638*/ 	.word	0x000004f0


	//   ....[3]....
        /*063c*/ 	.word	0x00000740


	//   ....[4]....
        /*0640*/ 	.word	0x000042e0


	//----- nvinfo : EIATTR_MAX_THREADS
	.align		4
.L_107:
        /*0644*/ 	.byte	0x04, 0x05
        /*0646*/ 	.short	(.L_109 - .L_108)
.L_108:
        /*0648*/ 	.word	0x00000400
        /*064c*/ 	.word	0x00000001
        /*0650*/ 	.word	0x00000001


	//----- nvinfo : EIATTR_CRS_STACK_SIZE
	.align		4
.L_109:
        /*0654*/ 	.byte	0x04, 0x1e
        /*0656*/ 	.short	(.L_111 - .L_110)
.L_110:
        /*0658*/ 	.word	0x00000000


	//----- nvinfo : EIATTR_CBANK_PARAM_SIZE
	.align		4
.L_111:
        /*065c*/ 	.byte	0x03, 0x19
        /*065e*/ 	.short	0x0038


	//----- nvinfo : EIATTR_PARAM_CBANK
	.align		4
        /*0660*/ 	.byte	0x04, 0x0a
        /*0662*/ 	.short	(.L_113 - .L_112)
	.align		4
.L_112:
        /*0664*/ 	.word	index@(.nv.constant0._ZN4vllm10persistent22persistent_topk_kernelILj1EEEvNS0_20PersistentTopKParamsE)
        /*0668*/ 	.short	0x0380
        /*066a*/ 	.short	0x0038


	//----- nvinfo : EIATTR_SW_WAR
	.align		4
.L_113:
        /*066c*/ 	.byte	0x04, 0x36
        /*066e*/ 	.short	(.L_115 - .L_114)
.L_114:
        /*0670*/ 	.word	0x00000008
.L_115:


//--------------------- .nv.info._ZN4vllm10persistent22persistent_topk_kernelILj2EEEvNS0_20PersistentTopKParamsE --------------------------
	.section	.nv.info._ZN4vllm10persistent22persistent_topk_kernelILj2EEEvNS0_20PersistentTopKParamsE,"",@"SHT_CUDA_INFO"
	.sectionflags	@""
	.align	4


	//----- nvinfo : EIATTR_CUDA_API_VERSION
	.align		4
        /*0000*/ 	.byte	0x04, 0x37
        /*0002*/ 	.short	(.L_117 - .L_116)
.L_116:
        /*0004*/ 	.word	0x00000082


	//----- nvinfo : EIATTR_KPARAM_INFO
	.align		4
.L_117:
        /*0008*/ 	.byte	0x04, 0x17
        /*000a*/ 	.short	(.L_119 - .L_118)
.L_118:
        /*000c*/ 	.word	0x00000000
        /*0010*/ 	.short	0x0000
        /*0012*/ 	.short	0x0000
        /*0014*/ 	.byte	0x00, 0xf0, 0xe1, 0x00


	//----- nvinfo : EIATTR_SPARSE_MMA_MASK
	.align		4
.L_119:
        /*0018*/ 	.byte	0x03, 0x50
        /*001a*/ 	.short	0x0000


	//----- nvinfo : EIATTR_MAXREG_COUNT
	.align		4
        /*001c*/ 	.byte	0x03, 0x1b
        /*001e*/ 	.short	0x0020


	//----- nvinfo : EIATTR_NUM_BARRIERS
	.align		4
        /*0020*/ 	.byte	0x02, 0x4c
        /*0022*/ 	.byte	0x01
	.zero		1


	//----- nvinfo : EIATTR_ANNOTATIONS
	.align		4
        /*0024*/ 	.byte	0x04, 0x55
        /*0026*/ 	.short	(.L_121 - .L_120)


	//   ....[0]....
.L_120:
        /* <DEDUP_REMOVED lines=38> */


	//----- nvinfo : EIATTR_MERCURY_ISA_VERSION
	.align		4
.L_121:
        /*0278*/ 	.byte	0x03, 0x5f
        /*027a*/ 	.short	0x0101


	//----- nvinfo : EIATTR_INT_WARP_WIDE_INSTR_OFFSETS
	.align		4
        /*027c*/ 	.byte	0x04, 0x31
        /*027e*/ 	.short	(.L_123 - .L_122)


	//   ....[0]....
.L_122:
        /*0280*/ 	.word	0x00003d20


	//   ....[1]....
        /*0284*/ 	.word	0x00003d30


	//   ....[2]....
        /*0288*/ 	.word	0x00003f10


	//   ....[3]....
        /*028c*/ 	.word	0x00004000


	//   ....[4]....
        /*0290*/ 	.word	0x000042f0


	//   ....[5]....
        /*0294*/ 	.word	0x000043b0


	//   ....[6]....
        /*0298*/ 	.word	0x000059b0


	//   ....[7]....
        /*029c*/ 	.word	0x00005a50


	//   ....[8]....
        /*02a0*/ 	.word	0x00005c10


	//   ....[9]....
        /*02a4*/ 	.word	0x00005cc0


	//   ....[10]....
        /*02a8*/ 	.word	0x00005df0


	//   ....[11]....
        /*02ac*/ 	.word	0x00005ea0


	//   ....[12]....
        /*02b0*/ 	.word	0x00005fd0


	//   ....[13]....
        /*02b4*/ 	.word	0x00006070


	//   ....[14]....
        /*02b8*/ 	.word	0x000061a0


	//   ....[15]....
        /*02bc*/ 	.word	0x00006250


	//   ....[16]....
        /*02c0*/ 	.word	0x00006560


	//   ....[17]....
        /*02c4*/ 	.word	0x000065d0


	//   ....[18]....
        /*02c8*/ 	.word	0x00006710


	//   ....[19]....
        /*02cc*/ 	.word	0x00006780


	//   ....[20]....
        /*02d0*/ 	.word	0x00006990


	//   ....[21]....
        /*02d4*/ 	.word	0x00006a00


	//   ....[22]....
        /*02d8*/ 	.word	0x00006ac0


	//   ....[23]....
        /*02dc*/ 	.word	0x00006b30


	//   ....[24]....
        /*02e0*/ 	.word	0x00006d60


	//   ....[25]....
        /*02e4*/ 	.word	0x00006dd0


	//   ....[26]....
        /*02e8*/ 	.word	0x00006f10


	//   ....[27]....
        /*02ec*/ 	.word	0x00006f80


	//   ....[28]....
        /*02f0*/ 	.word	0x00007110


	//   ....[29]....
        /*02f4*/ 	.word	0x00007180


	//   ....[30]....
        /*02f8*/ 	.word	0x000072c0


	//   ....[31]....
        /*02fc*/ 	.word	0x00007330


	//   ....[32]....
        /*0300*/ 	.word	0x000074b0


	//   ....[33]....
        /*0304*/ 	.word	0x00007520


	//   ....[34]....
        /*0308*/ 	.word	0x00007660


	//   ....[35]....
        /*030c*/ 	.word	0x000076d0


	//   ....[36]....
        /*0310*/ 	.word	0x00007f90


	//   ....[37]....
        /*0314*/ 	.word	0x00008030


	//   ....[38]....
        /*0318*/ 	.word	0x000080c0


	//   ....[39]....
        /*031c*/ 	.word	0x00008130


	//   ....[40]....
        /*0320*/ 	.word	0x00008a30


	//   ....[41]....
        /*0324*/ 	.word	0x00008aa0


	//   ....[42]....
        /*0328*/ 	.word	0x00008ba0


	//   ....[43]....
        /*032c*/ 	.word	0x00008c40


	//   ....[44]....
        /*0330*/ 	.word	0x000094b0


	//   ....[45]....
        /*0334*/ 	.word	0x00009520


	//   ....[46]....
        /*0338*/ 	.word	0x00009620


	//   ....[47]....
        /*033c*/ 	.word	0x000096c0


	//   ....[48]....
        /*0340*/ 	.word	0x00009ec0


	//   ....[49]....
        /*0344*/ 	.word	0x00009f70


	//   ....[50]....
        /*0348*/ 	.word	0x0000a020


	//   ....[51]....
        /*034c*/ 	.word	0x0000a0c0


	//   ....[52]....
        /*0350*/ 	.word	0x0000a2f0


	//   ....[53]....
        /*0354*/ 	.word	0x0000a390


	//   ....[54]....
        /*0358*/ 	.word	0x0000be50


	//   ....[55]....
        /*035c*/ 	.word	0x0000bef0


	//   ....[56]....
        /*0360*/ 	.word	0x0000c020


	//   ....[57]....
        /*0364*/ 	.word	0x0000c0c0


	//   ....[58]....
        /*0368*/ 	.word	0x0000c250


	//   ....[59]....
        /*036c*/ 	.word	0x0000c2f0


	//   ....[60]....
        /*0370*/ 	.word	0x0000c400


	//   ....[61]....
        /*0374*/ 	.word	0x0000c4a0


	//   ....[62]....
        /*0378*/ 	.word	0x0000c650


	//   ....[63]....
        /*037c*/ 	.word	0x0000c6f0


	//   ....[64]....
        /*0380*/ 	.word	0x0000c800


	//   ....[65]....
        /*0384*/ 	.word	0x0000c8a0


	//   ....[66]....
        /*0388*/ 	.word	0x0000ca50


	//   ....[67]....
        /*038c*/ 	.word	0x0000caf0


	//   ....[68]....
        /*0390*/ 	.word	0x0000cc00


	//   ....[69]....
        /*0394*/ 	.word	0x0000cca0


	//   ....[70]....
        /*0398*/ 	.word	0x0000ced0


	//   ....[71]....
        /*039c*/ 	.word	0x0000cf70


	//   ....[72]....
        /*03a0*/ 	.word	0x0000d080


	//   ....[73]....
        /*03a4*/ 	.word	0x0000d120


	//   ....[74]....
        /*03a8*/ 	.word	0x0000d2d0


	//   ....[75]....
        /*03ac*/ 	.word	0x0000d370


	//   ....[76]....
        /*03b0*/ 	.word	0x0000d480


	//   ....[77]....
        /*03b4*/ 	.word	0x0000d520


	//   ....[78]....
        /*03b8*/ 	.word	0x0000d6d0


	//   ....[79]....
        /*03bc*/ 	.word	0x0000d770


	//   ....[80]....
        /*03c0*/ 	.word	0x0000d880


	//   ....[81]....
        /*03c4*/ 	.word	0x0000d920


	//   ....[82]....
        /*03c8*/ 	.word	0x0000dac0


	//   ....[83]....
        /*03cc*/ 	.word	0x0000db60


	//   ....[84]....
        /*03d0*/ 	.word	0x0000dc70


	//   ....[85]....
        /*03d4*/ 	.word	0x0000dd10


	//   ....[86]....
        /*03d8*/ 	.word	0x0000eb80


	//   ....[87]....
        /*03dc*/ 	.word	0x0000ec00


	//   ....[88]....
        /*03e0*/ 	.word	0x0000ec90


	//   ....[89]....
        /*03e4*/ 	.word	0x0000ed10


	//   ....[90]....
        /*03e8*/ 	.word	0x0000eeb0


	//   ....[91]....
        /*03ec*/ 	.word	0x0000ef30


	//   ....[92]....
        /*03f0*/ 	.word	0x0000efe0


	//   ....[93]....
        /*03f4*/ 	.word	0x0000f060


	//   ....[94]....
        /*03f8*/ 	.word	0x0000f1c0


	//   ....[95]....
        /*03fc*/ 	.word	0x0000f240


	//   ....[96]....
        /*0400*/ 	.word	0x0000f2f0


	//   ....[97]....
        /*0404*/ 	.word	0x0000f370


	//   ....[98]....
        /*0408*/ 	.word	0x0000f4c0


	//   ....[99]....
        /*040c*/ 	.word	0x0000f540


	//   ....[100]....
        /*0410*/ 	.word	0x0000f5f0


	//   ....[101]....
        /*0414*/ 	.word	0x0000f680


	//   ....[102]....
        /*0418*/ 	.word	0x0000fe10


	//   ....[103]....
        /*041c*/ 	.word	0x0000fe90


	//   ....[104]....
        /*0420*/ 	.word	0x0000ff40


	//   ....[105]....
        /*0424*/ 	.word	0x0000ffc0


	//   ....[106]....
        /*0428*/ 	.word	0x00010130


	//   ....[107]....
        /*042c*/ 	.word	0x000101b0


	//   ....[108]....
        /*0430*/ 	.word	0x00010260


	//   ....[109]....
        /*0434*/ 	.word	0x000102e0


	//   ....[110]....
        /*0438*/ 	.word	0x00010450


	//   ....[111]....
        /*043c*/ 	.word	0x000104d0


	//   ....[112]....
        /*0440*/ 	.word	0x00010580


	//   ....[113]....
        /*0444*/ 	.word	0x00010600


	//   ....[114]....
        /*0448*/ 	.word	0x00010760


	//   ....[115]....
        /*044c*/ 	.word	0x000107e0


	//   ....[116]....
        /*0450*/ 	.word	0x00010890


	//   ....[117]....
        /*0454*/ 	.word	0x00010920


	//   ....[118]....
        /*0458*/ 	.word	0x000110b0


	//   ....[119]....
        /*045c*/ 	.word	0x00011130


	//   ....[120]....
        /*0460*/ 	.word	0x000111e0


	//   ....[121]....
        /*0464*/ 	.word	0x00011260


	//   ....[122]....
        /*0468*/ 	.word	0x000113d0


	//   ....[123]....
        /*046c*/ 	.word	0x00011450


	//   ....[124]....
        /*0470*/ 	.word	0x00011500


	//   ....[125]....
        /*0474*/ 	.word	0x00011580


	//   ....[126]....
        /*0478*/ 	.word	0x000116f0


	//   ....[127]....
        /*047c*/ 	.word	0x00011770


	//   ....[128]....
        /*0480*/ 	.word	0x00011820


	//   ....[129]....
        /*0484*/ 	.word	0x000118a0


	//   ....[130]....
        /*0488*/ 	.word	0x00011a00


	//   ....[131]....
        /*048c*/ 	.word	0x00011a80


	//   ....[132]....
        /*0490*/ 	.word	0x00011b30


	//   ....[133]....
        /*0494*/ 	.word	0x00011bc0


	//   ....[134]....
        /*0498*/ 	.word	0x00012340


	//   ....[135]....
        /*049c*/ 	.word	0x000123f0


	//   ....[136]....
        /*04a0*/ 	.word	0x000124a0


	//   ....[137]....
        /*04a4*/ 	.word	0x00012550


	//   ....[138]....
        /*04a8*/ 	.word	0x000127e0


	//   ....[139]....
        /*04ac*/ 	.word	0x00012880


	//----- nvinfo : EIATTR_COOP_GROUP_MASK_REGIDS
	.align		4
.L_123:
        /*04b0*/ 	.byte	0x04, 0x29
        /*04b2*/ 	.short	(.L_125 - .L_124)


	//   ....[0]....
.L_124:
        /*04b4*/ 	.word	0xffffffff


	//   ....[1]....
        /*04b8*/ 	.word	0xffffffff


	//   ....[2]....
        /*04bc*/ 	.word	0xffffffff


	//   ....[3]....
        /*04c0*/ 	.word	0xffffffff


	//   ....[4]....
        /*04c4*/ 	.word	0xffffffff


	//   ....[5]....
        /*04c8*/ 	.word	0xffffffff


	//   ....[6]....
        /*04cc*/ 	.word	0xffffffff


	//   ....[7]....
        /*04d0*/ 	.word	0xffffffff


	//   ....[8]....
        /*04d4*/ 	.word	0xffffffff


	//   ....[9]....
        /*04d8*/ 	.word	0xffffffff


	//   ....[10]....
        /*04dc*/ 	.word	0xffffffff


	//   ....[11]....
        /*04e0*/ 	.word	0xffffffff


	//   ....[12]....
        /*04e4*/ 	.word	0xffffffff


	//   ....[13]....
        /*04e8*/ 	.word	0xffffffff


	//   ....[14]....
        /*04ec*/ 	.word	0xffffffff


	//   ....[15]....
        /*04f0*/ 	.word	0xffffffff


	//   ....[16]....
        /*04f4*/ 	.word	0xffffffff


	//   ....[17]....
        /*04f8*/ 	.word	0xffffffff


	//   ....[18]....
        /*04fc*/ 	.word	0xffffffff


	//   ....[19]....
        /*0500*/ 	.word	0xffffffff


	//   ....[20]....
        /*0504*/ 	.word	0xffffffff


	//   ....[21]....
        /*0508*/ 	.word	0xffffffff


	//   ....[22]....
        /*050c*/ 	.word	0xffffffff


	//   ....[23]....
        /*0510*/ 	.word	0xffffffff


	//   ....[24]....
        /*0514*/ 	.word	0xffffffff


	//   ....[25]....
        /*0518*/ 	.word	0xffffffff


	//   ....[26]....
        /*051c*/ 	.word	0xffffffff


	//   ....[27]....
        /*0520*/ 	.word	0xffffffff


	//   ....[28]....
        /*0524*/ 	.word	0xffffffff


	//   ....[29]....
        /*0528*/ 	.word	0xffffffff


	//   ....[30]....
        /*052c*/ 	.word	0xffffffff


	//   ....[31]....
        /*0530*/ 	.word	0xffffffff


	//   ....[32]....
        /*0534*/ 	.word	0xffffffff


	//   ....[33]....
        /*0538*/ 	.word	0xffffffff


	//   ....[34]....
        /*053c*/ 	.word	0xffffffff


	//   ....[35]....
        /*0540*/ 	.word	0xffffffff


	//   ....[36]....
        /*0544*/ 	.word	0xffffffff


	//   ....[37]....
        /*0548*/ 	.word	0xffffffff


	//   ....[38]....
        /*054c*/ 	.word	0xffffffff


	//   ....[39]....
        /*0550*/ 	.word	0xffffffff


	//   ....[40]....
        /*0554*/ 	.word	0xffffffff


	//   ....[41]....
        /*0558*/ 	.word	0xffffffff


	//   ....[42]....
        /*055c*/ 	.word	0xffffffff


	//   ....[43]....
        /*0560*/ 	.word	0x05000003


	//   ....[44]....
        /*0564*/ 	.word	0x05000003


	//   ....[45]....
        /*0568*/ 	.word	0x05000003


	//   ....[46]....
        /*056c*/ 	.word	0x05000003


	//   ....[47]....
        /*0570*/ 	.word	0x05000003


	//----- nvinfo : EIATTR_COOP_GROUP_INSTR_OFFSETS
	.align		4
.L_125:
        /*0574*/ 	.byte	0x04, 0x28
        /*0576*/ 	.short	(.L_127 - .L_126)


	//   ....[0]....
.L_126:
        /*0578*/ 	.word	0x00003c30


	//   ....[1]....
        /*057c*/ 	.word	0x00003c70


	//   ....[2]....
        /*0580*/ 	.word	0x00003c90


	//   ....[3]....
        /*0584*/ 	.word	0x00003cb0


	//   ....[4]....
        /*0588*/ 	.word	0x00003cd0


	//   ....[5]....
        /*058c*/ 	.word	0x0000b550


	//   ....[6]....
        /*0590*/ 	.word	0x0000b570


	//   ....[7]....
        /*0594*/ 	.word	0x0000b590


	//   ....[8]....
        /*0598*/ 	.word	0x0000b5b0


	//   ....[9]....
        /*059c*/ 	.word	0x0000b5d0


	//   ....[10]....
        /*05a0*/ 	.word	0x0000b960


	//   ....[11]....
        /*05a4*/ 	.word	0x0000bdd0


	//   ....[12]....
        /*05a8*/ 	.word	0x0000bf30


	//   ....[13]....
        /*05ac*/ 	.word	0x0000bfa0


	//   ....[14]....
        /*05b0*/ 	.word	0x0000c100


	//   ....[15]....
        /*05b4*/ 	.word	0x0000c1e0


	//   ....[16]....
        /*05b8*/ 	.word	0x0000c320


	//   ....[17]....
        /*05bc*/ 	.word	0x0000c390


	//   ....[18]....
        /*05c0*/ 	.word	0x0000c4d0


	//   ....[19]....
        /*05c4*/ 	.word	0x0000c5e0


	//   ....[20]....
        /*05c8*/ 	.word	0x0000c720


	//   ....[21]....
        /*05cc*/ 	.word	0x0000c790


	//   ....[22]....
        /*05d0*/ 	.word	0x0000c8d0


	//   ....[23]....
        /*05d4*/ 	.word	0x0000c9e0


	//   ....[24]....
        /*05d8*/ 	.word	0x0000cb20


	//   ....[25]....
        /*05dc*/ 	.word	0x0000cb90


	//   ....[26]....
        /*05e0*/ 	.word	0x0000ccd0


	//   ....[27]....
        /*05e4*/ 	.word	0x0000ce60


	//   ....[28]....
        /*05e8*/ 	.word	0x0000cfa0


	//   ....[29]....
        /*05ec*/ 	.word	0x0000d010


	//   ....[30]....
        /*05f0*/ 	.word	0x0000d150


	//   ....[31]....
        /*05f4*/ 	.word	0x0000d260


	//   ....[32]....
        /*05f8*/ 	.word	0x0000d3a0


	//   ....[33]....
        /*05fc*/ 	.word	0x0000d410


	//   ....[34]....
        /*0600*/ 	.word	0x0000d550


	//   ....[35]....
        /*0604*/ 	.word	0x0000d660


	//   ....[36]....
        /*0608*/ 	.word	0x0000d7a0


	//   ....[37]....
        /*060c*/ 	.word	0x0000d810


	//   ....[38]....
        /*0610*/ 	.word	0x0000d950


	//   ....[39]....
        /*0614*/ 	.word	0x0000da50


	//   ....[40]....
        /*0618*/ 	.word	0x0000db90


	//   ....[41]....
        /*061c*/ 	.word	0x0000dc00


	//   ....[42]....
        /*0620*/ 	.word	0x0000dd40


	//   ....[43]....
        /*0624*/ 	.word	0x000129b0


	//   ....[44]....
        /*0628*/ 	.word	0x00012a20


	//   ....[45]....
        /*062c*/ 	.word	0x00012aa0


	//   ....[46]....
        /*0630*/ 	.word	0x00012b10


	//   ....[47]....
        /*0634*/ 	.word	0x00012b90


	//----- nvinfo : EIATTR_VRC_CTA_INIT_COUNT
	.align		4
.L_127:
        /*0638*/ 	.byte	0x02, 0x4a
	.zero		1
	.zero		1


	//----- nvinfo : EIATTR_EXIT_INSTR_OFFSETS
	.align		4
        /*063c*/ 	.byte	0x04, 0x1c
        /*063e*/ 	.short	(.L_129 - .L_128)


	//   ....[0]....
.L_128:
        /*0640*/ 	.word	0x00000250


	//   ....[1]....
        /*0644*/ 	.word	0x000002f0


	//   ....[2]....
        /*0648*/ 	.word	0x000004f0


	//   ....[3]....
        /*064c*/ 	.word	0x00000760


	//   ....[4]....
        /*0650*/ 	.word	0x00004490


	//----- nvinfo : EIATTR_MAX_THREADS
	.align		4
.L_129:
        /*0654*/ 	.byte	0x04, 0x05
        /*0656*/ 	.short	(.L_131 - .L_130)
.L_130:
        /*0658*/ 	.word	0x00000400
        /*065c*/ 	.word	0x00000001
        /*0660*/ 	.word	0x00000001


	//----- nvinfo : EIATTR_CRS_STACK_SIZE
	.align		4
.L_131:
        /*0664*/ 	.byte	0x04, 0x1e
        /*0666*/ 	.short	(.L_133 - .L_132)
.L_132:
        /*0668*/ 	.word	0x00000000


	//----- nvinfo : EIATTR_CBANK_PARAM_SIZE
	.align		4
.L_133:
        /*066c*/ 	.byte	0x03, 0x19
        /*066e*/ 	.short	0x0038


	//----- nvinfo : EIATTR_PARAM_CBANK
	.align		4
        /*0670*/ 	.byte	0x04, 0x0a
        /*0672*/ 	.short	(.L_135 - .L_134)
	.align		4
.L_134:
        /*0674*/ 	.word	index@(.nv.constant0._ZN4vllm10persistent22persistent_topk_kernelILj2EEEvNS0_20PersistentTopKParamsE)
        /*0678*/ 	.short	0x0380
        /*067a*/ 	.short	0x0038


	//----- nvinfo : EIATTR_SW_WAR
	.align		4
.L_135:
        /*067c*/ 	.byte	0x04, 0x36
        /*067e*/ 	.short	(.L_137 - .L_136)
.L_136:
        /*0680*/ 	.word	0x00000008
.L_137:


//--------------------- .nv.info._ZN4vllm10persistent22persistent_topk_kernelILj4EEEvNS0_20PersistentTopKParamsE --------------------------
	.section	.nv.info._ZN4vllm10persistent22persistent_topk_kernelILj4EEEvNS0_20PersistentTopKParamsE,"",@"SHT_CUDA_INFO"
	.sectionflags	@""
	.align	4


	//----- nvinfo : EIATTR_CUDA_API_VERSION
	.align		4
        /*0000*/ 	.byte	0x04, 0x37
        /*0002*/ 	.short	(.L_139 - .L_138)
.L_138:
        /*0004*/ 	.word	0x00000082


	//----- nvinfo : EIATTR_KPARAM_INFO
	.align		4
.L_139:
        /*0008*/ 	.byte	0x04, 0x17
        /*000a*/ 	.short	(.L_141 - .L_140)
.L_140:
        /*000c*/ 	.word	0x00000000
        /*0010*/ 	.short	0x0000
        /*0012*/ 	.short	0x0000
        /*0014*/ 	.byte	0x00, 0xf0, 0xe1, 0x00


	//----- nvinfo : EIATTR_SPARSE_MMA_MASK
	.align		4
.L_141:
        /*0018*/ 	.byte	0x03, 0x50
        /*001a*/ 	.short	0x0000


	//----- nvinfo : EIATTR_MAXREG_COUNT
	.align		4
        /*001c*/ 	.byte	0x03, 0x1b
        /*001e*/ 	.short	0x0020


	//----- nvinfo : EIATTR_NUM_BARRIERS
	.align		4
        /*0020*/ 	.byte	0x02, 0x4c
        /*0022*/ 	.byte	0x01
	.zero		1


	//----- nvinfo : EIATTR_ANNOTATIONS
	.align		4
        /*0024*/ 	.byte	0x04, 0x55
        /*0026*/ 	.short	(.L_143 - .L_142)


	//   ....[0]....
.L_142:
        /* <DEDUP_REMOVED lines=36> */


	//----- nvinfo : EIATTR_MERCURY_ISA_VERSION
	.align		4
.L_143:
        /*0258*/ 	.byte	0x03, 0x5f
        /*025a*/ 	.short	0x0101


	//----- nvinfo : EIATTR_INT_WARP_WIDE_INSTR_OFFSETS
	.align		4
        /*025c*/ 	.byte	0x04, 0x31
        /*025e*/ 	.short	(.L_145 - .L_144)


	//   ....[0]....
.L_144:
        /*0260*/ 	.word	0x00004060


	//   ....[1]....
        /*0264*/ 	.word	0x00004070


	//   ....[2]....
        /*0268*/ 	.word	0x00004250


	//   ....[3]....
        /*026c*/ 	.word	0x00004340


	//   ....[4]....
        /*0270*/ 	.word	0x00004630


	//   ....[5]....
        /*0274*/ 	.word	0x000046f0


	//   ....[6]....
        /*0278*/ 	.word	0x00005d00


	//   ....[7]....
        /*027c*/ 	.word	0x00005da0


	//   ....[8]....
        /*0280*/ 	.word	0x00005f60


	//   ....[9]....
        /*0284*/ 	.word	0x00006010


	//   ....[10]....
        /*0288*/ 	.word	0x00006140


	//   ....[11]....
        /*028c*/ 	.word	0x000061f0


	//   ....[12]....
        /*0290*/ 	.word	0x00006320


	//   ....[13]....
        /*0294*/ 	.word	0x000063c0


	//   ....[14]....
        /*0298*/ 	.word	0x000064f0


	//   ....[15]....
        /*029c*/ 	.word	0x000065a0


	//   ....[16]....
        /*02a0*/ 	.word	0x000068b0


	//   ....[17]....
        /*02a4*/ 	.word	0x00006920


	//   ....[18]....
        /*02a8*/ 	.word	0x00006a60


	//   ....[19]....
        /*02ac*/ 	.word	0x00006b00


	//   ....[20]....
        /*02b0*/ 	.word	0x00006ce0


	//   ....[21]....
        /*02b4*/ 	.word	0x00006d80


	//   ....[22]....
        /*02b8*/ 	.word	0x00006e10


	//   ....[23]....
        /*02bc*/ 	.word	0x00006e80


	//   ....[24]....
        /*02c0*/ 	.word	0x000070b0


	//   ....[25]....
        /*02c4*/ 	.word	0x00007120


	//   ....[26]....
        /*02c8*/ 	.word	0x00007260


	//   ....[27]....
        /*02cc*/ 	.word	0x00007300


	//   ....[28]....
        /*02d0*/ 	.word	0x00007460


	//   ....[29]....
        /*02d4*/ 	.word	0x000074d0


	//   ....[30]....
        /*02d8*/ 	.word	0x00007610


	//   ....[31]....
        /*02dc*/ 	.word	0x000076b0


	//   ....[32]....
        /*02e0*/ 	.word	0x00007800


	//   ....[33]....
        /*02e4*/ 	.word	0x00007870


	//   ....[34]....
        /*02e8*/ 	.word	0x000079b0


	//   ....[35]....
        /*02ec*/ 	.word	0x00007a50


	//   ....[36]....
        /*02f0*/ 	.word	0x000082e0


	//   ....[37]....
        /*02f4*/ 	.word	0x00008380


	//   ....[38]....
        /*02f8*/ 	.word	0x00008410


	//   ....[39]....
        /*02fc*/ 	.word	0x00008480


	//   ....[40]....
        /*0300*/ 	.word	0x00008d80


	//   ....[41]....
        /*0304*/ 	.word	0x00008df0


	//   ....[42]....
        /*0308*/ 	.word	0x00008ef0


	//   ....[43]....
        /*030c*/ 	.word	0x00008f90


	//   ....[44]....
        /*0310*/ 	.word	0x00009800


	//   ....[45]....
        /*0314*/ 	.word	0x00009870


	//   ....[46]....
        /*0318*/ 	.word	0x00009970


	//   ....[47]....
        /*031c*/ 	.word	0x00009a10


	//   ....[48]....
        /*0320*/ 	.word	0x0000a210


	//   ....[49]....
        /*0324*/ 	.word	0x0000a2c0


	//   ....[50]....
        /*0328*/ 	.word	0x0000a370


	//   ....[51]....
        /*032c*/ 	.word	0x0000a410


	//   ....[52]....
        /*0330*/ 	.word	0x0000a640


	//   ....[53]....
        /*0334*/ 	.word	0x0000a6e0


	//   ....[54]....
        /*0338*/ 	.word	0x0000c1a0


	//   ....[55]....
        /*033c*/ 	.word	0x0000c240


	//   ....[56]....
        /*0340*/ 	.word	0x0000c370


	//   ....[57]....
        /*0344*/ 	.word	0x0000c410


	//   ....[58]....
        /*0348*/ 	.word	0x0000c5a0


	//   ....[59]....
        /*034c*/ 	.word	0x0000c640


	//   ....[60]....
        /*0350*/ 	.word	0x0000c750


	//   ....[61]....
        /*0354*/ 	.word	0x0000c7f0


	//   ....[62]....
        /*0358*/ 	.word	0x0000c9a0


	//   ....[63]....
        /*035c*/ 	.word	0x0000ca40


	//   ....[64]....
        /*0360*/ 	.word	0x0000cb50


	//   ....[65]....
        /*0364*/ 	.word	0x0000cbf0


	//   ....[66]....
        /*0368*/ 	.word	0x0000cda0


	//   ....[67]....
        /*036c*/ 	.word	0x0000ce40


	//   ....[68]....
        /*0370*/ 	.word	0x0000cf50


	//   ....[69]....
        /*0374*/ 	.word	0x0000cff0


	//   ....[70]....
        /*0378*/ 	.word	0x0000d220


	//   ....[71]....
        /*037c*/ 	.word	0x0000d2c0


	//   ....[72]....
        /*0380*/ 	.word	0x0000d3d0


	//   ....[73]....
        /*0384*/ 	.word	0x0000d470


	//   ....[74]....
        /*0388*/ 	.word	0x0000d620


	//   ....[75]....
        /*038c*/ 	.word	0x0000d6c0


	//   ....[76]....
        /*0390*/ 	.word	0x0000d7d0


	//   ....[77]....
        /*0394*/ 	.word	0x0000d870


	//   ....[78]....
        /*0398*/ 	.word	0x0000da20


	//   ....[79]....
        /*039c*/ 	.word	0x0000dac0


	//   ....[80]....
        /*03a0*/ 	.word	0x0000dbd0


	//   ....[81]....
        /*03a4*/ 	.word	0x0000dc70


	//   ....[82]....
        /*03a8*/ 	.word	0x0000de10


	//   ....[83]....
        /*03ac*/ 	.word	0x0000deb0


	//   ....[84]....
        /*03b0*/ 	.word	0x0000dfc0


	//   ....[85]....
        /*03b4*/ 	.word	0x0000e060


	//   ....[86]....
        /*03b8*/ 	.word	0x0000eed0


	//   ....[87]....
        /*03bc*/ 	.word	0x0000ef60


	//   ....[88]....
        /*03c0*/ 	.word	0x0000efe0


	//   ....[89]....
        /*03c4*/ 	.word	0x0000f050


	//   ....[90]....
        /*03c8*/ 	.word	0x0000f200


	//   ....[91]....
        /*03cc*/ 	.word	0x0000f270


	//   ....[92]....
        /*03d0*/ 	.word	0x0000f330


	//   ....[93]....
        /*03d4*/ 	.word	0x0000f3c0


	//   ....[94]....
        /*03d8*/ 	.word	0x0000f510


	//   ....[95]....
        /*03dc*/ 	.word	0x0000f580


	//   ....[96]....
        /*03e0*/ 	.word	0x0000f640


	//   ....[97]....
        /*03e4*/ 	.word	0x0000f6d0


	//   ....[98]....
        /*03e8*/ 	.word	0x0000f810


	//   ....[99]....
        /*03ec*/ 	.word	0x0000f880


	//   ....[100]....
        /*03f0*/ 	.word	0x0000f940


	//   ....[101]....
        /*03f4*/ 	.word	0x0000f9d0


	//   ....[102]....
        /*03f8*/ 	.word	0x00010150


	//   ....[103]....
        /*03fc*/ 	.word	0x000101c0


	//   ....[104]....
        /*0400*/ 	.word	0x00010280


	//   ....[105]....
        /*0404*/ 	.word	0x00010310


	//   ....[106]....
        /*0408*/ 	.word	0x00010470


	//   ....[107]....
        /*040c*/ 	.word	0x000104e0


	//   ....[108]....
        /*0410*/ 	.word	0x000105a0


	//   ....[109]....
        /*0414*/ 	.word	0x00010630


	//   ....[110]....
        /*0418*/ 	.word	0x00010790


	//   ....[111]....
        /*041c*/ 	.word	0x00010800


	//   ....[112]....
        /*0420*/ 	.word	0x000108c0


	//   ....[113]....
        /*0424*/ 	.word	0x00010950


	//   ....[114]....
        /*0428*/ 	.word	0x00010aa0


	//   ....[115]....
        /*042c*/ 	.word	0x00010b10


	//   ....[116]....
        /*0430*/ 	.word	0x00010bd0


	//   ....[117]....
        /*0434*/ 	.word	0x00010c60


	//   ....[118]....
        /*0438*/ 	.word	0x000113e0


	//   ....[119]....
        /*043c*/ 	.word	0x00011450


	//   ....[120]....
        /*0440*/ 	.word	0x00011510


	//   ....[121]....
        /*0444*/ 	.word	0x000115a0


	//   ....[122]....
        /*0448*/ 	.word	0x00011700


	//   ....[123]....
        /*044c*/ 	.word	0x00011770


	//   ....[124]....
        /*0450*/ 	.word	0x00011830


	//   ....[125]....
        /*0454*/ 	.word	0x000118c0


	//   ....[126]....
        /*0458*/ 	.word	0x00011a20


	//   ....[127]....
        /*045c*/ 	.word	0x00011a90


	//   ....[128]....
        /*0460*/ 	.word	0x00011b50


	//   ....[129]....
        /*0464*/ 	.word	0x00011be0


	//   ....[130]....
        /*0468*/ 	.word	0x00011d30


	//   ....[131]....
        /*046c*/ 	.word	0x00011da0


	//   ....[132]....
        /*0470*/ 	.word	0x00011e60


	//   ....[133]....
        /*0474*/ 	.word	0x00011ef0


	//   ....[134]....
        /*0478*/ 	.word	0x00012660


	//   ....[135]....
        /*047c*/ 	.word	0x00012710


	//   ....[136]....
        /*0480*/ 	.word	0x000127c0


	//   ....[137]....
        /*0484*/ 	.word	0x00012870


	//   ....[138]....
        /*0488*/ 	.word	0x00012b00


	//   ....[139]....
        /*048c*/ 	.word	0x00012bb0


	//----- nvinfo : EIATTR_COOP_GROUP_MASK_REGIDS
	.align		4
.L_145:
        /*0490*/ 	.byte	0x04, 0x29
        /*0492*/ 	.short	(.L_147 - .L_146)


	//   ....[0]....
.L_146:
        /*0494*/ 	.word	0xffffffff


	//   ....[1]....
        /*0498*/ 	.word	0xffffffff


	//   ....[2]....
        /*049c*/ 	.word	0xffffffff


	//   ....[3]....
        /*04a0*/ 	.word	0xffffffff


	//   ....[4]....
        /*04a4*/ 	.word	0xffffffff


	//   ....[5]....
        /*04a8*/ 	.word	0xffffffff


	//   ....[6]....
        /*04ac*/ 	.word	0xffffffff


	//   ....[7]....
        /*04b0*/ 	.word	0xffffffff


	//   ....[8]....
        /*04b4*/ 	.word	0xffffffff


	//   ....[9]....
        /*04b8*/ 	.word	0xffffffff


	//   ....[10]....
        /*04bc*/ 	.word	0xffffffff


	//   ....[11]....
        /*04c0*/ 	.word	0xffffffff


	//   ....[12]....
        /*04c4*/ 	.word	0xffffffff


	//   ....[13]....
        /*04c8*/ 	.word	0xffffffff


	//   ....[14]....
        /*04cc*/ 	.word	0xffffffff


	//   ....[15]....
        /*04d0*/ 	.word	0xffffffff


	//   ....[16]....
        /*04d4*/ 	.word	0xffffffff


	//   ....[17]....
        /*04d8*/ 	.word	0xffffffff


	//   ....[18]....
        /*04dc*/ 	.word	0xffffffff


	//   ....[19]....
        /*04e0*/ 	.word	0xffffffff


	//   ....[20]....
        /*04e4*/ 	.word	0xffffffff


	//   ....[21]....
        /*04e8*/ 	.word	0xffffffff


	//   ....[22]....
        /*04ec*/ 	.word	0xffffffff


	//   ....[23]....
        /*04f0*/ 	.word	0xffffffff


	//   ....[24]....
        /*04f4*/ 	.word	0xffffffff


	//   ....[25]....
        /*04f8*/ 	.word	0xffffffff


	//   ....[26]....
        /*04fc*/ 	.word	0xffffffff


	//   ....[27]....
        /*0500*/ 	.word	0xffffffff


	//   ....[28]....
        /*0504*/ 	.word	0xffffffff


	//   ....[29]....
        /*0508*/ 	.word	0xffffffff


	//   ....[30]....
        /*050c*/ 	.word	0xffffffff


	//   ....[31]....
        /*0510*/ 	.word	0xffffffff


	//   ....[32]....
        /*0514*/ 	.word	0xffffffff


	//   ....[33]....
        /*0518*/ 	.word	0xffffffff


	//   ....[34]....
        /*051c*/ 	.word	0xffffffff


	//   ....[35]....
        /*0520*/ 	.word	0xffffffff


	//   ....[36]....
        /*0524*/ 	.word	0xffffffff


	//   ....[37]....
        /*0528*/ 	.word	0xffffffff


	//   ....[38]....
        /*052c*/ 	.word	0xffffffff


	//   ....[39]....
        /*0530*/ 	.word	0xffffffff


	//   ....[40]....
        /*0534*/ 	.word	0xffffffff


	//   ....[41]....
        /*0538*/ 	.word	0xffffffff


	//   ....[42]....
        /*053c*/ 	.word	0xffffffff


	//   ....[43]....
        /*0540*/ 	.word	0x05000003


	//   ....[44]....
        /*0544*/ 	.word	0x05000003


	//   ....[45]....
        /*0548*/ 	.word	0x05000003


	//   ....[46]....
        /*054c*/ 	.word	0x05000003


	//   ....[47]....
        /*0550*/ 	.word	0x05000003


	//----- nvinfo : EIATTR_COOP_GROUP_INSTR_OFFSETS
	.align		4
.L_147:
        /*0554*/ 	.byte	0x04, 0x28
        /*0556*/ 	.short	(.L_149 - .L_148)


	//   ....[0]....
.L_148:
        /*0558*/ 	.word	0x00003f70


	//   ....[1]....
        /*055c*/ 	.word	0x00003fb0


	//   ....[2]....
        /*0560*/ 	.word	0x00003fd0


	//   ....[3]....
        /*0564*/ 	.word	0x00003ff0


	//   ....[4]....
        /*0568*/ 	.word	0x00004010


	//   ....[5]....
        /*056c*/ 	.word	0x0000b8a0


	//   ....[6]....
        /*0570*/ 	.word	0x0000b8c0


	//   ....[7]....
        /*0574*/ 	.word	0x0000b8e0


	//   ....[8]....
        /*0578*/ 	.word	0x0000b900


	//   ....[9]....
        /*057c*/ 	.word	0x0000b920


	//   ....[10]....
        /*0580*/ 	.word	0x0000bcb0


	//   ....[11]....
        /*0584*/ 	.word	0x0000c120


	//   ....[12]....
        /*0588*/ 	.word	0x0000c280


	//   ....[13]....
        /*058c*/ 	.word	0x0000c2f0


	//   ....[14]....
        /*0590*/ 	.word	0x0000c450


	//   ....[15]....
        /*0594*/ 	.word	0x0000c530


	//   ....[16]....
        /*0598*/ 	.word	0x0000c670


	//   ....[17]....
        /*059c*/ 	.word	0x0000c6e0


	//   ....[18]....
        /*05a0*/ 	.word	0x0000c820


	//   ....[19]....
        /*05a4*/ 	.word	0x0000c930


	//   ....[20]....
        /*05a8*/ 	.word	0x0000ca70


	//   ....[21]....
        /*05ac*/ 	.word	0x0000cae0


	//   ....[22]....
        /*05b0*/ 	.word	0x0000cc20


	//   ....[23]....
        /*05b4*/ 	.word	0x0000cd30


	//   ....[24]....
        /*05b8*/ 	.word	0x0000ce70


	//   ....[25]....
        /*05bc*/ 	.word	0x0000cee0


	//   ....[26]....
        /*05c0*/ 	.word	0x0000d020


	//   ....[27]....
        /*05c4*/ 	.word	0x0000d1b0


	//   ....[28]....
        /*05c8*/ 	.word	0x0000d2f0


	//   ....[29]....
        /*05cc*/ 	.word	0x0000d360


	//   ....[30]....
        /*05d0*/ 	.word	0x0000d4a0


	//   ....[31]....
        /*05d4*/ 	.word	0x0000d5b0


	//   ....[32]....
        /*05d8*/ 	.word	0x0000d6f0


	//   ....[33]....
        /*05dc*/ 	.word	0x0000d760


	//   ....[34]....
        /*05e0*/ 	.word	0x0000d8a0


	//   ....[35]....
        /*05e4*/ 	.word	0x0000d9b0


	//   ....[36]....
        /*05e8*/ 	.word	0x0000daf0


	//   ....[37]....
        /*05ec*/ 	.word	0x0000db60


	//   ....[38]....
        /*05f0*/ 	.word	0x0000dca0


	//   ....[39]....
        /*05f4*/ 	.word	0x0000dda0


	//   ....[40]....
        /*05f8*/ 	.word	0x0000dee0


	//   ....[41]....
        /*05fc*/ 	.word	0x0000df50


	//   ....[42]....
        /*0600*/ 	.word	0x0000e090


	//   ....[43]....
        /*0604*/ 	.word	0x00012cd0


	//   ....[44]....
        /*0608*/ 	.word	0x00012d40


	//   ....[45]....
        /*060c*/ 	.word	0x00012dc0


	//   ....[46]....
        /*0610*/ 	.word	0x00012e30


	//   ....[47]....
        /*0614*/ 	.word	0x00012eb0


	//----- nvinfo : EIATTR_VRC_CTA_INIT_COUNT
	.align		4
.L_149:
        /*0618*/ 	.byte	0x02, 0x4a
	.zero		1
	.zero		1


	//----- nvinfo : EIATTR_EXIT_INSTR_OFFSETS
	.align		4
        /*061c*/ 	.byte	0x04, 0x1c
        /*061e*/ 	.short	(.L_151 - .L_150)


	//   ....[0]....
.L_150:
        /*0620*/ 	.word	0x00000250


	//   ....[1]....
        /*0624*/ 	.word	0x000002f0


	//   ....[2]....
        /*0628*/ 	.word	0x000004f0


	//   ....[3]....
        /*062c*/ 	.word	0x00000750


	//   ....[4]....
        /*0630*/ 	.word	0x000047d0


	//----- nvinfo : EIATTR_MAX_THREADS
	.align		4
.L_151:
        /*0634*/ 	.byte	0x04, 0x05
        /*0636*/ 	.short	(.L_153 - .L_152)
.L_152:
        /*0638*/ 	.word	0x00000400
        /*063c*/ 	.word	0x00000001
        /*0640*/ 	.word	0x00000001


	//----- nvinfo : EIATTR_CRS_STACK_SIZE
	.align		4
.L_153:
        /*0644*/ 	.byte	0x04, 0x1e
        /*0646*/ 	.short	(.L_155 - .L_154)
.L_154:
        /*0648*/ 	.word	0x00000000


	//----- nvinfo : EIATTR_CBANK_PARAM_SIZE
	.align		4
.L_155:
        /*064c*/ 	.byte	0x03, 0x19
        /*064e*/ 	.short	0x0038


	//----- nvinfo : EIATTR_PARAM_CBANK
	.align		4
        /*0650*/ 	.byte	0x04, 0x0a
        /*0652*/ 	.short	(.L_157 - .L_156)
	.align		4
.L_156:
        /*0654*/ 	.word	index@(.nv.constant0._ZN4vllm10persistent22persistent_topk_kernelILj4EEEvNS0_20PersistentTopKParamsE)
        /*0658*/ 	.short	0x0380
        /*065a*/ 	.short	0x0038


	//----- nvinfo : EIATTR_SW_WAR
	.align		4
.L_157:
        /*065c*/ 	.byte	0x04, 0x36
        /*065e*/ 	.short	(.L_159 - .L_158)
.L_158:
        /*0660*/ 	.word	0x00000008
.L_159:


//--------------------- .nv.info._ZN4vllm25FilteredTopKUnifiedKernelIfiLi4EEEvPKT_PT0_PKS4_jjj --------------------------
	.section	.nv.info._ZN4vllm25FilteredTopKUnifiedKernelIfiLi4EEEvPKT_PT0_PKS4_jjj,"",@"SHT_CUDA_INFO"
	.sectionflags	@""
	.align	4


	//----- nvinfo : EIATTR_CUDA_API_VERSION
	.align		4
        /*0000*/ 	.byte	0x04, 0x37
        /*0002*/ 	.short	(.L_161 - .L_160)
.L_160:
        /*0004*/ 	.word	0x00000082


	//----- nvinfo : EIATTR_KPARAM_INFO
	.align		4
.L_161:
        /*0008*/ 	.byte	0x04, 0x17
        /*000a*/ 	.short	(.L_163 - .L_162)
.L_162:
        /*000c*/ 	.word	0x00000000
        /*0010*/ 	.short	0x0005
        /*0012*/ 	.short	0x0020
        /*0014*/ 	.byte	0x00, 0xf0, 0x11, 0x00


	//----- nvinfo : EIATTR_KPARAM_INFO
	.align		4
.L_163:
        /*0018*/ 	.byte	0x04, 0x17
        /*001a*/ 	.short	(.L_165 - .L_164)
.L_164:
        /*001c*/ 	.word	0x00000000
        /*0020*/ 	.short	0x0004
        /*0022*/ 	.short	0x001c
        /*0024*/ 	.byte	0x00, 0xf0, 0x11, 0x00


	//----- nvinfo : EIATTR_KPARAM_INFO
	.align		4
.L_165:
        /*0028*/ 	.byte	0x04, 0x17
        /*002a*/ 	.short	(.L_167 - .L_166)
.L_166:
        /*002c*/ 	.word	0x00000000
        /*0030*/ 	.short	0x0003
        /*0032*/ 	.short	0x0018
        /*0034*/ 	.byte	0x00, 0xf0, 0x11, 0x00


	//----- nvinfo : EIATTR_KPARAM_INFO
	.align		4
.L_167:
        /*0038*/ 	.byte	0x04, 0x17
        /*003a*/ 	.short	(.L_169 - .L_168)
.L_168:
        /*003c*/ 	.word	0x00000000
        /*0040*/ 	.short	0x0002
        /*0042*/ 	.short	0x0010
        /*0044*/ 	.byte	0x00, 0xf5, 0x21, 0x00


	//----- nvinfo : EIATTR_KPARAM_INFO
	.align		4
.L_169:
        /*0048*/ 	.byte	0x04, 0x17
        /*004a*/ 	.short	(.L_171 - .L_170)
.L_170:
        /*004c*/ 	.word	0x00000000
        /*0050*/ 	.short	0x0001
        /*0052*/ 	.short	0x0008
        /*0054*/ 	.byte	0x00, 0xf5, 0x21, 0x00


	//----- nvinfo : EIATTR_KPARAM_INFO
	.align		4
.L_171:
        /*0058*/ 	.byte	0x04, 0x17
        /*005a*/ 	.short	(.L_173 - .L_172)
.L_172:
        /*005c*/ 	.word	0x00000000
        /*0060*/ 	.short	0x0000
        /*0062*/ 	.short	0x0000
        /*0064*/ 	.byte	0x00, 0xf5, 0x21, 0x00


	//----- nvinfo : EIATTR_SPARSE_MMA_MASK
	.align		4
.L_173:
        /*0068*/ 	.byte	0x03, 0x50
        /*006a*/ 	.short	0x0000


	//----- nvinfo : EIATTR_MAXREG_COUNT
	.align		4
        /*006c*/ 	.byte	0x03, 0x1b
        /*006e*/ 	.short	0x0040


	//----- nvinfo : EIATTR_NUM_BARRIERS
	.align		4
        /*0070*/ 	.byte	0x02, 0x4c
        /*0072*/ 	.byte	0x01
	.zero		1


	//----- nvinfo : EIATTR_MERCURY_ISA_VERSION
	.align		4
        /*0074*/ 	.byte	0x03, 0x5f
        /*0076*/ 	.short	0x0101


	//----- nvinfo : EIATTR_INT_WARP_WIDE_INSTR_OFFSETS
	.align		4
        /*0078*/ 	.byte	0x04, 0x31
        /*007a*/ 	.short	(.L_175 - .L_174)


	//   ....[0]....
.L_174:
        /*007c*/ 	.word	0x000028b0


	//   ....[1]....
        /*0080*/ 	.word	0x00002960


	//   ....[2]....
        /*0084*/ 	.word	0x000029f0


	//   ....[3]....
        /*0088*/ 	.word	0x00002ac0


	//   ....[4]....
        /*008c*/ 	.word	0x00002b40


	//   ....[5]....
        /*0090*/ 	.word	0x00002c10


	//   ....[6]....
        /*0094*/ 	.word	0x00002c90


	//   ....[7]....
        /*0098*/ 	.word	0x00002d60


	//   ....[8]....
        /*009c*/ 	.word	0x00003370


	//   ....[9]....
        /*00a0*/ 	.word	0x00003440


	//   ....[10]....
        /*00a4*/ 	.word	0x000034e0


	//   ....[11]....
        /*00a8*/ 	.word	0x000035b0


	//   ....[12]....
        /*00ac*/ 	.word	0x00003650


	//   ....[13]....
        /*00b0*/ 	.word	0x00003720


	//   ....[14]....
        /*00b4*/ 	.word	0x000037c0


	//   ....[15]....
        /*00b8*/ 	.word	0x00003890


	//   ....[16]....
        /*00bc*/ 	.word	0x00003930


	//   ....[17]....
        /*00c0*/ 	.word	0x00003a10


	//   ....[18]....
        /*00c4*/ 	.word	0x00003aa0


	//   ....[19]....
        /*00c8*/ 	.word	0x00003b70


	//   ....[20]....
        /*00cc*/ 	.word	0x00003c10


	//   ....[21]....
        /*00d0*/ 	.word	0x00003ce0


	//   ....[22]....
        /*00d4*/ 	.word	0x00003d80


	//   ....[23]....
        /*00d8*/ 	.word	0x00003e50


	//   ....[24]....
        /*00dc*/ 	.word	0x000040d0


	//   ....[25]....
        /*00e0*/ 	.word	0x000041a0


	//   ....[26]....
        /*00e4*/ 	.word	0x00004590


	//   ....[27]....
        /*00e8*/ 	.word	0x00004640


	//   ....[28]....
        /*00ec*/ 	.word	0x000046d0


	//   ....[29]....
        /*00f0*/ 	.word	0x00004790


	//   ....[30]....
        /*00f4*/ 	.word	0x00004820


	//   ....[31]....
        /*00f8*/ 	.word	0x000048d0


	//   ....[32]....
        /*00fc*/ 	.word	0x00004960


	//   ....[33]....
        /*0100*/ 	.word	0x00004a20


	//   ....[34]....
        /*0104*/ 	.word	0x00004ce0


	//   ....[35]....
        /*0108*/ 	.word	0x00004d70


	//   ....[36]....
        /*010c*/ 	.word	0x00004e90


	//   ....[37]....
        /*0110*/ 	.word	0x00004f50


	//   ....[38]....
        /*0114*/ 	.word	0x00005090


	//   ....[39]....
        /*0118*/ 	.word	0x00005130


	//   ....[40]....
        /*011c*/ 	.word	0x00005240


	//   ....[41]....
        /*0120*/ 	.word	0x00005300


	//   ....[42]....
        /*0124*/ 	.word	0x00005440


	//   ....[43]....
        /*0128*/ 	.word	0x000054e0


	//   ....[44]....
        /*012c*/ 	.word	0x000055f0


	//   ....[45]....
        /*0130*/ 	.word	0x000056b0


	//   ....[46]....
        /*0134*/ 	.word	0x000057f0


	//   ....[47]....
        /*0138*/ 	.word	0x00005890


	//   ....[48]....
        /*013c*/ 	.word	0x000059a0


	//   ....[49]....
        /*0140*/ 	.word	0x00005a60


	//   ....[50]....
        /*0144*/ 	.word	0x00005c10


	//   ....[51]....
        /*0148*/ 	.word	0x00005ce0


	//   ....[52]....
        /*014c*/ 	.word	0x00005d60


	//   ....[53]....
        /*0150*/ 	.word	0x00005e20


	//   ....[54]....
        /*0154*/ 	.word	0x00006010


	//   ....[55]....
        /*0158*/ 	.word	0x000060d0


	//   ....[56]....
        /*015c*/ 	.word	0x000061f0


	//   ....[57]....
        /*0160*/ 	.word	0x000062c0


	//   ....[58]....
        /*0164*/ 	.word	0x00006400


	//   ....[59]....
        /*0168*/ 	.word	0x000064a0


	//   ....[60]....
        /*016c*/ 	.word	0x000065e0


	//   ....[61]....
        /*0170*/ 	.word	0x000066b0


	//   ....[62]....
        /*0174*/ 	.word	0x000067f0


	//   ....[63]....
        /*0178*/ 	.word	0x00006890


	//   ....[64]....
        /*017c*/ 	.word	0x000069d0


	//   ....[65]....
        /*0180*/ 	.word	0x00006aa0


	//   ....[66]....
        /*0184*/ 	.word	0x00006c20


	//   ....[67]....
        /*0188*/ 	.word	0x00006cc0


	//   ....[68]....
        /*018c*/ 	.word	0x00006e00


	//   ....[69]....
        /*0190*/ 	.word	0x00006ed0


	//   ....[70]....
        /*0194*/ 	.word	0x00007010


	//   ....[71]....
        /*0198*/ 	.word	0x000070d0


	//   ....[72]....
        /*019c*/ 	.word	0x000071f0


	//   ....[73]....
        /*01a0*/ 	.word	0x000072b0


	//   ....[74]....
        /*01a4*/ 	.word	0x00007400


	//   ....[75]....
        /*01a8*/ 	.word	0x000074a0


	//   ....[76]....
        /*01ac*/ 	.word	0x000075e0


	//   ....[77]....
        /*01b0*/ 	.word	0x000076b0


	//   ....[78]....
        /*01b4*/ 	.word	0x000077f0


	//   ....[79]....
        /*01b8*/ 	.word	0x000078a0


	//   ....[80]....
        /*01bc*/ 	.word	0x000079d0


	//   ....[81]....
        /*01c0*/ 	.word	0x00007a90


	//   ....[82]....
        /*01c4*/ 	.word	0x00007d20


	//   ....[83]....
        /*01c8*/ 	.word	0x00007dc0


	//   ....[84]....
        /*01cc*/ 	.word	0x00007f00


	//   ....[85]....
        /*01d0*/ 	.word	0x00007fd0


	//   ....[86]....
        /*01d4*/ 	.word	0x000081c0


	//   ....[87]....
        /*01d8*/ 	.word	0x00008270


	//   ....[88]....
        /*01dc*/ 	.word	0x000082f0


	//   ....[89]....
        /*01e0*/ 	.word	0x00008390


	//   ....[90]....
        /*01e4*/ 	.word	0x000085b0


	//   ....[91]....
        /*01e8*/ 	.word	0x00008650


	//   ....[92]....
        /*01ec*/ 	.word	0x00008790


	//   ....[93]....
        /*01f0*/ 	.word	0x00008840


	//   ....[94]....
        /*01f4*/ 	.word	0x00008990


	//   ....[95]....
        /*01f8*/ 	.word	0x00008a30


	//   ....[96]....
        /*01fc*/ 	.word	0x00008b70


	//   ....[97]....
        /*0200*/ 	.word	0x00008c20


	//   ....[98]....
        /*0204*/ 	.word	0x00008d60


	//   ....[99]....
        /*0208*/ 	.word	0x00008e00


	//   ....[100]....
        /*020c*/ 	.word	0x00008f40


	//   ....[101]....
        /*0210*/ 	.word	0x00008ff0


	//   ....[102]....
        /*0214*/ 	.word	0x00009880


	//   ....[103]....
        /*0218*/ 	.word	0x00009950


	//   ....[104]....
        /*021c*/ 	.word	0x000099e0


	//   ....[105]....
        /*0220*/ 	.word	0x00009a80


	//   ....[106]....
        /*0224*/ 	.word	0x0000a380


	//   ....[107]....
        /*0228*/ 	.word	0x0000a420


	//   ....[108]....
        /*022c*/ 	.word	0x0000a4f0


	//   ....[109]....
        /*0230*/ 	.word	0x0000a5c0


	//   ....[110]....
        /*0234*/ 	.word	0x0000ae60


	//   ....[111]....
        /*0238*/ 	.word	0x0000af00


	//   ....[112]....
        /*023c*/ 	.word	0x0000afd0


	//   ....[113]....
        /*0240*/ 	.word	0x0000b0a0


	//   ....[114]....
        /*0244*/ 	.word	0x0000b8f0


	//   ....[115]....
        /*0248*/ 	.word	0x0000b9c0


	//   ....[116]....
        /*024c*/ 	.word	0x0000ba80


	//   ....[117]....
        /*0250*/ 	.word	0x0000bb50


	//   ....[118]....
        /*0254*/ 	.word	0x0000bd80


	//   ....[119]....
        /*0258*/ 	.word	0x0000be50


	//----- nvinfo : EIATTR_VRC_CTA_INIT_COUNT
	.align		4
.L_175:
        /*025c*/ 	.byte	0x02, 0x4a
	.zero		1
	.zero		1


	//----- nvinfo : EIATTR_EXIT_INSTR_OFFSETS
	.align		4
        /*0260*/ 	.byte	0x04, 0x1c
        /*0262*/ 	.short	(.L_177 - .L_176)


	//   ....[0]....
.L_176:
        /*0264*/ 	.word	0x00000040


	//   ....[1]....
        /*0268*/ 	.word	0x000001a0


	//   ....[2]....
        /*026c*/ 	.word	0x000004a0


	//   ....[3]....
        /*0270*/ 	.word	0x00000610


	//   ....[4]....
        /*0274*/ 	.word	0x00000700


	//   ....[5]....
        /*0278*/ 	.word	0x00000750


	//   ....[6]....
        /*027c*/ 	.word	0x0000bef0


	//   ....[7]....
        /*0280*/ 	.word	0x0000c000


	//   ....[8]....
        /*0284*/ 	.word	0x0000c180


	//----- nvinfo : EIATTR_MAX_THREADS
	.align		4
.L_177:
        /*0288*/ 	.byte	0x04, 0x05
        /*028a*/ 	.short	(.L_179 - .L_178)
.L_178:
        /*028c*/ 	.word	0x00000400
        /*0290*/ 	.word	0x00000001
        /*0294*/ 	.word	0x00000001


	//----- nvinfo : EIATTR_CRS_STACK_SIZE
	.align		4
.L_179:
        /*0298*/ 	.byte	0x04, 0x1e
        /*029a*/ 	.short	(.L_181 - .L_180)
.L_180:
        /*029c*/ 	.word	0x00000000


	//----- nvinfo : EIATTR_CBANK_PARAM_SIZE
	.align		4
.L_181:
        /*02a0*/ 	.byte	0x03, 0x19
        /*02a2*/ 	.short	0x0024


	//----- nvinfo : EIATTR_PARAM_CBANK
	.align		4
        /*02a4*/ 	.byte	0x04, 0x0a
        /*02a6*/ 	.short	(.L_183 - .L_182)
	.align		4
.L_182:
        /*02a8*/ 	.word	index@(.nv.constant0._ZN4vllm25FilteredTopKUnifiedKernelIfiLi4EEEvPKT_PT0_PKS4_jjj)
        /*02ac*/ 	.short	0x0380
        /*02ae*/ 	.short	0x0024


	//----- nvinfo : EIATTR_SW_WAR
	.align		4
.L_183:
        /*02b0*/ 	.byte	0x04, 0x36
        /*02b2*/ 	.short	(.L_185 - .L_184)
.L_184:
        /*02b4*/ 	.word	0x00000008
.L_185:


//--------------------- .nv.info._ZN4vllm25FilteredTopKUnifiedKernelIfiLi2EEEvPKT_PT0_PKS4_jjj --------------------------
	.section	.nv.info._ZN4vllm25FilteredTopKUnifiedKernelIfiLi2EEEvPKT_PT0_PKS4_jjj,"",@"SHT_CUDA_INFO"
	.sectionflags	@""
	.align	4


	//----- nvinfo : EIATTR_CUDA_API_VERSION
	.align		4
        /*0000*/ 	.byte	0x04, 0x37
        /*0002*/ 	.short	(.L_187 - .L_186)
.L_186:
        /*0004*/ 	.word	0x00000082


	//----- nvinfo : EIATTR_KPARAM_INFO
	.align		4
.L_187:
        /*0008*/ 	.byte	0x04, 0x17
        /*000a*/ 	.short	(.L_189 - .L_188)
.L_188:
        /*000c*/ 	.word	0x00000000
        /*0010*/ 	.short	0x0005
        /*0012*/ 	.short	0x0020
        /*0014*/ 	.byte	0x00, 0xf0, 0x11, 0x00


	//----- nvinfo : EIATTR_KPARAM_INFO
	.align		4
.L_189:
        /*0018*/ 	.byte	0x04, 0x17
        /*001a*/ 	.short	(.L_191 - .L_190)
.L_190:
        /*001c*/ 	.word	0x00000000
        /*0020*/ 	.short	0x0004
        /*0022*/ 	.short	0x001c
        /*0024*/ 	.byte	0x00, 0xf0, 0x11, 0x00


	//----- nvinfo : EIATTR_KPARAM_INFO
	.align		4
.L_191:
        /*0028*/ 	.byte	0x04, 0x17
        /*002a*/ 	.short	(.L_193 - .L_192)
.L_192:
        /*002c*/ 	.word	0x00000000
        /*0030*/ 	.short	0x0003
        /*0032*/ 	.short	0x0018
        /*0034*/ 	.byte	0x00, 0xf0, 0x11, 0x00


	//----- nvinfo : EIATTR_KPARAM_INFO
	.align		4
.L_193:
        /*0038*/ 	.byte	0x04, 0x17
        /*003a*/ 	.short	(.L_195 - .L_194)
.L_194:
        /*003c*/ 	.word	0x00000000
        /*0040*/ 	.short	0x0002
        /*0042*/ 	.short	0x0010
        /*0044*/ 	.byte	0x00, 0xf5, 0x21, 0x00


	//----- nvinfo : EIATTR_KPARAM_INFO
	.align		4
.L_195:
        /*0048*/ 	.byte	0x04, 0x17
        /*004a*/ 	.short	(.L_197 - .L_196)
.L_196:
        /*004c*/ 	.word	0x00000000
        /*0050*/ 	.short	0x0001
        /*0052*/ 	.short	0x0008
        /*0054*/ 	.byte	0x00, 0xf5, 0x21, 0x00


	//----- nvinfo : EIATTR_KPARAM_INFO
	.align		4
.L_197:
        /*0058*/ 	.byte	0x04, 0x17
        /*005a*/ 	.short	(.L_199 - .L_198)
.L_198:
        /*005c*/ 	.word	0x00000000
        /*0060*/ 	.short	0x0000
        /*0062*/ 	.short	0x0000
        /*0064*/ 	.byte	0x00, 0xf5, 0x21, 0x00


	//----- nvinfo : EIATTR_SPARSE_MMA_MASK
	.align		4
.L_199:
        /*0068*/ 	.byte	0x03, 0x50
        /*006a*/ 	.short	0x0000


	//----- nvinfo : EIATTR_MAXREG_COUNT
	.align		4
        /*006c*/ 	.byte	0x03, 0x1b
        /*006e*/ 	.short	0x0040


	//----- nvinfo : EIATTR_NUM_BARRIERS
	.align		4
        /*0070*/ 	.byte	0x02, 0x4c
        /*0072*/ 	.byte	0x01
	.zero		1


	//----- nvinfo : EIATTR_MERCURY_ISA_VERSION
	.align		4
        /*0074*/ 	.byte	0x03, 0x5f
        /*0076*/ 	.short	0x0101


	//----- nvinfo : EIATTR_INT_WARP_WIDE_INSTR_OFFSETS
	.align		4
        /*0078*/ 	.byte	0x04, 0x31
        /*007a*/ 	.short	(.L_201 - .L_200)


	//   ....[0]....
.L_200:
        /*007c*/ 	.word	0x000022e0


	//   ....[1]....
        /*0080*/ 	.word	0x000023a0


	//   ....[2]....
        /*0084*/ 	.word	0x00002420


	//   ....[3]....
        /*0088*/ 	.word	0x000024f0


	//   ....[4]....
        /*008c*/ 	.word	0x00002870


	//   ....[5]....
        /*0090*/ 	.word	0x00002940


	//   ....[6]....
        /*0094*/ 	.word	0x000029d0


	//   ....[7]....
        /*0098*/ 	.word	0x00002ab0


	//   ....[8]....
        /*009c*/ 	.word	0x00002b40


	//   ....[9]....
        /*00a0*/ 	.word	0x00002c10


	//   ....[10]....
        /*00a4*/ 	.word	0x00002cb0


	//   ....[11]....
        /*00a8*/ 	.word	0x00002d90


	//   ....[12]....
        /*00ac*/ 	.word	0x00003000


	//   ....[13]....
        /*00b0*/ 	.word	0x000030d0


	//   ....[14]....
        /*00b4*/ 	.word	0x000034c0


	//   ....[15]....
        /*00b8*/ 	.word	0x00003570


	//   ....[16]....
        /*00bc*/ 	.word	0x00003600


	//   ....[17]....
        /*00c0*/ 	.word	0x000036c0


	//   ....[18]....
        /*00c4*/ 	.word	0x00003750


	//   ....[19]....
        /*00c8*/ 	.word	0x00003800


	//   ....[20]....
        /*00cc*/ 	.word	0x00003890


	//   ....[21]....
        /*00d0*/ 	.word	0x00003950


	//   ....[22]....
        /*00d4*/ 	.word	0x00003be0


	//   ....[23]....
        /*00d8*/ 	.word	0x00003c70


	//   ....[24]....
        /*00dc*/ 	.word	0x00003d90


	//   ....[25]....
        /*00e0*/ 	.word	0x00003e50


	//   ....[26]....
        /*00e4*/ 	.word	0x00003f90


	//   ....[27]....
        /*00e8*/ 	.word	0x00004020


	//   ....[28]....
        /*00ec*/ 	.word	0x00004140


	//   ....[29]....
        /*00f0*/ 	.word	0x00004200


	//   ....[30]....
        /*00f4*/ 	.word	0x00004390


	//   ....[31]....
        /*00f8*/ 	.word	0x00004450


	//   ....[32]....
        /*00fc*/ 	.word	0x000044e0


	//   ....[33]....
        /*0100*/ 	.word	0x00004580


	//   ....[34]....
        /*0104*/ 	.word	0x00004790


	//   ....[35]....
        /*0108*/ 	.word	0x00004830


	//   ....[36]....
        /*010c*/ 	.word	0x00004970


	//   ....[37]....
        /*0110*/ 	.word	0x00004a40


	//   ....[38]....
        /*0114*/ 	.word	0x00004ba0


	//   ....[39]....
        /*0118*/ 	.word	0x00004c60


	//   ....[40]....
        /*011c*/ 	.word	0x00004d80


	//   ....[41]....
        /*0120*/ 	.word	0x00004e40


	//   ....[42]....
        /*0124*/ 	.word	0x00004f90


	//   ....[43]....
        /*0128*/ 	.word	0x00005030


	//   ....[44]....
        /*012c*/ 	.word	0x00005170


	//   ....[45]....
        /*0130*/ 	.word	0x00005240


	//   ....[46]....
        /*0134*/ 	.word	0x000054c0


	//   ....[47]....
        /*0138*/ 	.word	0x00005570


	//   ....[48]....
        /*013c*/ 	.word	0x000056a0


	//   ....[49]....
        /*0140*/ 	.word	0x00005770


	//   ....[50]....
        /*0144*/ 	.word	0x00005960


	//   ....[51]....
        /*0148*/ 	.word	0x00005a10


	//   ....[52]....
        /*014c*/ 	.word	0x00005a90


	//   ....[53]....
        /*0150*/ 	.word	0x00005b30


	//   ....[54]....
        /*0154*/ 	.word	0x00005d50


	//   ....[55]....
        /*0158*/ 	.word	0x00005df0


	//   ....[56]....
        /*015c*/ 	.word	0x00005f30


	//   ....[57]....
        /*0160*/ 	.word	0x00005fd0


	//   ....[58]....
        /*0164*/ 	.word	0x00006130


	//   ....[59]....
        /*0168*/ 	.word	0x000061d0


	//   ....[60]....
        /*016c*/ 	.word	0x00006310


	//   ....[61]....
        /*0170*/ 	.word	0x000063c0


	//   ....[62]....
        /*0174*/ 	.word	0x00006500


	//   ....[63]....
        /*0178*/ 	.word	0x000065a0


	//   ....[64]....
        /*017c*/ 	.word	0x000066e0


	//   ....[65]....
        /*0180*/ 	.word	0x00006780


	//   ....[66]....
        /*0184*/ 	.word	0x00007020


	//   ....[67]....
        /*0188*/ 	.word	0x000070e0


	//   ....[68]....
        /*018c*/ 	.word	0x00007180


	//   ....[69]....
        /*0190*/ 	.word	0x00007220


	//   ....[70]....
        /*0194*/ 	.word	0x00007b20


	//   ....[71]....
        /*0198*/ 	.word	0x00007bc0


	//   ....[72]....
        /*019c*/ 	.word	0x00007c90


	//   ....[73]....
        /*01a0*/ 	.word	0x00007d50


	//   ....[74]....
        /*01a4*/ 	.word	0x00008600


	//   ....[75]....
        /*01a8*/ 	.word	0x000086a0


	//   ....[76]....
        /*01ac*/ 	.word	0x00008770


	//   ....[77]....
        /*01b0*/ 	.word	0x00008830


	//   ....[78]....
        /*01b4*/ 	.word	0x00009090


	//   ....[79]....
        /*01b8*/ 	.word	0x00009160


	//   ....[80]....
        /*01bc*/ 	.word	0x00009220


	//   ....[81]....
        /*01c0*/ 	.word	0x000092e0


	//   ....[82]....
        /*01c4*/ 	.word	0x00009520


	//   ....[83]....
        /*01c8*/ 	.word	0x000095f0


	//----- nvinfo : EIATTR_VRC_CTA_INIT_COUNT
	.align		4
.L_201:
        /*01cc*/ 	.byte	0x02, 0x4a
	.zero		1
	.zero		1


	//----- nvinfo : EIATTR_EXIT_INSTR_OFFSETS
	.align		4
        /*01d0*/ 	.byte	0x04, 0x1c
        /*01d2*/ 	.short	(.L_203 - .L_202)


	//   ....[0]....
.L_202:
        /*01d4*/ 	.word	0x00000040


	//   ....[1]....
        /*01d8*/ 	.word	0x000001a0


	//   ....[2]....
        /*01dc*/ 	.word	0x000004a0


	//   ....[3]....
        /*01e0*/ 	.word	0x00000610


	//   ....[4]....
        /*01e4*/ 	.word	0x00000700


	//   ....[5]....
        /*01e8*/ 	.word	0x00000750


	//   ....[6]....
        /*01ec*/ 	.word	0x00009690


	//   ....[7]....
        /*01f0*/ 	.word	0x00009790


	//   ....[8]....
        /*01f4*/ 	.word	0x00009910


	//----- nvinfo : EIATTR_MAX_THREADS
	.align		4
.L_203:
        /*01f8*/ 	.byte	0x04, 0x05
        /*01fa*/ 	.short	(.L_205 - .L_204)
.L_204:
        /*01fc*/ 	.word	0x00000400
        /*0200*/ 	.word	0x00000001
        /*0204*/ 	.word	0x00000001


	//----- nvinfo : EIATTR_CRS_STACK_SIZE
	.align		4
.L_205:
        /*0208*/ 	.byte	0x04, 0x1e
        /*020a*/ 	.short	(.L_207 - .L_206)
.L_206:
        /*020c*/ 	.word	0x00000000


	//----- nvinfo : EIATTR_CBANK_PARAM_SIZE
	.align		4
.L_207:
        /*0210*/ 	.byte	0x03, 0x19
        /*0212*/ 	.short	0x0024


	//----- nvinfo : EIATTR_PARAM_CBANK
	.align		4
        /*0214*/ 	.byte	0x04, 0x0a
        /*0216*/ 	.short	(.L_209 - .L_208)
	.align		4
.L_208:
        /*0218*/ 	.word	index@(.nv.constant0._ZN4vllm25FilteredTopKUnifiedKernelIfiLi2EEEvPKT_PT0_PKS4_jjj)
        /*021c*/ 	.short	0x0380
        /*021e*/ 	.short	0x0024


	//----- nvinfo : EIATTR_SW_WAR
	.align		4
.L_209:
        /*0220*/ 	.byte	0x04, 0x36
        /*0222*/ 	.short	(.L_211 - .L_210)
.L_210:
        /*0224*/ 	.word	0x00000008
.L_211:


//--------------------- .nv.info._ZN4vllm25FilteredTopKUnifiedKernelIfiLi1EEEvPKT_PT0_PKS4_jjj --------------------------
	.section	.nv.info._ZN4vllm25FilteredTopKUnifiedKernelIfiLi1EEEvPKT_PT0_PKS4_jjj,"",@"SHT_CUDA_INFO"
	.sectionflags	@""
	.align	4


	//----- nvinfo : EIATTR_CUDA_API_VERSION
	.align		4
        /*0000*/ 	.byte	0x04, 0x37
        /*0002*/ 	.short	(.L_213 - .L_212)
.L_212:
        /*0004*/ 	.word	0x00000082


	//----- nvinfo : EIATTR_KPARAM_INFO
	.align		4
.L_213:
        /*0008*/ 	.byte	0x04, 0x17
        /*000a*/ 	.short	(.L_215 - .L_214)
.L_214:
        /*000c*/ 	.word	0x00000000
        /*0010*/ 	.short	0x0005
        /*0012*/ 	.short	0x0020
        /*0014*/ 	.byte	0x00, 0xf0, 0x11, 0x00


	//----- nvinfo : EIATTR_KPARAM_INFO
	.align		4
.L_215:
        /*0018*/ 	.byte	0x04, 0x17
        /*001a*/ 	.short	(.L_217 - .L_216)
.L_216:
        /*001c*/ 	.word	0x00000000
        /*0020*/ 	.short	0x0004
        /*0022*/ 	.short	0x001c
        /*0024*/ 	.byte	0x00, 0xf0, 0x11, 0x00


	//----- nvinfo : EIATTR_KPARAM_INFO
	.align		4
.L_217:
        /*0028*/ 	.byte	0x04, 0x17
        /*002a*/ 	.short	(.L_219 - .L_218)
.L_218:
        /*002c*/ 	.word	0x00000000
        /*0030*/ 	.short	0x0003
        /*0032*/ 	.short	0x0018
        /*0034*/ 	.byte	0x00, 0xf0, 0x11, 0x00


	//----- nvinfo : EIATTR_KPARAM_INFO
	.align		4
.L_219:
        /*0038*/ 	.byte	0x04, 0x17
        /*003a*/ 	.short	(.L_221 - .L_220)
.L_220:
        /*003c*/ 	.word	0x00000000
        /*0040*/ 	.short	0x0002
        /*0042*/ 	.short	0x0010
        /*0044*/ 	.byte	0x00, 0xf5, 0x21, 0x00


	//----- nvinfo : EIATTR_KPARAM_INFO
	.align		4
.L_221:
        /*0048*/ 	.byte	0x04, 0x17
        /*004a*/ 	.short	(.L_223 - .L_222)
.L_222:
        /*004c*/ 	.word	0x00000000
        /*0050*/ 	.short	0x0001
        /*0052*/ 	.short	0x0008
        /*0054*/ 	.byte	0x00, 0xf5, 0x21, 0x00


	//----- nvinfo : EIATTR_KPARAM_INFO
	.align		4
.L_223:
        /*0058*/ 	.byte	0x04, 0x17
        /*005a*/ 	.short	(.L_225 - .L_224)
.L_224:
        /*005c*/ 	.word	0x00000000
        /*0060*/ 	.short	0x0000
        /*0062*/ 	.short	0x0000
        /*0064*/ 	.byte	0x00, 0xf5, 0x21, 0x00


	//----- nvinfo : EIATTR_SPARSE_MMA_MASK
	.align		4
.L_225:
        /*0068*/ 	.byte	0x03, 0x50
        /*006a*/ 	.short	0x0000


	//----- nvinfo : EIATTR_MAXREG_COUNT
	.align		4
        /*006c*/ 	.byte	0x03, 0x1b
        /*006e*/ 	.short	0x0040


	//----- nvinfo : EIATTR_NUM_BARRIERS
	.align		4
        /*0070*/ 	.byte	0x02, 0x4c
        /*0072*/ 	.byte	0x01
	.zero		1


	//----- nvinfo : EIATTR_MERCURY_ISA_VERSION
	.align		4
        /*0074*/ 	.byte	0x03, 0x5f
        /*0076*/ 	.short	0x0101


	//----- nvinfo : EIATTR_INT_WARP_WIDE_INSTR_OFFSETS
	.align		4
        /*0078*/ 	.byte	0x04, 0x31
        /*007a*/ 	.short	(.L_227 - .L_226)


	//   ....[0]....
.L_226:
        /*007c*/ 	.word	0x000012c0


	//   ....[1]....
        /*0080*/ 	.word	0x00001370


	//   ....[2]....
        /*0084*/ 	.word	0x00001620


	//   ....[3]....
        /*0088*/ 	.word	0x000016d0


	//   ....[4]....
        /*008c*/ 	.word	0x00001770


	//   ....[5]....
        /*0090*/ 	.word	0x00001820


	//   ....[6]....
        /*0094*/ 	.word	0x00001ac0


	//   ....[7]....
        /*0098*/ 	.word	0x00001b60


	//   ....[8]....
        /*009c*/ 	.word	0x00001c70


	//   ....[9]....
        /*00a0*/ 	.word	0x00001d30


	//   ....[10]....
        /*00a4*/ 	.word	0x00001f00


	//   ....[11]....
        /*00a8*/ 	.word	0x00001fc0


	//   ....[12]....
        /*00ac*/ 	.word	0x00002050


	//   ....[13]....
        /*00b0*/ 	.word	0x000020f0


	//   ....[14]....
        /*00b4*/ 	.word	0x00002300


	//   ....[15]....
        /*00b8*/ 	.word	0x000023b0


	//   ....[16]....
        /*00bc*/ 	.word	0x000024e0


	//   ....[17]....
        /*00c0*/ 	.word	0x000025a0


	//   ....[18]....
        /*00c4*/ 	.word	0x00002e60


	//   ....[19]....
        /*00c8*/ 	.word	0x00002f30


	//   ....[20]....
        /*00cc*/ 	.word	0x00002fc0


	//   ....[21]....
        /*00d0*/ 	.word	0x00003070


	//   ....[22]....
        /*00d4*/ 	.word	0x00003960


	//   ....[23]....
        /*00d8*/ 	.word	0x00003a10


	//   ....[24]....
        /*00dc*/ 	.word	0x00003ad0


	//   ....[25]....
        /*00e0*/ 	.word	0x00003ba0


	//   ....[26]....
        /*00e4*/ 	.word	0x00004440


	//   ....[27]....
        /*00e8*/ 	.word	0x000044f0


	//   ....[28]....
        /*00ec*/ 	.word	0x000045b0


	//   ....[29]....
        /*00f0*/ 	.word	0x00004680


	//   ....[30]....
        /*00f4*/ 	.word	0x00004ed0


	//   ....[31]....
        /*00f8*/ 	.word	0x00004fa0


	//   ....[32]....
        /*00fc*/ 	.word	0x00005060


	//   ....[33]....
        /*0100*/ 	.word	0x00005120


	//   ....[34]....
        /*0104*/ 	.word	0x00005360


	//   ....[35]....
        /*0108*/ 	.word	0x00005430


	//----- nvinfo : EIATTR_VRC_CTA_INIT_COUNT
	.align		4
.L_227:
        /*010c*/ 	.byte	0x02, 0x4a
	.zero		1
	.zero		1


	//----- nvinfo : EIATTR_EXIT_INSTR_OFFSETS
	.align		4
        /*0110*/ 	.byte	0x04, 0x1c
        /*0112*/ 	.short	(.L_229 - .L_228)


	//   ....[0]....
.L_228:
        /*0114*/ 	.word	0x00000040


	//   ....[1]....
        /*0118*/ 	.word	0x000001a0


	//   ....[2]....
        /*011c*/ 	.word	0x000004a0


	//   ....[3]....
        /*0120*/ 	.word	0x00000610


	//   ....[4]....
        /*0124*/ 	.word	0x00000700


	//   ....[5]....
        /*0128*/ 	.word	0x00000750


	//   ....[6]....
        /*012c*/ 	.word	0x000054d0


	//   ....[7]....
        /*0130*/ 	.word	0x000055d0


	//   ....[8]....
        /*0134*/ 	.word	0x00005750


	//----- nvinfo : EIATTR_MAX_THREADS
	.align		4
.L_229:
        /*0138*/ 	.byte	0x04, 0x05
        /*013a*/ 	.short	(.L_231 - .L_230)
.L_230:
        /*013c*/ 	.word	0x00000400
        /*0140*/ 	.word	0x00000001
        /*0144*/ 	.word	0x00000001


	//----- nvinfo : EIATTR_CRS_STACK_SIZE
	.align		4
.L_231:
        /*0148*/ 	.byte	0x04, 0x1e
        /*014a*/ 	.short	(.L_233 - .L_232)
.L_232:
        /*014c*/ 	.word	0x00000000


	//----- nvinfo : EIATTR_CBANK_PARAM_SIZE
	.align		4
.L_233:
        /*0150*/ 	.byte	0x03, 0x19
        /*0152*/ 	.short	0x0024


	//----- nvinfo : EIATTR_PARAM_CBANK
	.align		4
        /*0154*/ 	.byte	0x04, 0x0a
        /*0156*/ 	.short	(.L_235 - .L_234)
	.align		4
.L_234:
        /*0158*/ 	.word	index@(.nv.constant0._ZN4vllm25FilteredTopKUnifiedKernelIfiLi1EEEvPKT_PT0_PKS4_jjj)
        /*015c*/ 	.short	0x0380
        /*015e*/ 	.short	0x0024


	//----- nvinfo : EIATTR_SW_WAR
	.align		4
.L_235:
        /*0160*/ 	.byte	0x04, 0x36
        /*0162*/ 	.short	(.L_237 - .L_236)
.L_236:
        /*0164*/ 	.word	0x00000008
.L_237:


//--------------------- .nv.info._ZN3cub18CUB_300001_SM_10306detail11EmptyKernelIvEEvv --------------------------
	.section	.nv.info._ZN3cub18CUB_300001_SM_10306detail11EmptyKernelIvEEvv,"",@"SHT_CUDA_INFO"
	.sectionflags	@""
	.align	4


	//----- nvinfo : EIATTR_CUDA_API_VERSION
	.align		4
        /*0000*/ 	.byte	0x04, 0x37
        /*0002*/ 	.short	(.L_239 - .L_238)
.L_238:
        /*0004*/ 	.word	0x00000082


	//----- nvinfo : EIATTR_SPARSE_MMA_MASK
	.align		4
.L_239:
        /*0008*/ 	.byte	0x03, 0x50
        /*000a*/ 	.short	0x0000


	//----- nvinfo : EIATTR_MAXREG_COUNT
	.align		4
        /*000c*/ 	.byte	0x03, 0x1b
        /*000e*/ 	.short	0x00ff


	//----- nvinfo : EIATTR_MERCURY_ISA_VERSION
	.align		4
        /*0010*/ 	.byte	0x03, 0x5f
        /*0012*/ 	.short	0x0101


	//----- nvinfo : EIATTR_VRC_CTA_INIT_COUNT
	.align		4
        /*0014*/ 	.byte	0x02, 0x4a
	.zero		1
	.zero		1


	//----- nvinfo : EIATTR_EXIT_INSTR_OFFSETS
	.align		4
        /*0018*/ 	.byte	0x04, 0x1c
        /*001a*/ 	.short	(.L_241 - .L_240)


	//   ....[0]....
.L_240:
        /*001c*/ 	.word	0x00000010


	//----- nvinfo : EIATTR_SW_WAR
	.align		4
.L_241:
        /*0020*/ 	.byte	0x04, 0x36
        /*0022*/ 	.short	(.L_243 - .L_242)
.L_242:
        /*0024*/ 	.word	0x00000008
.L_243:


//--------------------- .nv.callgraph             --------------------------
	.section	.nv.callgraph,"",@"SHT_CUDA_CALLGRAPH"
	.align	4
	.sectionentsize	8
	.align		4
        /*0000*/ 	.word	0x00000000
	.align		4
        /*0004*/ 	.word	0xffffffff
	.align		4
        /*0008*/ 	.word	0x00000000
	.align		4
        /*000c*/ 	.word	0xfffffffe
	.align		4
        /*0010*/ 	.word	0x00000000
	.align		4
        /*0014*/ 	.word	0xfffffffd
	.align		4
        /*0018*/ 	.word	0x00000000
	.align		4
        /*001c*/ 	.word	0xfffffffc


//--------------------- .nv.constant4             --------------------------
	.section	.nv.constant4,"a",@progbits
	.align	8
	.align		8
.nv.constant4:
        /*0000*/ 	.dword	_ZN37_INTERNAL_1185ba60_7_topk_cu_8dabdab74cuda3std3__45__cpo5beginE
	.align		8
        /*0008*/ 	.dword	_ZN37_INTERNAL_1185ba60_7_topk_cu_8dabdab74cuda3std3__45__cpo3endE
	.align		8
        /*0010*/ 	.dword	_ZN37_INTERNAL_1185ba60_7_topk_cu_8dabdab74cuda3std3__45__cpo6cbeginE
	.align		8
        /*0018*/ 	.dword	_ZN37_INTERNAL_1185ba60_7_topk_cu_8dabdab74cuda3std3__45__cpo4cendE
	.align		8
        /*0020*/ 	.dword	_ZN37_INTERNAL_1185ba60_7_topk_cu_8dabdab74cuda3std3__45__cpo6rbeginE
	.align		8
        /*0028*/ 	.dword	_ZN37_INTERNAL_1185ba60_7_topk_cu_8dabdab74cuda3std3__45__cpo4rendE
	.align		8
        /*0030*/ 	.dword	_ZN37_INTERNAL_1185ba60_7_topk_cu_8dabdab74cuda3std3__45__cpo7crbeginE
	.align		8
        /*0038*/ 	.dword	_ZN37_INTERNAL_1185ba60_7_topk_cu_8dabdab74cuda3std3__45__cpo5crendE
	.align		8
        /*0040*/ 	.dword	_ZN37_INTERNAL_1185ba60_7_topk_cu_8dabdab74cuda3std3__439_GLOBAL__N__1185ba60_7_topk_cu_8dabdab76ignoreE
	.align		8
        /*0048*/ 	.dword	_ZN37_INTERNAL_1185ba60_7_topk_cu_8dabdab74cuda3std3__419piecewise_constructE
	.align		8
        /*0050*/ 	.dword	_ZN37_INTERNAL_1185ba60_7_topk_cu_8dabdab74cuda3std3__48in_placeE
	.align		8
        /*0058*/ 	.dword	_ZN37_INTERNAL_1185ba60_7_topk_cu_8dabdab74cuda3std3__420unreachable_sentinelE
	.align		8
        /*0060*/ 	.dword	_ZN37_INTERNAL_1185ba60_7_topk_cu_8dabdab74cuda3std3__47nulloptE
	.align		8
        /*0068*/ 	.dword	_ZN37_INTERNAL_1185ba60_7_topk_cu_8dabdab74cuda3std3__48unexpectE
	.align		8
        /*0070*/ 	.dword	_ZN37_INTERNAL_1185ba60_7_topk_cu_8dabdab74cuda3std6ranges3__45__cpo4swapE
	.align		8
        /*0078*/ 	.dword	_ZN37_INTERNAL_1185ba60_7_topk_cu_8dabdab74cuda3std6ranges3__45__cpo9iter_moveE
	.align		8
        /*0080*/ 	.dword	_ZN37_INTERNAL_1185ba60_7_topk_cu_8dabdab74cuda3std6ranges3__45__cpo5beginE
	.align		8
        /*0088*/ 	.dword	_ZN37_INTERNAL_1185ba60_7_topk_cu_8dabdab74cuda3std6ranges3__45__cpo3endE
	.align		8
        /*0090*/ 	.dword	_ZN37_INTERNAL_1185ba60_7_topk_cu_8dabdab74cuda3std6ranges3__45__cpo6cbeginE
	.align		8
        /*0098*/ 	.dword	_ZN37_INTERNAL_1185ba60_7_topk_cu_8dabdab74cuda3std6ranges3__45__cpo4cendE
	.align		8
        /*00a0*/ 	.dword	_ZN37_INTERNAL_1185ba60_7_topk_cu_8dabdab74cuda3std6ranges3__45__cpo7advanceE
	.align		8
        /*00a8*/ 	.dword	_ZN37_INTERNAL_1185ba60_7_topk_cu_8dabdab74cuda3std6ranges3__45__cpo9iter_swapE
	.align		8
        /*00b0*/ 	.dword	_ZN37_INTERNAL_1185ba60_7_topk_cu_8dabdab74cuda3std6ranges3__45__cpo4nextE
	.align		8
        /*00b8*/ 	.dword	_ZN37_INTERNAL_1185ba60_7_topk_cu_8dabdab74cuda3std6ranges3__45__cpo4prevE
	.align		8
        /*00c0*/ 	.dword	_ZN37_INTERNAL_1185ba60_7_topk_cu_8dabdab74cuda3std6ranges3__45__cpo4dataE
	.align		8
        /*00c8*/ 	.dword	_ZN37_INTERNAL_1185ba60_7_topk_cu_8dabdab74cuda3std6ranges3__45__cpo5cdataE
	.align		8
        /*00d0*/ 	.dword	_ZN37_INTERNAL_1185ba60_7_topk_cu_8dabdab74cuda3std6ranges3__45__cpo4sizeE
	.align		8
        /*00d8*/ 	.dword	_ZN37_INTERNAL_1185ba60_7_topk_cu_8dabdab74cuda3std6ranges3__45__cpo5ssizeE
	.align		8
        /*00e0*/ 	.dword	_ZN37_INTERNAL_1185ba60_7_topk_cu_8dabdab74cuda3std6ranges3__45__cpo8distanceE
	.align		8
        /*00e8*/ 	.dword	_ZN37_INTERNAL_1185ba60_7_topk_cu_8dabdab76thrust24THRUST_300001_SM_1030_NS6system6detail10sequential3seqE
	.align		8
        /*00f0*/ 	.dword	_ZN37_INTERNAL_1185ba60_7_topk_cu_8dabdab76thrust24THRUST_300001_SM_1030_NS12placeholders2_1E
	.align		8
        /*00f8*/ 	.dword	_ZN37_INTERNAL_1185ba60_7_topk_cu_8dabdab76thrust24THRUST_300001_SM_1030_NS12placeholders2_2E
	.align		8
        /*0100*/ 	.dword	_ZN37_INTERNAL_1185ba60_7_topk_cu_8dabdab76thrust24THRUST_300001_SM_1030_NS12placeholders2_3E
	.align		8
        /*0108*/ 	.dword	_ZN37_INTERNAL_1185ba60_7_topk_cu_8dabdab76thrust24THRUST_300001_SM_1030_NS12placeholders2_4E
	.align		8
        /*0110*/ 	.dword	_ZN37_INTERNAL_1185ba60_7_topk_cu_8dabdab76thrust24THRUST_300001_SM_1030_NS12placeholders2_5E
	.align		8
        /*0118*/ 	.dword	_ZN37_INTERNAL_1185ba60_7_topk_cu_8dabdab76thrust24THRUST_300001_SM_1030_NS12placeholders2_6E
	.align		8
        /*0120*/ 	.dword	_ZN37_INTERNAL_1185ba60_7_topk_cu_8dabdab76thrust24THRUST_300001_SM_1030_NS12placeholders2_7E
	.align		8
        /*0128*/ 	.dword	_ZN37_INTERNAL_1185ba60_7_topk_cu_8dabdab76thrust24THRUST_300001_SM_1030_NS12placeholders2_8E
	.align		8
        /*0130*/ 	.dword	_ZN37_INTERNAL_1185ba60_7_topk_cu_8dabdab76thrust24THRUST_300001_SM_1030_NS12placeholders2_9E
	.align		8
        /*0138*/ 	.dword	_ZN37_INTERNAL_1185ba60_7_topk_cu_8dabdab76thrust24THRUST_300001_SM_1030_NS12placeholders3_10E


//--------------------- .text._ZN4vllm10persistent22persistent_topk_kernelILj1EEEvNS0_20PersistentTopKParamsE --------------------------
	.section	.text._ZN4vllm10persistent22persistent_topk_kernelILj1EEEvNS0_20PersistentTopKParamsE,"ax",@progbits
	.align	128
        .global         _ZN4vllm10persistent22persistent_topk_kernelILj1EEEvNS0_20PersistentTopKParamsE
        .type           _ZN4vllm10persistent22persistent_topk_kernelILj1EEEvNS0_20PersistentTopKParamsE,@function
        .size           _ZN4vllm10persistent22persistent_topk_kernelILj1EEEvNS0_20PersistentTopKParamsE,(.L_x_2121 - _ZN4vllm10persistent22persistent_topk_kernelILj1EEEvNS0_20PersistentTopKParamsE)
        .other          _ZN4vllm10persistent22persistent_topk_kernelILj1EEEvNS0_20PersistentTopKParamsE,@"STO_CUDA_ENTRY STV_DEFAULT"
_ZN4vllm10persistent22persistent_topk_kernelILj1EEEvNS0_20PersistentTopKParamsE:
.text._ZN4vllm10persistent22persistent_topk_kernelILj1EEEvNS0_20PersistentTopKParamsE:
[----:B------:R-:W0:Y:S01]  /*0000*/  LDC R1, c[0x0][0x37c] ;  /* 0x0000df00ff017b82 */ /* 0x000e220000000800 */
[----:B------:R-:W1:Y:S07]  /*0010*/  LDCU UR9, c[0x0][0x3ac] ;  /* 0x00007580ff0977ac */ /* 0x000e6e0008000800 */
[----:B------:R-:W2:Y:S01]  /*0020*/  S2UR UR12, SR_CTAID.X ;  /* 0x00000000000c79c3 */ /* 0x000ea20000002500 */
[----:B0-----:R-:W-:Y:S01]  /*0030*/  VIADD R1, R1, 0xffffff50 ;  /* 0xffffff5001017836 */ /* 0x001fe20000000000 */
[----:B------:R-:W0:Y:S04]  /*0040*/  LDCU UR8, c[0x0][0x370] ;  /* 0x00006e00ff0877ac */ /* 0x000e280008000800 */
[----:B------:R-:W-:Y:S01]  /*0050*/  R2UR UR10, R1 ;  /* 0x00000000010a72ca */ /* 0x000fe200000e0000 */
[----:B------:R-:W-:Y:S01]  /*0060*/  UMOV UR4, URZ ;  /* 0x000000ff00047c82 */ /* 0x000fe20008000000 */
[----:B-1----:R-:W1:Y:S01]  /*0070*/  I2F.U32.RP R0, UR9 ;  /* 0x0000000900007d06 */ /* 0x002e620008209000 */
[----:B------:R-:W-:-:S07]  /*0080*/  ULOP3.LUT UR11, URZ, UR9, URZ, 0x33, !UPT ;  /* 0x00000009ff0b7292 */ /* 0x000fce000f8e33ff */
[----:B-1----:R-:W1:Y:S02]  /*0090*/  MUFU.RCP R0, R0 ;  /* 0x0000000000007308 */ /* 0x002e640000001000 */
[----:B-1----:R-:W-:-:S06]  /*00a0*/  VIADD R2, R0, 0xffffffe ;  /* 0x0ffffffe00027836 */ /* 0x002fcc0000000000 */
[----:B------:R-:W1:Y:S02]  /*00b0*/  F2I.FTZ.U32.TRUNC.NTZ R2, R2 ;  /* 0x0000000200027305 */ /* 0x000e64000021f000 */
[----:B-1----:R-:W-:-:S13]  /*00c0*/  R2UR UR5, R2 ;  /* 0x00000000020572ca */ /* 0x002fda00000e0000 */
[----:B------:R-:W-:-:S04]  /*00d0*/  UIADD3 UR6, UPT, UPT, URZ, -UR5, URZ ;  /* 0x80000005ff067290 */ /* 0x000fc8000fffe0ff */
[----:B------:R-:W-:-:S04]  /*00e0*/  UIMAD UR6, UR6, UR9, URZ ;  /* 0x00000009060672a4 */ /* 0x000fc8000f8e02ff */
[----:B------:R-:W-:-:S07]  /*00f0*/  UIMAD.WIDE.U32 UR4, UR5, UR6, UR4 ;  /* 0x00000006050472a5 */ /* 0x000fce000f8e0004 */
[----:B------:R-:W-:Y:S02]  /*0100*/  UMOV UR6, UR5 ;  /* 0x0000000500067c82 */ /* 0x000fe40008000000 */
[----:B0-----:R-:W-:-:S07]  /*0110*/  UIMAD.WIDE.U32 UR4, UR6, UR8, URZ ;  /* 0x00000008060472a5 */ /* 0x001fce000f8e00ff */
[----:B------:R-:W-:Y:S02]  /*0120*/  UMOV UR7, UR5 ;  /* 0x0000000500077c82 */ /* 0x000fe40008000000 */
[----:B------:R-:W-:-:S04]  /*0130*/  UIADD3 UR4, UPT, UPT, -UR7, URZ, URZ ;  /* 0x000000ff07047290 */ /* 0x000fc8000fffe1ff */
[----:B------:R-:W-:-:S04]  /*0140*/  UIMAD UR4, UR9, UR4, UR8 ;  /* 0x00000004090472a4 */ /* 0x000fc8000f8e0208 */
[----:B------:R-:W-:-:S11]  /*0150*/  UISETP.GE.U32.AND UP0, UPT, UR4, UR9, UPT ;  /* 0x000000090400728c */ /* 0x000fd6000bf06070 */
[----:B------:R-:W-:Y:S02]  /*0160*/  @UP0 UIADD3 UR4, UPT, UPT, UR4, -UR9, URZ ;  /* 0x8000000904040290 */ /* 0x000fe4000fffe0ff */
[----:B------:R-:W-:Y:S02]  /*0170*/  @UP0 UIADD3 UR7, UPT, UPT, UR7, 0x1, URZ ;  /* 0x0000000107070890 */ /* 0x000fe4000fffe0ff */
[----:B------:R-:W-:Y:S02]  /*0180*/  UISETP.GE.U32.AND UP1, UPT, UR4, UR9, UPT ;  /* 0x000000090400728c */ /* 0x000fe4000bf26070 */
[----:B------:R-:W-:Y:S02]  /*0190*/  UISETP.NE.U32.AND UP0, UPT, UR9, URZ, UPT ;  /* 0x000000ff0900728c */ /* 0x000fe4000bf05070 */
[----:B--2---:R-:W-:-:S04]  /*01a0*/  UIMAD.WIDE.U32 UR4, UR6, UR12, URZ ;  /* 0x0000000c060472a5 */ /* 0x004fc8000f8e00ff */
[----:B------:R-:W-:-:S03]  /*01b0*/  UIADD3 UR4, UPT, UPT, -UR5, URZ, URZ ;  /* 0x000000ff05047290 */ /* 0x000fc6000fffe1ff */
[----:B------:R-:W-:Y:S02]  /*01c0*/  @UP1 UIADD3 UR7, UPT, UPT, UR7, 0x1, URZ ;  /* 0x0000000107071890 */ /* 0x000fe4000fffe0ff */
[----:B------:R-:W-:Y:S02]  /*01d0*/  UIMAD UR4, UR9, UR4, UR12 ;  /* 0x00000004090472a4 */ /* 0x000fe4000f8e020c */
[----:B------:R-:W-:Y:S02]  /*01e0*/  USEL UR7, UR11, UR7, !UP0 ;  /* 0x000000070b077287 */ /* 0x000fe4000c000000 */
[----:B------:R-:W-:Y:S02]  /*01f0*/  UISETP.GE.U32.AND UP1, UPT, UR4, UR9, UPT ;  /* 0x000000090400728c */ /* 0x000fe4000bf26070 */
[----:B------:R-:W-:-:S04]  /*0200*/  UIMAD UR6, UR7, UR9, URZ ;  /* 0x00000009070672a4 */ /* 0x000fc8000f8e02ff */
[----:B------:R-:W-:-:S05]  /*0210*/  UISETP.GE.U32.AND UP2, UPT, UR12, UR6, UPT ;  /* 0x000000060c00728c */ /* 0x000fca000bf46070 */
[----:B------:R-:W-:Y:S01]  /*0220*/  @UP1 UIADD3 UR4, UPT, UPT, UR4, -UR9, URZ ;  /* 0x8000000904041290 */ /* 0x000fe2000fffe0ff */
[----:B------:R-:W-:-:S03]  /*0230*/  PLOP3.LUT P0, PT, PT, PT, UP2, 0x80, 0x8 ;  /* 0x000000000008781c */ /* 0x000fc60003f0f028 */
[----:B------:R-:W-:-:S10]  /*0240*/  UISETP.GE.U32.AND UP2, UPT, UR4, UR9, UPT ;  /* 0x000000090400728c */ /* 0x000fd4000bf46070 */
[----:B------:R-:W-:Y:S05]  /*0250*/  @P0 EXIT ;  /* 0x000000000000094d */ /* 0x000fea0003800000 */
[----:B------:R-:W0:Y:S01]  /*0260*/  LDC R0, c[0x0][0x3b0] ;  /* 0x0000ec00ff007b82 */ /* 0x000e220000000800 */
[----:B------:R-:W-:Y:S01]  /*0270*/  @UP1 UIADD3 UR5, UPT, UPT, UR5, 0x1, URZ ;  /* 0x0000000105051890 */ /* 0x000fe2000fffe0ff */
[----:B------:R-:W1:Y:S03]  /*0280*/  S2R R10, SR_TID.X ;  /* 0x00000000000a7919 */ /* 0x000e660000002100 */
[----:B------:R-:W-:-:S04]  /*0290*/  @UP2 UIADD3 UR5, UPT, UPT, UR5, 0x1, URZ ;  /* 0x0000000105052890 */ /* 0x000fc8000fffe0ff */
[----:B------:R-:W-:-:S04]  /*02a0*/  USEL UR11, UR11, UR5, !UP0 ;  /* 0x000000050b0b7287 */ /* 0x000fc8000c000000 */
[----:B------:R-:W-:-:S04]  /*02b0*/  UIADD3 UR4, UPT, UPT, -UR11, URZ, URZ ;  /* 0x000000ff0b047290 */ /* 0x000fc8000fffe1ff */
[----:B------:R-:W-:-:S06]  /*02c0*/  UIMAD UR12, UR9, UR4, UR12 ;  /* 0x00000004090c72a4 */ /* 0x000fcc000f8e020c */
[----:B------:R-:W-:Y:S02]  /*02d0*/  ISETP.NE.AND P0, PT, RZ, UR12, PT ;  /* 0x0000000cff007c0c */ /* 0x000fe4000bf05270 */
[----:B0-----:R-:W-:-:S13]  /*02e0*/  ISETP.LT.U32.AND P1, PT, R0, 0x8001, PT ;  /* 0x000080010000780c */ /* 0x001fda0003f21070 */
[----:B-1----:R-:W-:Y:S05]  /*02f0*/  @P0 EXIT P1 ;  /* 0x000000000000094d */ /* 0x002fea0000800000 */
[----:B------:R-:W0:Y:S01]  /*0300*/  LDCU.64 UR8, c[0x0][0x398] ;  /* 0x00007300ff0877ac */ /* 0x000e220008000a00 */
[----:B------:R-:W-:Y:S01]  /*0310*/  ISETP.GE.U32.AND P1, PT, R0, 0x8001, PT ;  /* 0x000080010000780c */ /* 0x000fe20003f26070 */
[----:B------:R-:W-:Y:S01]  /*0320*/  IMAD.MOV.U32 R13, RZ, RZ, 0x4 ;  /* 0x00000004ff0d7424 */ /* 0x000fe200078e00ff */
[----:B------:R-:W1:Y:S01]  /*0330*/  LDCU.64 UR24, c[0x0][0x358] ;  /* 0x00006b00ff1877ac */ /* 0x000e620008000a00 */
[----:B0-----:R-:W-:-:S06]  /*0340*/  UIMAD.WIDE.U32 UR8, UR11, 0xc10, UR8 ;  /* 0x00000c100b0878a5 */ /* 0x001fcc000f8e0008 */
[----:B------:R-:W-:-:S04]  /*0350*/  IMAD.WIDE.U32 R12, R10, R13, UR8 ;  /* 0x000000080a0c7e25 */ /* 0x000fc8000f8e000d */
[----:B-1----:R-:W-:Y:S05]  /*0360*/  @!P1 BRA `(.L_x_0) ;  /* 0x00000000004c9947 */ /* 0x002fea0003800000 */
[----:B------:R-:W-:Y:S05]  /*0370*/  @P0 BRA `(.L_x_1) ;  /* 0x0000000000440947 */ /* 0x000fea0003800000 */
[C---:B------:R-:W-:Y:S01]  /*0380*/  ISETP.GT.U32.AND P0, PT, R10.reuse, 0xff, PT ;  /* 0x000000ff0a00780c */ /* 0x040fe20003f04070 */
[----:B------:R-:W-:Y:S01]  /*0390*/  IMAD.U32 R2, RZ, RZ, UR8 ;  /* 0x00000008ff027e24 */ /* 0x000fe2000f8e00ff */
[----:B------:R-:W-:Y:S01]  /*03a0*/  ISETP.NE.AND P1, PT, R10, RZ, PT ;  /* 0x000000ff0a00720c */ /* 0x000fe20003f25270 */
[----:B------:R-:W-:Y:S02]  /*03b0*/  IMAD.U32 R3, RZ, RZ, UR9 ;  /* 0x00000009ff037e24 */ /* 0x000fe4000f8e00ff */
[----:B------:R-:W-:Y:S02]  /*03c0*/  IMAD.U32 R4, RZ, RZ, UR8 ;  /* 0x00000008ff047e24 */ /* 0x000fe4000f8e00ff */
[----:B------:R-:W-:Y:S02]  /*03d0*/  IMAD.U32 R5, RZ, RZ, UR9 ;  /* 0x00000009ff057e24 */ /* 0x000fe4000f8e00ff */
[----:B------:R-:W-:Y:S02]  /*03e0*/  IMAD.U32 R6, RZ, RZ, UR8 ;  /* 0x00000008ff067e24 */ /* 0x000fe4000f8e00ff */
[----:B------:R-:W-:-:S02]  /*03f0*/  IMAD.U32 R7, RZ, RZ, UR9 ;  /* 0x00000009ff077e24 */ /* 0x000fc4000f8e00ff */
[----:B------:R-:W-:Y:S01]  /*0400*/  IMAD.U32 R8, RZ, RZ, UR8 ;  /* 0x00000008ff087e24 */ /* 0x000fe2000f8e00ff */
[----:B------:R0:W-:Y:S01]  /*0410*/  @!P0 STG.E desc[UR24][R12.64], RZ ;  /* 0x000000ff0c008986 */ /* 0x0001e2000c101918 */
[----:B------:R-:W-:-:S03]  /*0420*/  IMAD.U32 R9, RZ, RZ, UR9 ;  /* 0x00000009ff097e24 */ /* 0x000fc6000f8e00ff */
[----:B------:R0:W-:Y:S04]  /*0430*/  @!P0 STG.E desc[UR24][R12.64+0x400], RZ ;  /* 0x000400ff0c008986 */ /* 0x0001e8000c101918 */
[----:B------:R0:W-:Y:S04]  /*0440*/  @!P0 STG.E desc[UR24][R12.64+0x800], RZ ;  /* 0x000800ff0c008986 */ /* 0x0001e8000c101918 */
[----:B------:R0:W-:Y:S04]  /*0450*/  @!P1 STG.E desc[UR24][R2.64+0xc00], RZ ;  /* 0x000c00ff02009986 */ /* 0x0001e8000c101918 */
[----:B------:R0:W-:Y:S04]  /*0460*/  @!P1 STG.E desc[UR24][R4.64+0xc04], RZ ;  /* 0x000c04ff04009986 */ /* 0x0001e8000c101918 */
[----:B------:R0:W-:Y:S04]  /*0470*/  @!P1 STG.E desc[UR24][R6.64+0xc08], RZ ;  /* 0x000c08ff06009986 */ /* 0x0001e8000c101918 */
[----:B------:R0:W-:Y:S02]  /*0480*/  @!P1 STG.E desc[UR24][R8.64+0xc0c], RZ ;  /* 0x000c0cff08009986 */ /* 0x0001e4000c101918 */
.L_x_1:
[----:B------:R-:W-:Y:S06]  /*0490*/  BAR.SYNC.DEFER_BLOCKING 0x0 ;  /* 0x0000000000007b1d */ /* 0x000fec0000010000 */
.L_x_0:
[----:B------:R-:W1:Y:S02]  /*04a0*/  LDCU UR4, c[0x0][0x3a0] ;  /* 0x00007400ff0477ac */ /* 0x000e640008000800 */
[----:B-1----:R-:W-:-:S04]  /*04b0*/  UIADD3 UR4, UPT, UPT, UR4, -0x1, URZ ;  /* 0xffffffff04047890 */ /* 0x002fc8000fffe0ff */
[----:B------:R-:W-:-:S04]  /*04c0*/  UIADD3 UR6, UPT, UPT, UR7, UR4, URZ ;  /* 0x0000000407067290 */ /* 0x000fc8000fffe0ff */
[----:B------:R-:W-:-:S06]  /*04d0*/  UISETP.GE.U32.AND UP0, UPT, UR6, UR4, UPT ;  /* 0x000000040600728c */ /* 0x000fcc000bf06070 */
[----:B------:R-:W-:-:S13]  /*04e0*/  PLOP3.LUT P0, PT, PT, PT, UP0, 0x80, 0x8 ;  /* 0x000000000008781c */ /* 0x000fda0003f0f008 */
[----:B------:R-:W-:Y:S05]  /*04f0*/  @!P0 EXIT ;  /* 0x000000000000894d */ /* 0x000fea0003800000 */
[----:B------:R-:W1:Y:S01]  /*0500*/  I2F.U32.RP R0, UR7 ;  /* 0x0000000700007d06 */ /* 0x000e620008209000 */
[----:B------:R-:W-:Y:S01]  /*0510*/  UIADD3 UR13, UPT, UPT, URZ, -UR7, URZ ;  /* 0x80000007ff0d7290 */ /* 0x000fe2000fffe0ff */
[----:B------:R2:W-:Y:S01]  /*0520*/  STL [R1+0x78], RZ ;  /* 0x000078ff01007387 */ /* 0x0005e20000100800 */
[----:B------:R-:W-:Y:S01]  /*0530*/  UMOV UR4, URZ ;  /* 0x000000ff00047c82 */ /* 0x000fe20008000000 */
[----:B------:R-:W3:Y:S01]  /*0540*/  LDCU UR16, c[0x0][0x3a8] ;  /* 0x00007500ff1077ac */ /* 0x000ee20008000800 */
[----:B------:R-:W-:Y:S01]  /*0550*/  ISETP.GE.U32.AND P1, PT, R10, 0x100, PT ;  /* 0x000001000a00780c */ /* 0x000fe20003f26070 */
[----:B------:R-:W-:-:S03]  /*0560*/  UISETP.NE.U32.AND UP2, UPT, UR7, URZ, UPT ;  /* 0x000000ff0700728c */ /* 0x000fc6000bf45070 */
[----:B------:R-:W-:Y:S01]  /*0570*/  ISETP.EQ.AND P1, PT, RZ, UR12, !P1 ;  /* 0x0000000cff007c0c */ /* 0x000fe2000cf22270 */
[----:B-1----:R-:W0:Y:S01]  /*0580*/  MUFU.RCP R0, R0 ;  /* 0x0000000000007308 */ /* 0x002e220000001000 */
[----:B---3--:R-:W-:-:S04]  /*0590*/  UIMAD UR26, UR12, UR16, URZ ;  /* 0x000000100c1a72a4 */ /* 0x008fc8000f8e02ff */
[----:B------:R-:W-:Y:S01]  /*05a0*/  UIADD3 UR16, UPT, UPT, UR26, UR16, URZ ;  /* 0x000000101a107290 */ /* 0x000fe2000fffe0ff */
[----:B0-----:R-:W-:-:S06]  /*05b0*/  VIADD R2, R0, 0xffffffe ;  /* 0x0ffffffe00027836 */ /* 0x001fcc0000000000 */
[----:B------:R-:W0:Y:S02]  /*05c0*/  F2I.FTZ.U32.TRUNC.NTZ R2, R2 ;  /* 0x0000000200027305 */ /* 0x000e24000021f000 */
[----:B0-----:R-:W-:-:S13]  /*05d0*/  R2UR UR5, R2 ;  /* 0x00000000020572ca */ /* 0x001fda00000e0000 */
[----:B------:R-:W-:-:S04]  /*05e0*/  UIMAD UR13, UR13, UR5, URZ ;  /* 0x000000050d0d72a4 */ /* 0x000fc8000f8e02ff */
[----:B------:R-:W-:-:S04]  /*05f0*/  UIMAD.WIDE.U32 UR4, UR5, UR13, UR4 ;  /* 0x0000000d050472a5 */ /* 0x000fc8000f8e0004 */
[----:B------:R-:W-:-:S07]  /*0600*/  UIMAD.WIDE.U32 UR4, UR5, UR6, URZ ;  /* 0x00000006050472a5 */ /* 0x000fce000f8e00ff */
[----:B------:R-:W-:Y:S02]  /*0610*/  UMOV UR13, UR5 ;  /* 0x00000005000d7c82 */ /* 0x000fe40008000000 */
[----:B------:R-:W-:Y:S02]  /*0620*/  UIADD3 UR4, UPT, UPT, -UR13, URZ, URZ ;  /* 0x000000ff0d047290 */ /* 0x000fe4000fffe1ff */
[----:B------:R-:W0:Y:S02]  /*0630*/  S2UR UR5, SR_CgaCtaId ;  /* 0x00000000000579c3 */ /* 0x000e240000008800 */
[----:B------:R-:W-:-:S03]  /*0640*/  UIMAD UR6, UR7, UR4, UR6 ;  /* 0x00000004070672a4 */ /* 0x000fc6000f8e0206 */
[----:B------:R-:W-:Y:S01]  /*0650*/  UMOV UR4, 0x400 ;  /* 0x0000040000047882 */ /* 0x000fe20000000000 */
[----:B------:R-:W-:-:S11]  /*0660*/  UISETP.GE.U32.AND UP0, UPT, UR6, UR7, UPT ;  /* 0x000000070600728c */ /* 0x000fd6000bf06070 */
[----:B------:R-:W-:Y:S02]  /*0670*/  @UP0 UIADD3 UR6, UPT, UPT, -UR7, UR6, URZ ;  /* 0x0000000607060290 */ /* 0x000fe4000fffe1ff */
[----:B------:R-:W-:Y:S02]  /*0680*/  @UP0 UIADD3 UR13, UPT, UPT, UR13, 0x1, URZ ;  /* 0x000000010d0d0890 */ /* 0x000fe4000fffe0ff */
[----:B------:R-:W-:Y:S02]  /*0690*/  UISETP.GE.U32.AND UP1, UPT, UR6, UR7, UPT ;  /* 0x000000070600728c */ /* 0x000fe4000bf26070 */
[----:B0-----:R-:W-:-:S06]  /*06a0*/  ULEA UR4, UR5, UR4, 0x18 ;  /* 0x0000000405047291 */ /* 0x001fcc000f8ec0ff */
[----:B------:R-:W-:Y:S01]  /*06b0*/  LEA R0, R10, UR4, 0x2 ;  /* 0x000000040a007c11 */ /* 0x000fe2000f8e10ff */
[----:B------:R-:W-:Y:S02]  /*06c0*/  UMOV UR4, URZ ;  /* 0x000000ff00047c82 */ /* 0x000fe40008000000 */
[----:B------:R-:W-:Y:S02]  /*06d0*/  @UP1 UIADD3 UR13, UPT, UPT, UR13, 0x1, URZ ;  /* 0x000000010d0d1890 */ /* 0x000fe4000fffe0ff */
[----:B------:R-:W-:Y:S01]  /*06e0*/  @!UP2 ULOP3.LUT UR13, URZ, UR7, URZ, 0x33, !UPT ;  /* 0x00000007ff0da292 */ /* 0x000fe2000f8e33ff */
[----:B--2---:R-:W-:-:S11]  /*06f0*/  VIADD R2, R0, 0x820 ;  /* 0x0000082000027836 */ /* 0x004fd60000000000 */
.L_x_116:
[----:B0-----:R-:W0:Y:S01]  /*0700*/  LDCU UR5, c[0x0][0x3a0] ;  /* 0x00007400ff0577ac */ /* 0x001e220008000800 */
[----:B------:R-:W-:-:S04]  /*0710*/  UIMAD UR6, UR7, UR4, UR11 ;  /* 0x00000004070672a4 */ /* 0x000fc8000f8e020b */
[----:B0-----:R-:W-:-:S06]  /*0720*/  UISETP.GE.U32.AND UP0, UPT, UR6, UR5, UPT ;  /* 0x000000050600728c */ /* 0x001fcc000bf06070 */
[----:B------:R-:W-:-:S13]  /*0730*/  PLOP3.LUT P0, PT, PT, PT, UP0, 0x80, 0x8 ;  /* 0x000000000008781c */ /* 0x000fda0003f0f008 */
[----:B-1234-:R-:W-:Y:S05]  /*0740*/  @P0 EXIT ;  /* 0x000000000000094d */ /* 0x01efea0003800000 */
[----:B------:R-:W0:Y:S01]  /*0750*/  LDCU.64 UR14, c[0x0][0x390] ;  /* 0x00007200ff0e77ac */ /* 0x000e220008000a00 */
[----:B------:R-:W1:Y:S01]  /*0760*/  LDCU UR5, c[0x0][0x3a4] ;  /* 0x00007480ff0577ac */ /* 0x000e620008000800 */
[----:B------:R-:W2:Y:S01]  /*0770*/  LDCU.128 UR20, c[0x0][0x380] ;  /* 0x00007000ff1477ac */ /* 0x000ea20008000c00 */
[----:B0-----:R-:W-:-:S06]  /*0780*/  UIMAD.WIDE.U32 UR14, UR6, 0x4, UR14 ;  /* 0x00000004060e78a5 */ /* 0x001fcc000f8e000e */
[----:B------:R-:W-:Y:S02]  /*0790*/  IMAD.U32 R2, RZ, RZ, UR14 ;  /* 0x0000000eff027e24 */ /* 0x000fe4000f8e00ff */
[----:B------:R-:W-:-:S05]  /*07a0*/  IMAD.U32 R3, RZ, RZ, UR15 ;  /* 0x0000000fff037e24 */ /* 0x000fca000f8e00ff */
[----:B------:R-:W3:Y:S01]  /*07b0*/  LDG.E R4, desc[UR24][R2.64] ;  /* 0x0000001802047981 */ /* 0x000ee2000c1e1900 */
[----:B------:R-:W-:Y:S02]  /*07c0*/  USHF.L.U32 UR14, UR6, 0xb, URZ ;  /* 0x0000000b060e7899 */ /* 0x000fe400080006ff */
[----:B-1----:R-:W-:Y:S02]  /*07d0*/  UIMAD UR5, UR6, UR5, URZ ;  /* 0x00000005060572a4 */ /* 0x002fe4000f8e02ff */
[----:B--2---:R-:W-:Y:S02]  /*07e0*/  UIMAD.WIDE.U32 UR14, UR14, 0x4, UR22 ;  /* 0x000000040e0e78a5 */ /* 0x004fe4000f8e0016 */
[----:B------:R-:W-:Y:S01]  /*07f0*/  UIMAD.WIDE.U32 UR18, UR5, 0x4, UR20 ;  /* 0x00000004051278a5 */ /* 0x000fe2000f8e0014 */
[----:B---3--:R-:W-:-:S13]  /*0800*/  ISETP.GT.U32.AND P0, PT, R4, 0x8000, PT ;  /* 0x000080000400780c */ /* 0x008fda0003f04070 */
[----:B------:R-:W-:Y:S05]  /*0810*/  @P0 BRA `(.L_x_2) ;  /* 0x0000000000600947 */ /* 0x000fea0003800000 */
[----:B------:R-:W-:-:S09]  /*0820*/  UISETP.NE.AND UP0, UPT, UR12, URZ, UPT ;  /* 0x000000ff0c00728c */ /* 0x000fd2000bf05270 */
[----:B------:R-:W-:Y:S05]  /*0830*/  BRA.U UP0, `(.L_x_3) ;  /* 0x00000039009c7547 */ /* 0x000fea000b800000 */
[----:B------:R-:W-:-:S13]  /*0840*/  ISETP.GT.U32.AND P0, PT, R4, 0x800, PT ;  /* 0x000008000400780c */ /* 0x000fda0003f04070 */
[----:B------:R-:W-:Y:S05]  /*0850*/  @P0 BRA `(.L_x_4) ;  /* 0x0000000000340947 */ /* 0x000fea0003800000 */
[----:B------:R-:W-:Y:S01]  /*0860*/  BSSY.RECONVERGENT B0, `(.L_x_5) ;  /* 0x000000b000007945 */ /* 0x000fe20003800200 */
[----:B------:R-:W-:-:S07]  /*0870*/  IMAD.MOV.U32 R7, RZ, RZ, R10 ;  /* 0x000000ffff077224 */ /* 0x000fce00078e000a */
.L_x_6:
[----:B0-----:R-:W-:Y:S01]  /*0880*/  IMAD.U32 R2, RZ, RZ, UR14 ;  /* 0x0000000eff027e24 */ /* 0x001fe2000f8e00ff */
[----:B------:R-:W-:Y:S01]  /*0890*/  ISETP.GE.U32.AND P0, PT, R7, R4, PT ;  /* 0x000000040700720c */ /* 0x000fe20003f06070 */
[----:B------:R-:W-:-:S03]  /*08a0*/  IMAD.U32 R3, RZ, RZ, UR15 ;  /* 0x0000000fff037e24 */ /* 0x000fc6000f8e00ff */
[C---:B------:R-:W-:Y:S01]  /*08b0*/  SEL R11, R7.reuse, 0xffffffff, !P0 ;  /* 0xffffffff070b7807 */ /* 0x040fe20004000000 */
[C---:B------:R-:W-:Y:S01]  /*08c0*/  IMAD.WIDE.U32 R2, R7.reuse, 0x4, R2 ;  /* 0x0000000407027825 */ /* 0x040fe200078e0002 */
[----:B------:R-:W-:-:S03]  /*08d0*/  ISETP.GE.U32.AND P0, PT, R7, 0x400, PT ;  /* 0x000004000700780c */ /* 0x000fc60003f06070 */
[----:B------:R-:W-:Y:S01]  /*08e0*/  VIADD R7, R7, 0x400 ;  /* 0x0000040007077836 */ /* 0x000fe20000000000 */
[----:B------:R0:W-:Y:S09]  /*08f0*/  STG.E desc[UR24][R2.64], R11 ;  /* 0x0000000b02007986 */ /* 0x0001f2000c101918 */
[----:B------:R-:W-:Y:S05]  /*0900*/  @!P0 BRA `(.L_x_6) ;  /* 0xfffffffc00dc8947 */ /* 0x000fea000383ffff */
[----:B------:R-:W-:Y:S05]  /*0910*/  BSYNC.RECONVERGENT B0 ;  /* 0x0000000000007941 */ /* 0x000fea0003800200 */
.L_x_5:
[----:B------:R-:W-:Y:S05]  /*0920*/  BRA `(.L_x_3) ;  /* 0x0000003800607947 */ /* 0x000fea0003800000 */
.L_x_4:
[----:B------:R-:W-:-:S13]  /*0930*/  ISETP.GT.U32.AND P0, PT, R4, 0x2000, PT ;  /* 0x000020000400780c */ /* 0x000fda0003f04070 */
[----:B------:R-:W-:Y:S05]  /*0940*/  @P0 BRA `(.L_x_7) ;  /* 0x0000000000080947 */ /* 0x000fea0003800000 */
[----:B------:R-:W-:Y:S05]  /*0950*/  CALL.REL.NOINC `($_ZN4vllm10persistent22persistent_topk_kernelILj1EEEvNS0_20PersistentTopKParamsE$_ZN4vllm10persistent19histogram_2048_topkEPKfPii) ;  /* 0x0000009800507944 */ /* 0x000fea0003c00000 */
[----:B------:R-:W-:Y:S05]  /*0960*/  BRA `(.L_x_3) ;  /* 0x0000003800507947 */ /* 0x000fea0003800000 */
.L_x_7:
[----:B------:R-:W-:-:S07]  /*0970*/  MOV R29, 0x990 ;  /* 0x00000990001d7802 */ /* 0x000fce0000000f00 */
[----:B------:R-:W-:Y:S05]  /*0980*/  CALL.REL.NOINC `($_ZN4vllm10persistent22persistent_topk_kernelILj1EEEvNS0_20PersistentTopKParamsE$_ZN4vllm10persistent18histogram_256_topkEPKfPiii) ;  /* 0x0000003800587944 */ /* 0x000fea0003c00000 */
[----:B------:R-:W-:Y:S05]  /*0990*/  BRA `(.L_x_3) ;  /* 0x0000003800447947 */ /* 0x000fea0003800000 */
.L_x_2:
[C---:B------:R-:W-:Y:S01]  /*09a0*/  VIMNMX.U32 R2, PT, PT, R4.reuse, UR16, PT ;  /* 0x0000001004027c48 */ /* 0x040fe2000bfe0000 */
[----:B------:R-:W0:Y:S01]  /*09b0*/  LDCU.64 UR18, c[0x0][0x380] ;  /* 0x00007000ff1277ac */ /* 0x000e220008000a00 */
[----:B------:R-:W-:Y:S01]  /*09c0*/  ISETP.LE.U32.AND P0, PT, R4, UR26, PT ;  /* 0x0000001a04007c0c */ /* 0x000fe2000bf03070 */
[----:B------:R-:W-:Y:S02]  /*09d0*/  BSSY.RECONVERGENT B0, `(.L_x_8) ;  /* 0x0000071000007945 */ /* 0x000fe40003800200 */
[----:B------:R-:W-:-:S05]  /*09e0*/  VIADD R2, R2, -UR26 ;  /* 0x8000001a02027c36 */ /* 0x000fca0008000000 */
[----:B------:R-:W-:-:S04]  /*09f0*/  SEL R2, R2, RZ, !P0 ;  /* 0x000000ff02027207 */ /* 0x000fc80004000000 */
[----:B------:R-:W-:Y:S01]  /*0a00*/  ISETP.GE.U32.AND P0, PT, R10, R2, PT ;  /* 0x000000020a00720c */ /* 0x000fe20003f06070 */
[----:B0-----:R-:W-:-:S04]  /*0a10*/  ULEA UR18, UP0, UR5, UR18, 0x2 ;  /* 0x0000001205127291 */ /* 0x001fc8000f8010ff */
[----:B------:R-:W-:-:S08]  /*0a20*/  ULEA.HI.X UR19, UR5, UR19, URZ, 0x2, UP0 ;  /* 0x0000001305137291 */ /* 0x000fd000080f14ff */
[----:B------:R-:W-:Y:S05]  /*0a30*/  @P0 BRA `(.L_x_9) ;  /* 0x0000000400a80947 */ /* 0x000fea0003800000 */
[----:B------:R-:W-:Y:S01]  /*0a40*/  ISETP.GE.U32.AND P3, PT, R10, R2, PT ;  /* 0x000000020a00720c */ /* 0x000fe20003f66070 */
[----:B------:R-:W-:-:S12]  /*0a50*/  IMAD.MOV.U32 R3, RZ, RZ, R10 ;  /* 0x000000ffff037224 */ /* 0x000fd800078e000a */
[----:B------:R-:W-:-:S05]  /*0a60*/  @P3 IADD3 R4, P0, PT, R3, UR26, RZ ;  /* 0x0000001a03043c10 */ /* 0x000fca000ff1e0ff */
[----:B------:R-:W-:Y:S01]  /*0a70*/  @P3 IMAD.X R7, RZ, RZ, RZ, P0 ;  /* 0x000000ffff073224 */ /* 0x000fe200000e06ff */
[----:B------:R-:W-:-:S04]  /*0a80*/  @P3 LEA R6, P0, R4, UR18, 0x2 ;  /* 0x0000001204063c11 */ /* 0x000fc8000f8010ff */
[----:B------:R-:W-:-:S05]  /*0a90*/  @P3 LEA.HI.X R7, R4, UR19, R7, 0x2, P0 ;  /* 0x0000001304073c11 */ /* 0x000fca00080f1407 */
[----:B------:R-:W2:Y:S01]  /*0aa0*/  @P3 LDG.E R6, desc[UR24][R6.64] ;  /* 0x0000001806063981 */ /* 0x000ea2000c1e1900 */
[----:B------:R-:W-:Y:S01]  /*0ab0*/  @P3 VIADD R3, R3, 0x400 ;  /* 0x0000040003033836 */ /* 0x000fe20000000000 */
[----:B------:R-:W-:Y:S01]  /*0ac0*/  BSSY.RECONVERGENT B1, `(.L_x_10) ;  /* 0x000003a000017945 */ /* 0x000fe20003800200 */
[----:B------:R-:W-:Y:S02]  /*0ad0*/  VIADD R8, R0, 0x820 ;  /* 0x0000082000087836 */ /* 0x000fe40000000000 */
[C---:B------:R-:W-:Y:S01]  /*0ae0*/  IMAD.IADD R4, R2.reuse, 0x1, -R3 ;  /* 0x0000000102047824 */ /* 0x040fe200078e0a03 */
[----:B------:R-:W-:-:S04]  /*0af0*/  ISETP.GT.U32.AND P2, PT, R2, R3, PT ;  /* 0x000000030200720c */ /* 0x000fc80003f44070 */
[----:B------:R-:W-:Y:S01]  /*0b00*/  ISETP.LE.U32.OR P2, PT, R4, 0xc00, !P2 ;  /* 0x00000c000400780c */ /* 0x000fe20005743470 */
[----:B------:R-:W-:Y:S01]  /*0b10*/  IMAD.MOV.U32 R4, RZ, RZ, R8 ;  /* 0x000000ffff047224 */ /* 0x000fe200078e0008 */
[----:B--2---:R-:W-:Y:S02]  /*0b20*/  ISETP.GE.AND P0, PT, R6, RZ, P3 ;  /* 0x000000ff0600720c */ /* 0x004fe40001f06270 */
[----:B------:R-:W-:-:S11]  /*0b30*/  @P3 LOP3.LUT R11, RZ, R6, RZ, 0x33, !PT ;  /* 0x00000006ff0b3212 */ /* 0x000fd600078e33ff */
[----:B------:R-:W-:Y:S02]  /*0b40*/  @P0 LOP3.LUT R11, R6, 0x80000000, RZ, 0xfc, !PT ;  /* 0x80000000060b0812 */ /* 0x000fe400078efcff */
[----:B------:R-:W-:-:S03]  /*0b50*/  PLOP3.LUT P0, PT, P3, PT, PT, 0x8, 0x80 ;  /* 0x000000000080781c */ /* 0x000fc60001f0e170 */
[----:B------:R0:W-:Y:S02]  /*0b60*/  @P3 STS [R4], R11 ;  /* 0x0000000b04003388 */ /* 0x0001e40000000800 */
[----:B0-----:R-:W-:Y:S01]  /*0b70*/  @P3 VIADD R4, R4, 0x1000 ;  /* 0x0000100004043836 */ /* 0x001fe20000000000 */
[----:B------:R-:W-:Y:S07]  /*0b80*/  @P2 BRA `(.L_x_11) ;  /* 0x0000000000b42947 */ /* 0x000fee0003800000 */
[----:B------:R-:W-:Y:S01]  /*0b90*/  PLOP3.LUT P0, PT, PT, PT, PT, 0x8, 0x80 ;  /* 0x000000000080781c */ /* 0x000fe20003f0e170 */
[----:B------:R-:W-:-:S12]  /*0ba0*/  VIADD R8, R2, 0xfffff400 ;  /* 0xfffff40002087836 */ /* 0x000fd80000000000 */
.L_x_12:
[C---:B------:R-:W-:Y:S01]  /*0bb0*/  VIADD R6, R3.reuse, 0x400 ;  /* 0x0000040003067836 */ /* 0x040fe20000000000 */
[C---:B------:R-:W-:Y:S01]  /*0bc0*/  IADD3 R15, P2, PT, R3.reuse, UR26, RZ ;  /* 0x0000001a030f7c10 */ /* 0x040fe2000ff5e0ff */
[----:B------:R-:W-:-:S03]  /*0bd0*/  VIADD R7, R3, 0x800 ;  /* 0x0000080003077836 */ /* 0x000fc60000000000 */
[----:B------:R-:W-:Y:S01]  /*0be0*/  IADD3 R6, P3, PT, R6, UR26, RZ ;  /* 0x0000001a06067c10 */ /* 0x000fe2000ff7e0ff */
[----:B------:R-:W-:Y:S01]  /*0bf0*/  IMAD.X R18, RZ, RZ, RZ, P2 ;  /* 0x000000ffff127224 */ /* 0x000fe200010e06ff */
[----:B------:R-:W-:Y:S02]  /*0c00*/  LEA R16, P2, R15, UR18, 0x2 ;  /* 0x000000120f107c11 */ /* 0x000fe4000f8410ff */
[----:B------:R-:W-:Y:S01]  /*0c10*/  IADD3 R7, P4, PT, R7, UR26, RZ ;  /* 0x0000001a07077c10 */ /* 0x000fe2000ff9e0ff */
[----:B------:R-:W-:Y:S01]  /*0c20*/  IMAD.X R11, RZ, RZ, RZ, P3 ;  /* 0x000000ffff0b7224 */ /* 0x000fe200018e06ff */
[----:B------:R-:W-:Y:S01]  /*0c30*/  LEA.HI.X R17, R15, UR19, R18, 0x2, P2 ;  /* 0x000000130f117c11 */ /* 0x000fe200090f1412 */
[----:B------:R-:W-:Y:S01]  /*0c40*/  VIADD R18, R3, 0xc00 ;  /* 0x00000c0003127836 */ /* 0x000fe20000000000 */
[----:B------:R-:W-:Y:S01]  /*0c50*/  LEA R14, P3, R6, UR18, 0x2 ;  /* 0x00000012060e7c11 */ /* 0x000fe2000f8610ff */
[----:B------:R-:W-:-:S03]  /*0c60*/  IMAD.X R20, RZ, RZ, RZ, P4 ;  /* 0x000000ffff147224 */ /* 0x000fc600020e06ff */
[----:B------:R-:W-:Y:S02]  /*0c70*/  LEA.HI.X R15, R6, UR19, R11, 0x2, P3 ;  /* 0x00000013060f7c11 */ /* 0x000fe400098f140b */
[----:B------:R-:W-:Y:S01]  /*0c80*/  IADD3 R18, P3, PT, R18, UR26, RZ ;  /* 0x0000001a12127c10 */ /* 0x000fe2000ff7e0ff */
[----:B------:R0:W2:Y:S01]  /*0c90*/  LDG.E R11, desc[UR24][R16.64] ;  /* 0x00000018100b7981 */ /* 0x0000a2000c1e1900 */
[----:B------:R-:W-:-:S03]  /*0ca0*/  LEA R6, P2, R7, UR18, 0x2 ;  /* 0x0000001207067c11 */ /* 0x000fc6000f8410ff */
[----:B------:R-:W-:Y:S01]  /*0cb0*/  IMAD.X R19, RZ, RZ, RZ, P3 ;  /* 0x000000ffff137224 */ /* 0x000fe200018e06ff */
[----:B------:R-:W-:Y:S01]  /*0cc0*/  LEA.HI.X R7, R7, UR19, R20, 0x2, P2 ;  /* 0x0000001307077c11 */ /* 0x000fe200090f1414 */
[----:B------:R-:W3:Y:S01]  /*0cd0*/  LDG.E R14, desc[UR24][R14.64] ;  /* 0x000000180e0e7981 */ /* 0x000ee2000c1e1900 */
[----:B0-----:R-:W-:-:S03]  /*0ce0*/  LEA R16, P2, R18, UR18, 0x2 ;  /* 0x0000001212107c11 */ /* 0x001fc6000f8410ff */
[----:B------:R-:W4:Y:S01]  /*0cf0*/  LDG.E R6, desc[UR24][R6.64] ;  /* 0x0000001806067981 */ /* 0x000f22000c1e1900 */
[----:B------:R-:W-:-:S05]  /*0d00*/  LEA.HI.X R17, R18, UR19, R19, 0x2, P2 ;  /* 0x0000001312117c11 */ /* 0x000fca00090f1413 */
[----:B------:R-:W5:Y:S01]  /*0d10*/  LDG.E R18, desc[UR24][R16.64] ;  /* 0x0000001810127981 */ /* 0x000f62000c1e1900 */
[----:B------:R-:W-:Y:S01]  /*0d20*/  VIADD R3, R3, 0x1000 ;  /* 0x0000100003037836 */ /* 0x000fe20000000000 */
[----:B--2---:R-:W-:Y:S02]  /*0d30*/  ISETP.GE.AND P2, PT, R11, RZ, PT ;  /* 0x000000ff0b00720c */ /* 0x004fe40003f46270 */
[----:B------:R-:W-:Y:S02]  /*0d40*/  LOP3.LUT R19, RZ, R11, RZ, 0x33, !PT ;  /* 0x0000000bff137212 */ /* 0x000fe400078e33ff */
[----:B---3--:R-:W-:Y:S02]  /*0d50*/  ISETP.GE.AND P3, PT, R14, RZ, PT ;  /* 0x000000ff0e00720c */ /* 0x008fe40003f66270 */
[----:B----4-:R-:W-:-:S07]  /*0d60*/  ISETP.GE.AND P4, PT, R6, RZ, PT ;  /* 0x000000ff0600720c */ /* 0x010fce0003f86270 */
[----:B------:R-:W-:Y:S02]  /*0d70*/  @P2 LOP3.LUT R19, R11, 0x80000000, RZ, 0xfc, !PT ;  /* 0x800000000b132812 */ /* 0x000fe400078efcff */
[----:B------:R-:W-:Y:S02]  /*0d80*/  ISETP.GE.U32.AND P2, PT, R3, R8, PT ;  /* 0x000000080300720c */ /* 0x000fe40003f46070 */
[----:B-----5:R-:W-:Y:S02]  /*0d90*/  ISETP.GE.AND P5, PT, R18, RZ, PT ;  /* 0x000000ff1200720c */ /* 0x020fe40003fa6270 */
[----:B------:R-:W-:Y:S02]  /*0da0*/  LOP3.LUT R11, RZ, R14, RZ, 0x33, !PT ;  /* 0x0000000eff0b7212 */ /* 0x000fe400078e33ff */
[----:B------:R-:W-:Y:S02]  /*0db0*/  LOP3.LUT R21, RZ, R6, RZ, 0x33, !PT ;  /* 0x00000006ff157212 */ /* 0x000fe400078e33ff */
[----:B------:R-:W-:-:S02]  /*0dc0*/  LOP3.LUT R15, RZ, R18, RZ, 0x33, !PT ;  /* 0x00000012ff0f7212 */ /* 0x000fc400078e33ff */
[----:B------:R-:W-:Y:S02]  /*0dd0*/  @P3 LOP3.LUT R11, R14, 0x80000000, RZ, 0xfc, !PT ;  /* 0x800000000e0b3812 */ /* 0x000fe400078efcff */
[----:B------:R-:W-:-:S03]  /*0de0*/  @P4 LOP3.LUT R21, R6, 0x80000000, RZ, 0xfc, !PT ;  /* 0x8000000006154812 */ /* 0x000fc600078efcff */
[----:B------:R-:W-:Y:S01]  /*0df0*/  @P5 LOP3.LUT R15, R18, 0x80000000, RZ, 0xfc, !PT ;  /* 0x80000000120f5812 */ /* 0x000fe200078efcff */
[----:B------:R-:W-:Y:S04]  /*0e00*/  STS [R4], R19 ;  /* 0x0000001304007388 */ /* 0x000fe80000000800 */
[----:B------:R-:W-:Y:S04]  /*0e10*/  STS [R4+0x1000], R11 ;  /* 0x0010000b04007388 */ /* 0x000fe80000000800 */
[----:B------:R-:W-:Y:S04]  /*0e20*/  STS [R4+0x2000], R21 ;  /* 0x0020001504007388 */ /* 0x000fe80000000800 */
[----:B------:R0:W-:Y:S02]  /*0e30*/  STS [R4+0x3000], R15 ;  /* 0x0030000f04007388 */ /* 0x0001e40000000800 */
[----:B0-----:R-:W-:Y:S01]  /*0e40*/  VIADD R4, R4, 0x4000 ;  /* 0x0000400004047836 */ /* 0x001fe20000000000 */
[----:B------:R-:W-:Y:S06]  /*0e50*/  @!P2 BRA `(.L_x_12) ;  /* 0xfffffffc0054a947 */ /* 0x000fec000383ffff */
.L_x_11:
[----:B------:R-:W-:Y:S05]  /*0e60*/  BSYNC.RECONVERGENT B1 ;  /* 0x0000000000017941 */ /* 0x000fea0003800200 */
.L_x_10:
[C---:B------:R-:W-:Y:S01]  /*0e70*/  IMAD.IADD R6, R2.reuse, 0x1, -R3 ;  /* 0x0000000102067824 */ /* 0x040fe200078e0a03 */
[----:B------:R-:W-:Y:S01]  /*0e80*/  ISETP.GT.U32.AND P2, PT, R2, R3, PT ;  /* 0x000000030200720c */ /* 0x000fe20003f44070 */
[----:B------:R-:W-:Y:S03]  /*0e90*/  BSSY.RECONVERGENT B1, `(.L_x_13) ;  /* 0x0000019000017945 */ /* 0x000fe60003800200 */
[----:B------:R-:W-:-:S13]  /*0ea0*/  ISETP.LE.U32.OR P2, PT, R6, 0x400, !P2 ;  /* 0x000004000600780c */ /* 0x000fda0005743470 */
[----:B------:R-:W-:Y:S05]  /*0eb0*/  @P2 BRA `(.L_x_14) ;  /* 0x0000000000582947 */ /* 0x000fea0003800000 */
[C---:B------:R-:W-:Y:S01]  /*0ec0*/  VIADD R8, R3.reuse, 0x400 ;  /* 0x0000040003087836 */ /* 0x040fe20000000000 */
[----:B------:R-:W-:-:S04]  /*0ed0*/  IADD3 R7, P2, PT, R3, UR26, RZ ;  /* 0x0000001a03077c10 */ /* 0x000fc8000ff5e0ff */
[----:B------:R-:W-:Y:S01]  /*0ee0*/  IADD3 R8, P0, PT, R8, UR26, RZ ;  /* 0x0000001a08087c10 */ /* 0x000fe2000ff1e0ff */
[----:B------:R-:W-:Y:S01]  /*0ef0*/  IMAD.X R16, RZ, RZ, RZ, P2 ;  /* 0x000000ffff107224 */ /* 0x000fe200010e06ff */
[----:B------:R-:W-:-:S03]  /*0f00*/  LEA R6, P2, R7, UR18, 0x2 ;  /* 0x0000001207067c11 */ /* 0x000fc6000f8410ff */
[----:B------:R-:W-:Y:S01]  /*0f10*/  IMAD.X R11, RZ, RZ, RZ, P0 ;  /* 0x000000ffff0b7224 */ /* 0x000fe200000e06ff */
[C---:B------:R-:W-:Y:S02]  /*0f20*/  LEA R14, P0, R8.reuse, UR18, 0x2 ;  /* 0x00000012080e7c11 */ /* 0x040fe4000f8010ff */
[----:B------:R-:W-:Y:S02]  /*0f30*/  LEA.HI.X R7, R7, UR19, R16, 0x2, P2 ;  /* 0x0000001307077c11 */ /* 0x000fe400090f1410 */
[----:B------:R-:W-:-:S03]  /*0f40*/  LEA.HI.X R15, R8, UR19, R11, 0x2, P0 ;  /* 0x00000013080f7c11 */ /* 0x000fc600080f140b */
[----:B------:R-:W2:Y:S04]  /*0f50*/  LDG.E R6, desc[UR24][R6.64] ;  /* 0x0000001806067981 */ /* 0x000ea8000c1e1900 */
[----:B------:R-:W3:Y:S01]  /*0f60*/  LDG.E R14, desc[UR24][R14.64] ;  /* 0x000000180e0e7981 */ /* 0x000ee2000c1e1900 */
[----:B------:R-:W-:Y:S01]  /*0f70*/  VIADD R3, R3, 0x800 ;  /* 0x0000080003037836 */ /* 0x000fe20000000000 */
[----:B--2---:R-:W-:Y:S02]  /*0f80*/  ISETP.GE.AND P0, PT, R6, RZ, PT ;  /* 0x000000ff0600720c */ /* 0x004fe40003f06270 */
[----:B------:R-:W-:Y:S02]  /*0f90*/  LOP3.LUT R11, RZ, R6, RZ, 0x33, !PT ;  /* 0x00000006ff0b7212 */ /* 0x000fe400078e33ff */
[----:B---3--:R-:W-:-:S02]  /*0fa0*/  ISETP.GE.AND P2, PT, R14, RZ, PT ;  /* 0x000000ff0e00720c */ /* 0x008fc40003f46270 */
[----:B------:R-:W-:-:S07]  /*0fb0*/  LOP3.LUT R17, RZ, R14, RZ, 0x33, !PT ;  /* 0x0000000eff117212 */ /* 0x000fce00078e33ff */
[----:B------:R-:W-:Y:S02]  /*0fc0*/  @P0 LOP3.LUT R11, R6, 0x80000000, RZ, 0xfc, !PT ;  /* 0x80000000060b0812 */ /* 0x000fe400078efcff */
[----:B------:R-:W-:Y:S02]  /*0fd0*/  PLOP3.LUT P0, PT, PT, PT, PT, 0x8, 0x80 ;  /* 0x000000000080781c */ /* 0x000fe40003f0e170 */
[----:B------:R-:W-:Y:S01]  /*0fe0*/  @P2 LOP3.LUT R17, R14, 0x80000000, RZ, 0xfc, !PT ;  /* 0x800000000e112812 */ /* 0x000fe200078efcff */
[----:B------:R-:W-:Y:S04]  /*0ff0*/  STS [R4], R11 ;  /* 0x0000000b04007388 */ /* 0x000fe80000000800 */
[----:B------:R0:W-:Y:S02]  /*1000*/  STS [R4+0x1000], R17 ;  /* 0x0010001104007388 */ /* 0x0001e40000000800 */
[----:B0-----:R-:W-:-:S07]  /*1010*/  VIADD R4, R4, 0x2000 ;  /* 0x0000200004047836 */ /* 0x001fce0000000000 */
.L_x_14:
[----:B------:R-:W-:Y:S05]  /*1020*/  BSYNC.RECONVERGENT B1 ;  /* 0x0000000000017941 */ /* 0x000fea0003800200 */
.L_x_13:
[----:B------:R-:W-:-:S13]  /*1030*/  ISETP.LT.U32.OR P0, PT, R3, R2, P0 ;  /* 0x000000020300720c */ /* 0x000fda0000701470 */
[----:B------:R-:W-:Y:S05]  /*1040*/  @!P0 BRA `(.L_x_9) ;  /* 0x0000000000248947 */ /* 0x000fea0003800000 */
[----:B------:R-:W-:-:S05]  /*1050*/  IADD3 R3, P0, PT, R3, UR26, RZ ;  /* 0x0000001a03037c10 */ /* 0x000fca000ff1e0ff */
[----:B------:R-:W-:Y:S01]  /*1060*/  IMAD.X R8, RZ, RZ, RZ, P0 ;  /* 0x000000ffff087224 */ /* 0x000fe200000e06ff */
[----:B------:R-:W-:-:S04]  /*1070*/  LEA R6, P0, R3, UR18, 0x2 ;  /* 0x0000001203067c11 */ /* 0x000fc8000f8010ff */
[----:B------:R-:W-:-:S05]  /*1080*/  LEA.HI.X R7, R3, UR19, R8, 0x2, P0 ;  /* 0x0000001303077c11 */ /* 0x000fca00080f1408 */
[----:B------:R-:W2:Y:S02]  /*1090*/  LDG.E R6, desc[UR24][R6.64] ;  /* 0x0000001806067981 */ /* 0x000ea4000c1e1900 */
[----:B--2---:R-:W-:Y:S02]  /*10a0*/  ISETP.GE.AND P0, PT, R6, RZ, PT ;  /* 0x000000ff0600720c */ /* 0x004fe40003f06270 */
[----:B------:R-:W-:-:S11]  /*10b0*/  LOP3.LUT R3, RZ, R6, RZ, 0x33, !PT ;  /* 0x00000006ff037212 */ /* 0x000fd600078e33ff */
[----:B------:R-:W-:-:S05]  /*10c0*/  @P0 LOP3.LUT R3, R6, 0x80000000, RZ, 0xfc, !PT ;  /* 0x8000000006030812 */ /* 0x000fca00078efcff */
[----:B------:R0:W-:Y:S02]  /*10d0*/  STS [R4], R3 ;  /* 0x0000000304007388 */ /* 0x0001e40000000800 */
.L_x_9:
[----:B------:R-:W-:Y:S05]  /*10e0*/  BSYNC.RECONVERGENT B0 ;  /* 0x0000000000007941 */ /* 0x000fea0003800200 */
.L_x_8:
[----:B0-----:R-:W-:Y:S01]  /*10f0*/  IMAD.IADD R3, R2, 0x1, R10 ;  /* 0x0000000102037824 */ /* 0x001fe200078e020a */
[----:B------:R-:W-:Y:S04]  /*1100*/  BSSY.RECONVERGENT B0, `(.L_x_15) ;  /* 0x000006f000007945 */ /* 0x000fe80003800200 */
[----:B------:R-:W-:-:S13]  /*1110*/  ISETP.GE.U32.AND P0, PT, R3, R2, PT ;  /* 0x000000020300720c */ /* 0x000fda0003f06070 */
[----:B------:R-:W-:Y:S05]  /*1120*/  @P0 BRA `(.L_x_16) ;  /* 0x0000000400b00947 */ /* 0x000fea0003800000 */
[----:B------:R-:W-:Y:S01]  /*1130*/  ISETP.GE.U32.AND P3, PT, R3, R2, PT ;  /* 0x000000020300720c */ /* 0x000fe20003f66070 */
[----:B------:R-:W-:Y:S02]  /*1140*/  IMAD.U32 R6, RZ, RZ, UR18 ;  /* 0x00000012ff067e24 */ /* 0x000fe4000f8e00ff */
[----:B------:R-:W-:-:S10]  /*1150*/  IMAD.U32 R7, RZ, RZ, UR19 ;  /* 0x00000013ff077e24 */ /* 0x000fd4000f8e00ff */
[----:B------:R-:W-:-:S04]  /*1160*/  @P3 VIADD R11, R3, UR26 ;  /* 0x0000001a030b3c36 */ /* 0x000fc80008000000 */
[----:B------:R-:W-:-:S06]  /*1170*/  @P3 IMAD.WIDE.U32 R6, R11, 0x4, R6 ;  /* 0x000000040b063825 */ /* 0x000fcc00078e0006 */
[----:B------:R-:W2:Y:S01]  /*1180*/  @P3 LDG.E R6, desc[UR24][R6.64] ;  /* 0x0000001806063981 */ /* 0x000ea2000c1e1900 */
[----:B------:R-:W-:Y:S01]  /*1190*/  @P3 MOV R4, 0x400 ;  /* 0x0000040000043802 */ /* 0x000fe20000000f00 */
[----:B------:R-:W-:Y:S01]  /*11a0*/  BSSY.RECONVERGENT B1, `(.L_x_17) ;  /* 0x0000038000017945 */ /* 0x000fe20003800200 */
[----:B------:R-:W0:Y:S02]  /*11b0*/  @P3 S2R R11, SR_CgaCtaId ;  /* 0x00000000000b3919 */ /* 0x000e240000008800 */
[----:B0-----:R-:W-:-:S05]  /*11c0*/  @P3 LEA R4, R11, R4, 0x18 ;  /* 0x000000040b043211 */ /* 0x001fca00078ec0ff */
[C---:B------:R-:W-:Y:S02]  /*11d0*/  @P3 IMAD R11, R3.reuse, 0x4, R4 ;  /* 0x00000004030b3824 */ /* 0x040fe400078e0204 */
[----:B------:R-:W-:-:S04]  /*11e0*/  @P3 VIADD R3, R3, 0x400 ;  /* 0x0000040003033836 */ /* 0x000fc80000000000 */
[C---:B------:R-:W-:Y:S01]  /*11f0*/  IMAD.IADD R4, R2.reuse, 0x1, -R3 ;  /* 0x0000000102047824 */ /* 0x040fe200078e0a03 */
[----:B------:R-:W-:-:S04]  /*1200*/  ISETP.GT.U32.AND P2, PT, R2, R3, PT ;  /* 0x000000030200720c */ /* 0x000fc80003f44070 */
[----:B------:R-:W-:Y:S02]  /*1210*/  ISETP.LE.U32.OR P2, PT, R4, 0xc00, !P2 ;  /* 0x00000c000400780c */ /* 0x000fe40005743470 */
[----:B--2---:R-:W-:Y:S02]  /*1220*/  ISETP.GE.AND P0, PT, R6, RZ, P3 ;  /* 0x000000ff0600720c */ /* 0x004fe40001f06270 */
[----:B------:R-:W-:-:S11]  /*1230*/  @P3 LOP3.LUT R8, RZ, R6, RZ, 0x33, !PT ;  /* 0x00000006ff083212 */ /* 0x000fd600078e33ff */
[----:B------:R-:W-:Y:S02]  /*1240*/  @P0 LOP3.LUT R8, R6, 0x80000000, RZ, 0xfc, !PT ;  /* 0x8000000006080812 */ /* 0x000fe400078efcff */
[----:B------:R-:W-:-:S03]  /*1250*/  PLOP3.LUT P0, PT, P3, PT, PT, 0x8, 0x80 ;  /* 0x000000000080781c */ /* 0x000fc60001f0e170 */
[----:B------:R0:W-:Y:S01]  /*1260*/  @P3 STS [R11+0x820], R8 ;  /* 0x000820080b003388 */ /* 0x0001e20000000800 */
[----:B------:R-:W-:Y:S09]  /*1270*/  @P2 BRA `(.L_x_18) ;  /* 0x0000000000a82947 */ /* 0x000ff20003800000 */
[----:B------:R-:W1:Y:S01]  /*1280*/  S2R R7, SR_CgaCtaId ;  /* 0x0000000000077919 */ /* 0x000e620000008800 */
[----:B0-----:R-:W-:Y:S01]  /*1290*/  MOV R8, 0x400 ;  /* 0x0000040000087802 */ /* 0x001fe20000000f00 */
[----:B------:R-:W-:Y:S01]  /*12a0*/  VIADD R4, R2, 0xfffff400 ;  /* 0xfffff40002047836 */ /* 0x000fe20000000000 */
[----:B------:R-:W-:Y:S02]  /*12b0*/  PLOP3.LUT P0, PT, PT, PT, PT, 0x8, 0x80 ;  /* 0x000000000080781c */ /* 0x000fe40003f0e170 */
[----:B-1----:R-:W-:-:S11]  /*12c0*/  LEA R8, R7, R8, 0x18 ;  /* 0x0000000807087211 */ /* 0x002fd600078ec0ff */
.L_x_19:
[----:B-1----:R-:W-:Y:S02]  /*12d0*/  IMAD.U32 R14, RZ, RZ, UR26 ;  /* 0x0000001aff0e7e24 */ /* 0x002fe4000f8e00ff */
[----:B------:R-:W-:Y:S02]  /*12e0*/  IMAD.U32 R6, RZ, RZ, UR18 ;  /* 0x00000012ff067e24 */ /* 0x000fe4000f8e00ff */
[----:B------:R-:W-:Y:S01]  /*12f0*/  IMAD.U32 R7, RZ, RZ, UR19 ;  /* 0x00000013ff077e24 */ /* 0x000fe2000f8e00ff */
[----:B------:R-:W-:Y:S01]  /*1300*/  IADD3 R17, PT, PT, R14, 0x400, R3 ;  /* 0x000004000e117810 */ /* 0x000fe20007ffe003 */
[----:B------:R-:W-:Y:S02]  /*1310*/  VIADD R15, R3, UR26 ;  /* 0x0000001a030f7c36 */ /* 0x000fe40008000000 */
[----:B------:R-:W-:Y:S02]  /*1320*/  IMAD.U32 R18, RZ, RZ, UR26 ;  /* 0x0000001aff127e24 */ /* 0x000fe4000f8e00ff */
[----:B------:R-:W-:-:S02]  /*1330*/  IMAD.U32 R20, RZ, RZ, UR26 ;  /* 0x0000001aff147e24 */ /* 0x000fc4000f8e00ff */
[----:B------:R-:W-:Y:S01]  /*1340*/  IMAD.WIDE.U32 R14, R15, 0x4, R6 ;  /* 0x000000040f0e7825 */ /* 0x000fe200078e0006 */
[--C-:B------:R-:W-:Y:S02]  /*1350*/  IADD3 R19, PT, PT, R18, 0x800, R3.reuse ;  /* 0x0000080012137810 */ /* 0x100fe40007ffe003 */
[----:B------:R-:W-:Y:S01]  /*1360*/  IADD3 R21, PT, PT, R20, 0xc00, R3 ;  /* 0x00000c0014157810 */ /* 0x000fe20007ffe003 */
[--C-:B------:R-:W-:Y:S01]  /*1370*/  IMAD.WIDE.U32 R16, R17, 0x4, R6.reuse ;  /* 0x0000000411107825 */ /* 0x100fe200078e0006 */
[----:B------:R0:W2:Y:S05]  /*1380*/  LDG.E R11, desc[UR24][R14.64] ;  /* 0x000000180e0b7981 */ /* 0x0000aa000c1e1900 */
[----:B------:R-:W3:Y:S01]  /*1390*/  LDG.E R16, desc[UR24][R16.64] ;  /* 0x0000001810107981 */ /* 0x000ee2000c1e1900 */
[----:B0-----:R-:W-:-:S04]  /*13a0*/  IMAD.WIDE.U32 R14, R19, 0x4, R6 ;  /* 0x00000004130e7825 */ /* 0x001fc800078e0006 */
[----:B------:R-:W-:Y:S01]  /*13b0*/  IMAD.WIDE.U32 R6, R21, 0x4, R6 ;  /* 0x0000000415067825 */ /* 0x000fe200078e0006 */
[----:B------:R-:W4:Y:S05]  /*13c0*/  LDG.E R19, desc[UR24][R14.64] ;  /* 0x000000180e137981 */ /* 0x000f2a000c1e1900 */
[----:B------:R0:W5:Y:S02]  /*13d0*/  LDG.E R6, desc[UR24][R6.64] ;  /* 0x0000001806067981 */ /* 0x000164000c1e1900 */
[C---:B0-----:R-:W-:Y:S02]  /*13e0*/  IMAD R7, R3.reuse, 0x4, R8 ;  /* 0x0000000403077824 */ /* 0x041fe400078e0208 */
[----:B------:R-:W-:Y:S01]  /*13f0*/  VIADD R3, R3, 0x1000 ;  /* 0x0000100003037836 */ /* 0x000fe20000000000 */
[----:B--2---:R-:W-:-:S02]  /*1400*/  ISETP.GE.AND P2, PT, R11, RZ, PT ;  /* 0x000000ff0b00720c */ /* 0x004fc40003f46270 */
[----:B------:R-:W-:Y:S02]  /*1410*/  LOP3.LUT R18, RZ, R11, RZ, 0x33, !PT ;  /* 0x0000000bff127212 */ /* 0x000fe400078e33ff */
[----:B---3--:R-:W-:Y:S02]  /*1420*/  ISETP.GE.AND P3, PT, R16, RZ, PT ;  /* 0x000000ff1000720c */ /* 0x008fe40003f66270 */
[----:B------:R-:W-:-:S07]  /*1430*/  LOP3.LUT R20, RZ, R16, RZ, 0x33, !PT ;  /* 0x00000010ff147212 */ /* 0x000fce00078e33ff */
[----:B------:R-:W-:Y:S02]  /*1440*/  @P2 LOP3.LUT R18, R11, 0x80000000, RZ, 0xfc, !PT ;  /* 0x800000000b122812 */ /* 0x000fe400078efcff */
[----:B----4-:R-:W-:Y:S02]  /*1450*/  ISETP.GE.AND P4, PT, R19, RZ, PT ;  /* 0x000000ff1300720c */ /* 0x010fe40003f86270 */
[----:B------:R-:W-:Y:S01]  /*1460*/  ISETP.GE.U32.AND P2, PT, R3, R4, PT ;  /* 0x000000040300720c */ /* 0x000fe20003f46070 */
[----:B------:R1:W-:Y:S01]  /*1470*/  STS [R7+0x820], R18 ;  /* 0x0008201207007388 */ /* 0x0003e20000000800 */
[----:B------:R-:W-:Y:S02]  /*1480*/  @P3 LOP3.LUT R20, R16, 0x80000000, RZ, 0xfc, !PT ;  /* 0x8000000010143812 */ /* 0x000fe400078efcff */
[----:B-----5:R-:W-:Y:S02]  /*1490*/  ISETP.GE.AND P5, PT, R6, RZ, PT ;  /* 0x000000ff0600720c */ /* 0x020fe40003fa6270 */
[----:B------:R-:W-:Y:S01]  /*14a0*/  LOP3.LUT R16, RZ, R19, RZ, 0x33, !PT ;  /* 0x00000013ff107212 */ /* 0x000fe200078e33ff */
[----:B------:R1:W-:Y:S01]  /*14b0*/  STS [R7+0x1820], R20 ;  /* 0x0018201407007388 */ /* 0x0003e20000000800 */
[----:B------:R-:W-:-:S03]  /*14c0*/  LOP3.LUT R14, RZ, R6, RZ, 0x33, !PT ;  /* 0x00000006ff0e7212 */ /* 0x000fc600078e33ff */
[----:B------:R-:W-:-:S05]  /*14d0*/  @P4 LOP3.LUT R16, R19, 0x80000000, RZ, 0xfc, !PT ;  /* 0x8000000013104812 */ /* 0x000fca00078efcff */
[----:B------:R1:W-:Y:S01]  /*14e0*/  STS [R7+0x2820], R16 ;  /* 0x0028201007007388 */ /* 0x0003e20000000800 */
[----:B------:R-:W-:-:S05]  /*14f0*/  @P5 LOP3.LUT R14, R6, 0x80000000, RZ, 0xfc, !PT ;  /* 0x80000000060e5812 */ /* 0x000fca00078efcff */
[----:B------:R1:W-:Y:S01]  /*1500*/  STS [R7+0x3820], R14 ;  /* 0x0038200e07007388 */ /* 0x0003e20000000800 */
[----:B------:R-:W-:Y:S05]  /*1510*/  @!P2 BRA `(.L_x_19) ;  /* 0xfffffffc006ca947 */ /* 0x000fea000383ffff */
.L_x_18:
[----:B------:R-:W-:Y:S05]  /*1520*/  BSYNC.RECONVERGENT B1 ;  /* 0x0000000000017941 */ /* 0x000fea0003800200 */
.L_x_17:
[C---:B------:R-:W-:Y:S01]  /*1530*/  IMAD.IADD R4, R2.reuse, 0x1, -R3 ;  /* 0x0000000102047824 */ /* 0x040fe200078e0a03 */
[----:B------:R-:W-:Y:S01]  /*1540*/  ISETP.GT.U32.AND P2, PT, R2, R3, PT ;  /* 0x000000030200720c */ /* 0x000fe20003f44070 */
[----:B------:R-:W-:Y:S03]  /*1550*/  BSSY.RECONVERGENT B1, `(.L_x_20) ;  /* 0x000001a000017945 */ /* 0x000fe60003800200 */
[----:B------:R-:W-:-:S13]  /*1560*/  ISETP.LE.U32.OR P2, PT, R4, 0x400, !P2 ;  /* 0x000004000400780c */ /* 0x000fda0005743470 */
[----:B------:R-:W-:Y:S05]  /*1570*/  @P2 BRA `(.L_x_21) ;  /* 0x00000000005c2947 */ /* 0x000fea0003800000 */
[----:B------:R-:W-:Y:S02]  /*1580*/  IMAD.U32 R4, RZ, RZ, UR26 ;  /* 0x0000001aff047e24 */ /* 0x000fe4000f8e00ff */
[----:B-1----:R-:W-:Y:S02]  /*1590*/  IMAD.U32 R14, RZ, RZ, UR18 ;  /* 0x00000012ff0e7e24 */ /* 0x002fe4000f8e00ff */
[----:B------:R-:W-:Y:S01]  /*15a0*/  IMAD.U32 R15, RZ, RZ, UR19 ;  /* 0x00000013ff0f7e24 */ /* 0x000fe2000f8e00ff */
[----:B0-----:R-:W-:Y:S01]  /*15b0*/  IADD3 R11, PT, PT, R4, 0x400, R3 ;  /* 0x00000400040b7810 */ /* 0x001fe20007ffe003 */
[----:B------:R-:W-:-:S04]  /*15c0*/  VIADD R7, R3, UR26 ;  /* 0x0000001a03077c36 */ /* 0x000fc80008000000 */
[----:B------:R-:W-:-:S04]  /*15d0*/  IMAD.WIDE.U32 R6, R7, 0x4, R14 ;  /* 0x0000000407067825 */ /* 0x000fc800078e000e */
[----:B------:R-:W-:Y:S02]  /*15e0*/  IMAD.WIDE.U32 R14, R11, 0x4, R14 ;  /* 0x000000040b0e7825 */ /* 0x000fe400078e000e */
[----:B------:R-:W2:Y:S04]  /*15f0*/  LDG.E R6, desc[UR24][R6.64] ;  /* 0x0000001806067981 */ /* 0x000ea8000c1e1900 */
[----:B------:R-:W3:Y:S01]  /*1600*/  LDG.E R14, desc[UR24][R14.64] ;  /* 0x000000180e0e7981 */ /* 0x000ee2000c1e1900 */
[----:B------:R-:W0:Y:S01]  /*1610*/  S2UR UR6, SR_CgaCtaId ;  /* 0x00000000000679c3 */ /* 0x000e220000008800 */
[----:B------:R-:W-:Y:S02]  /*1620*/  UMOV UR5, 0x400 ;  /* 0x0000040000057882 */ /* 0x000fe40000000000 */
[----:B0-----:R-:W-:-:S06]  /*1630*/  ULEA UR5, UR6, UR5, 0x18 ;  /* 0x0000000506057291 */ /* 0x001fcc000f8ec0ff */
[C---:B------:R-:W-:Y:S01]  /*1640*/  LEA R11, R3.reuse, UR5, 0x2 ;  /* 0x00000005030b7c11 */ /* 0x040fe2000f8e10ff */
[----:B------:R-:W-:Y:S01]  /*1650*/  VIADD R3, R3, 0x800 ;  /* 0x0000080003037836 */ /* 0x000fe20000000000 */
[----:B--2---:R-:W-:Y:S02]  /*1660*/  ISETP.GE.AND P0, PT, R6, RZ, PT ;  /* 0x000000ff0600720c */ /* 0x004fe40003f06270 */
[----:B------:R-:W-:Y:S02]  /*1670*/  LOP3.LUT R4, RZ, R6, RZ, 0x33, !PT ;  /* 0x00000006ff047212 */ /* 0x000fe400078e33ff */
[----:B---3--:R-:W-:Y:S02]  /*1680*/  ISETP.GE.AND P2, PT, R14, RZ, PT ;  /* 0x000000ff0e00720c */ /* 0x008fe40003f46270 */
[----:B------:R-:W-:-:S07]  /*1690*/  LOP3.LUT R8, RZ, R14, RZ, 0x33, !PT ;  /* 0x0000000eff087212 */ /* 0x000fce00078e33ff */
[----:B------:R-:W-:Y:S02]  /*16a0*/  @P0 LOP3.LUT R4, R6, 0x80000000, RZ, 0xfc, !PT ;  /* 0x8000000006040812 */ /* 0x000fe400078efcff */
[----:B------:R-:W-:Y:S02]  /*16b0*/  PLOP3.LUT P0, PT, PT, PT, PT, 0x8, 0x80 ;  /* 0x000000000080781c */ /* 0x000fe40003f0e170 */
[----:B------:R-:W-:Y:S01]  /*16c0*/  @P2 LOP3.LUT R8, R14, 0x80000000, RZ, 0xfc, !PT ;  /* 0x800000000e082812 */ /* 0x000fe200078efcff */
[----:B------:R2:W-:Y:S04]  /*16d0*/  STS [R11+0x820], R4 ;  /* 0x000820040b007388 */ /* 0x0005e80000000800 */
[----:B------:R2:W-:Y:S06]  /*16e0*/  STS [R11+0x1820], R8 ;  /* 0x001820080b007388 */ /* 0x0005ec0000000800 */
.L_x_21:
[----:B------:R-:W-:Y:S05]  /*16f0*/  BSYNC.RECONVERGENT B1 ;  /* 0x0000000000017941 */ /* 0x000fea0003800200 */
.L_x_20:
[----:B------:R-:W-:-:S13]  /*1700*/  ISETP.LT.U32.OR P0, PT, R3, R2, P0 ;  /* 0x000000020300720c */ /* 0x000fda0000701470 */
[----:B------:R-:W-:Y:S05]  /*1710*/  @!P0 BRA `(.L_x_16) ;  /* 0x0000000000348947 */ /* 0x000fea0003800000 */
[----:B------:R-:W-:Y:S02]  /*1720*/  IMAD.U32 R6, RZ, RZ, UR18 ;  /* 0x00000012ff067e24 */ /* 0x000fe4000f8e00ff */
[----:B-1----:R-:W-:Y:S02]  /*1730*/  IMAD.U32 R7, RZ, RZ, UR19 ;  /* 0x00000013ff077e24 */ /* 0x002fe4000f8e00ff */
[----:B0-2---:R-:W-:-:S04]  /*1740*/  VIADD R11, R3, UR26 ;  /* 0x0000001a030b7c36 */ /* 0x005fc80008000000 */
[----:B------:R-:W-:-:S06]  /*1750*/  IMAD.WIDE.U32 R6, R11, 0x4, R6 ;  /* 0x000000040b067825 */ /* 0x000fcc00078e0006 */
[----:B------:R-:W2:Y:S01]  /*1760*/  LDG.E R6, desc[UR24][R6.64] ;  /* 0x0000001806067981 */ /* 0x000ea2000c1e1900 */
[----:B------:R-:W0:Y:S01]  /*1770*/  S2UR UR6, SR_CgaCtaId ;  /* 0x00000000000679c3 */ /* 0x000e220000008800 */
[----:B------:R-:W-:Y:S02]  /*1780*/  UMOV UR5, 0x400 ;  /* 0x0000040000057882 */ /* 0x000fe40000000000 */
[----:B0-----:R-:W-:-:S06]  /*1790*/  ULEA UR5, UR6, UR5, 0x18 ;  /* 0x0000000506057291 */ /* 0x001fcc000f8ec0ff */
[----:B------:R-:W-:Y:S02]  /*17a0*/  LEA R3, R3, UR5, 0x2 ;  /* 0x0000000503037c11 */ /* 0x000fe4000f8e10ff */
[----:B--2---:R-:W-:Y:S02]  /*17b0*/  ISETP.GE.AND P0, PT, R6, RZ, PT ;  /* 0x000000ff0600720c */ /* 0x004fe40003f06270 */
[----:B------:R-:W-:-:S11]  /*17c0*/  LOP3.LUT R4, RZ, R6, RZ, 0x33, !PT ;  /* 0x00000006ff047212 */ /* 0x000fd600078e33ff */
[----:B------:R-:W-:-:S05]  /*17d0*/  @P0 LOP3.LUT R4, R6, 0x80000000, RZ, 0xfc, !PT ;  /* 0x8000000006040812 */ /* 0x000fca00078efcff */
[----:B------:R3:W-:Y:S02]  /*17e0*/  STS [R3+0x820], R4 ;  /* 0x0008200403007388 */ /* 0x0007e40000000800 */
.L_x_16:
[----:B------:R-:W-:Y:S05]  /*17f0*/  BSYNC.RECONVERGENT B0 ;  /* 0x0000000000007941 */ /* 0x000fea0003800200 */
.L_x_15:
[----:B0-2---:R-:W2:Y:S01]  /*1800*/  LDL R11, [R1+0x78] ;  /* 0x00007800010b7983 */ /* 0x005ea20000100800 */
[----:B------:R-:W-:Y:S01]  /*1810*/  BAR.SYNC.DEFER_BLOCKING 0x0 ;  /* 0x0000000000007b1d */ /* 0x000fe20000010000 */
[----:B------:R-:W-:Y:S01]  /*1820*/  ISETP.NE.AND P0, PT, R10, RZ, PT ;  /* 0x000000ff0a00720c */ /* 0x000fe20003f05270 */
[----:B------:R-:W-:Y:S01]  /*1830*/  IMAD.MOV.U32 R6, RZ, RZ, RZ ;  /* 0x000000ffff067224 */ /* 0x000fe200078e00ff */
[----:B---3--:R-:W-:-:S05]  /*1840*/  LOP3.LUT R3, RZ, R10, RZ, 0x33, !PT ;  /* 0x0000000aff037212 */ /* 0x008fca00078e33ff */
[----:B------:R-:W2:Y:S01]  /*1850*/  LDC R21, c[0x0][0x3ac] ;  /* 0x0000eb00ff157b82 */ /* 0x000ea20000000800 */
[----:B------:R-:W-:Y:S01]  /*1860*/  BSSY.RECONVERGENT B0, `(.L_x_22) ;  /* 0x0000015000007945 */ /* 0x000fe20003800200 */
[----:B------:R-:W-:-:S05]  /*1870*/  IMAD.IADD R3, R3, 0x1, R2 ;  /* 0x0000000103037824 */ /* 0x000fca00078e0202 */
[----:B------:R-:W-:Y:S01]  /*1880*/  LEA.HI R8, R3, 0x1, RZ, 0x16 ;  /* 0x0000000103087811 */ /* 0x000fe200078fb0ff */
[----:B-1----:R-:W0:Y:S01]  /*1890*/  @!P0 S2R R7, SR_CgaCtaId ;  /* 0x0000000000078919 */ /* 0x002e220000008800 */
[----:B------:R-:W-:-:S04]  /*18a0*/  @!P0 MOV R4, 0x400 ;  /* 0x0000040000048802 */ /* 0x000fc80000000f00 */
[----:B0-----:R-:W-:Y:S01]  /*18b0*/  @!P0 LEA R14, R7, R4, 0x18 ;  /* 0x00000004070e8211 */ /* 0x001fe200078ec0ff */
[----:B------:R-:W-:Y:S01]  /*18c0*/  @!P0 IMAD.MOV.U32 R7, RZ, RZ, 0x800 ;  /* 0x00000800ff078424 */ /* 0x000fe200078e00ff */
[----:B------:R-:W-:-:S04]  /*18d0*/  LOP3.LUT R4, R8, 0x7, RZ, 0xc0, !PT ;  /* 0x0000000708047812 */ /* 0x000fc800078ec0ff */
[----:B------:R0:W-:Y:S01]  /*18e0*/  @!P0 STS.64 [R14+0x800], R6 ;  /* 0x000800060e008388 */ /* 0x0001e20000000a00 */
[----:B------:R-:W-:Y:S01]  /*18f0*/  BAR.SYNC.DEFER_BLOCKING 0x0 ;  /* 0x0000000000007b1d */ /* 0x000fe20000010000 */
[----:B--2---:R-:W-:Y:S02]  /*1900*/  IMAD R21, R11, R21, R21 ;  /* 0x000000150b157224 */ /* 0x004fe400078e0215 */
[----:B------:R-:W-:-:S03]  /*1910*/  VIADD R11, R4, 0xffffffff ;  /* 0xffffffff040b7836 */ /* 0x000fc60000000000 */
[----:B0-----:R-:W-:Y:S05]  /*1920*/  @P0 BRA `(.L_x_23) ;  /* 0x0000000000200947 */ /* 0x001fea0003800000 */
[----:B------:R-:W-:Y:S06]  /*1930*/  MEMBAR.ALL.GPU ;  /* 0x0000000000007992 */ /* 0x000fec000000a000 */
[----:B------:R-:W-:-:S00]  /*1940*/  ERRBAR ;  /* 0x00000000000079ab */ /* 0x000fc00000000000 */
[----:B------:R-:W-:Y:S06]  /*1950*/  CGAERRBAR ;  /* 0x00000000000075ab */ /* 0x000fec0000000000 */
[----:B012345:R-:W-:Y:S01]  /*1960*/  CCTL.IVALL ;  /* 0x00000000ff00798f */ /* 0x03ffe20002000000 */
[----:B------:R-:W-:Y:S02]  /*1970*/  IMAD.MOV.U32 R15, RZ, RZ, 0x1 ;  /* 0x00000001ff0f7424 */ /* 0x000fe400078e00ff */
[----:B------:R-:W-:Y:S02]  /*1980*/  IMAD.U32 R6, RZ, RZ, UR8 ;  /* 0x00000008ff067e24 */ /* 0x000fe4000f8e00ff */
[----:B------:R-:W-:-:S05]  /*1990*/  IMAD.U32 R7, RZ, RZ, UR9 ;  /* 0x00000009ff077e24 */ /* 0x000fca000f8e00ff */
[----:B------:R0:W-:Y:S02]  /*19a0*/  REDG.E.ADD.S32.STRONG.GPU desc[UR24][R6.64+0xc08], R15 ;  /* 0x000c080f0600798e */ /* 0x0001e4000c12e318 */
.L_x_23:
[----:B------:R-:W-:Y:S05]  /*19b0*/  BSYNC.RECONVERGENT B0 ;  /* 0x0000000000007941 */ /* 0x000fea0003800200 */
.L_x_22:
[----:B------:R-:W-:Y:S05]  /*19c0*/  @P0 BRA `(.L_x_24) ;  /* 0x00000000001c0947 */ /* 0x000fea0003800000 */
.L_x_25:
[----:B0-----:R-:W-:Y:S02]  /*19d0*/  IMAD.U32 R6, RZ, RZ, UR8 ;  /* 0x00000008ff067e24 */ /* 0x001fe4000f8e00ff */
[----:B------:R-:W-:-:S05]  /*19e0*/  IMAD.U32 R7, RZ, RZ, UR9 ;  /* 0x00000009ff077e24 */ /* 0x000fca000f8e00ff */
[----:B------:R-:W2:Y:S04]  /*19f0*/  LDG.E.STRONG.GPU R6, desc[UR24][R6.64+0xc08] ;  /* 0x000c081806067981 */ /* 0x000ea8000c1ef900 */
[----:B--2---:R-:W-:Y:S01]  /*1a00*/  CCTL.IVALL ;  /* 0x00000000ff00798f */ /* 0x004fe20002000000 */
[----:B------:R-:W-:Y:S05]  /*1a10*/  YIELD ;  /* 0x0000000000007946 */ /* 0x000fea0003800000 */
[----:B------:R-:W-:-:S13]  /*1a20*/  ISETP.GE.AND P0, PT, R6, R21, PT ;  /* 0x000000150600720c */ /* 0x000fda0003f06270 */
[----:B------:R-:W-:Y:S05]  /*1a30*/  @!P0 BRA `(.L_x_25) ;  /* 0xfffffffc00e48947 */ /* 0x000fea000383ffff */
.L_x_24:
[----:B------:R1:W5:Y:S01]  /*1a40*/  LDL R20, [R1+0x78] ;  /* 0x0000780001147983 */ /* 0x0003620000100800 */
[----:B------:R-:W-:Y:S05]  /*1a50*/  WARPSYNC.ALL ;  /* 0x0000000000007948 */ /* 0x000fea0003800000 */
[----:B------:R-:W-:Y:S08]  /*1a60*/  BAR.SYNC.DEFER_BLOCKING 0x0 ;  /* 0x0000000000007b1d */ /* 0x000ff00000010000 */
[----:B------:R-:W-:Y:S01]  /*1a70*/  BAR.SYNC.DEFER_BLOCKING 0x0 ;  /* 0x0000000000007b1d */ /* 0x000fe20000010000 */
[----:B------:R-:W-:-:S02]  /*1a80*/  LOP3.LUT P0, RZ, R10, UR12, RZ, 0xfc, !PT ;  /* 0x0000000c0aff7c12 */ /* 0x000fc4000f80fcff */
[----:B------:R-:W-:-:S03]  /*1a90*/  ISETP.GE.U32.AND P3, PT, R11, 0x3, PT ;  /* 0x000000030b00780c */ /* 0x000fc60003f66070 */
[----:B------:R-:W-:Y:S01]  /*1aa0*/  BSSY.RECONVERGENT B0, `(.L_x_26) ;  /* 0x000000d000007945 */ /* 0x000fe20003800200 */
[----:B0-----:R-:W-:-:S07]  /*1ab0*/  LOP3.LUT R6, R3, 0x400, RZ, 0xc0, !PT ;  /* 0x0000040003067812 */ /* 0x001fce00078ec0ff */
[----:B-1----:R-:W-:Y:S05]  /*1ac0*/  @P0 BRA `(.L_x_27) ;  /* 0x0000000000280947 */ /* 0x002fea0003800000 */
[----:B------:R-:W-:Y:S06]  /*1ad0*/  MEMBAR.ALL.GPU ;  /* 0x0000000000007992 */ /* 0x000fec000000a000 */
[----:B------:R-:W-:-:S00]  /*1ae0*/  ERRBAR ;  /* 0x00000000000079ab */ /* 0x000fc00000000000 */
[----:B------:R-:W-:Y:S06]  /*1af0*/  CGAERRBAR ;  /* 0x00000000000075ab */ /* 0x000fec0000000000 */
[----:B012345:R-:W-:Y:S01]  /*1b00*/  CCTL.IVALL ;  /* 0x00000000ff00798f */ /* 0x03ffe20002000000 */
[----:B------:R-:W-:Y:S02]  /*1b10*/  IMAD.U32 R14, RZ, RZ, UR8 ;  /* 0x00000008ff0e7e24 */ /* 0x000fe4000f8e00ff */
[----:B------:R-:W-:Y:S01]  /*1b20*/  IMAD.U32 R15, RZ, RZ, UR9 ;  /* 0x00000009ff0f7e24 */ /* 0x000fe2000f8e00ff */
[----:B------:R-:W-:Y:S06]  /*1b30*/  MEMBAR.ALL.GPU ;  /* 0x0000000000007992 */ /* 0x000fec000000a000 */
[----:B------:R-:W-:-:S00]  /*1b40*/  ERRBAR ;  /* 0x00000000000079ab */ /* 0x000fc00000000000 */
[----:B------:R-:W-:Y:S06]  /*1b50*/  CGAERRBAR ;  /* 0x00000000000075ab */ /* 0x000fec0000000000 */
[----:B------:R0:W-:Y:S02]  /*1b60*/  STG.E.STRONG.GPU desc[UR24][R14.64+0xc0c], RZ ;  /* 0x000c0cff0e007986 */ /* 0x0001e4000c10f918 */
.L_x_27:
[----:B------:R-:W-:Y:S05]  /*1b70*/  BSYNC.RECONVERGENT B0 ;  /* 0x0000000000007941 */ /* 0x000fea0003800200 */
.L_x_26:
[C---:B------:R-:W-:Y:S01]  /*1b80*/  LOP3.LUT R7, R8.reuse, 0x7ffff8, RZ, 0xc0, !PT ;  /* 0x007ffff808077812 */ /* 0x040fe200078ec0ff */
[----:B------:R-:W-:Y:S01]  /*1b90*/  UMOV UR5, URZ ;  /* 0x000000ff00057c82 */ /* 0x000fe20008000000 */
[----:B------:R-:W-:-:S07]  /*1ba0*/  LOP3.LUT R8, R8, 0x3, RZ, 0xc0, !PT ;  /* 0x0000000308087812 */ /* 0x000fce00078ec0ff */
.L_x_91:
[----:B-1----:R-:W1:Y:S01]  /*1bb0*/  S2UR UR17, SR_CgaCtaId ;  /* 0x00000000001179c3 */ /* 0x002e620000008800 */
[C---:B------:R-:W-:Y:S01]  /*1bc0*/  ISETP.GT.U32.AND P0, PT, R10.reuse, 0xff, PT ;  /* 0x000000ff0a00780c */ /* 0x040fe20003f04070 */
[----:B------:R-:W-:Y:S01]  /*1bd0*/  UMOV UR6, 0x400 ;  /* 0x0000040000067882 */ /* 0x000fe20000000000 */
[----:B------:R-:W-:Y:S01]  /*1be0*/  ULEA UR20, UR4, UR5, 0x2 ;  /* 0x0000000504147291 */ /* 0x000fe2000f8e10ff */
[----:B------:R-:W-:Y:S01]  /*1bf0*/  ISETP.GE.U32.AND P2, PT, R10, R2, PT ;  /* 0x000000020a00720c */ /* 0x000fe20003f46070 */
[----:B------:R-:W-:Y:S02]  /*1c00*/  BSSY.RECONVERGENT B0, `(.L_x_28) ;  /* 0x00000d2000007945 */ /* 0x000fe40003800200 */
[----:B------:R-:W-:-:S04]  /*1c10*/  UIMAD.WIDE.U32 UR18, UR20, -0x55555555, URZ ;  /* 0xaaaaaaab141278a5 */ /* 0x000fc8000f8e00ff */
[----:B------:R-:W-:-:S04]  /*1c20*/  USHF.R.U32.HI UR19, URZ, 0x1, UR19 ;  /* 0x00000001ff137899 */ /* 0x000fc80008011613 */
[----:B------:R-:W-:Y:S02]  /*1c30*/  UIMAD UR19, UR19, -0x3, UR20 ;  /* 0xfffffffd131378a4 */ /* 0x000fe4000f8e0214 */
[----:B-1----:R-:W-:-:S03]  /*1c40*/  ULEA UR17, UR17, UR6, 0x18 ;  /* 0x0000000611117291 */ /* 0x002fc6000f8ec0ff */
[----:B------:R-:W-:Y:S02]  /*1c50*/  UMOV UR6, 0xfffffff8 ;  /* 0xfffffff800067882 */ /* 0x000fe40000000000 */
[----:B------:R-:W-:-:S04]  /*1c60*/  UIMAD UR6, UR5, UR6, 0x18 ;  /* 0x00000018050674a4 */ /* 0x000fc8000f8e0206 */
[----:B0-2---:R-:W0:Y:S04]  /*1c70*/  LDS.64 R14, [UR17+0x800] ;  /* 0x00080011ff0e7984 */ /* 0x005e280008000a00 */
[----:B------:R1:W-:Y:S01]  /*1c80*/  @!P0 STS [R0], RZ ;  /* 0x000000ff00008388 */ /* 0x0003e20000000800 */
[----:B------:R-:W-:Y:S06]  /*1c90*/  BAR.SYNC.DEFER_BLOCKING 0x0 ;  /* 0x0000000000007b1d */ /* 0x000fec0000010000 */
[----:B------:R-:W-:Y:S05]  /*1ca0*/  @P2 BRA `(.L_x_29) ;  /* 0x0000000c001c2947 */ /* 0x000fea0003800000 */
[----:B------:R-:W-:Y:S01]  /*1cb0*/  ISETP.GE.U32.AND P4, PT, R3, 0x1c00, PT ;  /* 0x00001c000300780c */ /* 0x000fe20003f86070 */
[----:B------:R-:W-:Y:S01]  /*1cc0*/  UIADD3 UR18, UPT, UPT, UR6, 0x8, URZ ;  /* 0x0000000806127890 */ /* 0x000fe2000fffe0ff */
[----:B------:R-:W-:Y:S01]  /*1cd0*/  IMAD.MOV.U32 R16, RZ, RZ, -0x1 ;  /* 0xffffffffff107424 */ /* 0x000fe200078e00ff */
[----:B------:R-:W-:Y:S01]  /*1ce0*/  ISETP.NE.AND P2, PT, RZ, UR5, PT ;  /* 0x00000005ff007c0c */ /* 0x000fe2000bf45270 */
[----:B------:R-:W-:Y:S01]  /*1cf0*/  BSSY.RECONVERGENT B1, `(.L_x_30) ;  /* 0x000005c000017945 */ /* 0x000fe20003800200 */
[----:B------:R-:W-:Y:S02]  /*1d00*/  IMAD.MOV.U32 R11, RZ, RZ, R10 ;  /* 0x000000ffff0b7224 */ /* 0x000fe400078e000a */
[----:B------:R-:W-:-:S04]  /*1d10*/  SHF.L.U32 R16, R16, UR18, RZ ;  /* 0x0000001210107c19 */ /* 0x000fc800080006ff */
[----:B------:R-:W-:Y:S02]  /*1d20*/  SEL R16, R16, RZ, P2 ;  /* 0x000000ff10107207 */ /* 0x000fe40001000000 */
[----:B------:R-:W-:Y:S05]  /*1d30*/  @!P4 BRA `(.L_x_31) ;  /* 0x00000004005cc947 */ /* 0x000fea0003800000 */
[----:B------:R-:W-:Y:S02]  /*1d40*/  IMAD.MOV.U32 R18, RZ, RZ, RZ ;  /* 0x000000ffff127224 */ /* 0x000fe400078e00ff */
[----:B------:R-:W-:-:S07]  /*1d50*/  IMAD.MOV.U32 R11, RZ, RZ, R10 ;  /* 0x000000ffff0b7224 */ /* 0x000fce00078e000a */
.L_x_48:
[----:B0-----:R-:W-:Y:S01]  /*1d60*/  LEA R17, R11, UR17, 0x2 ;  /* 0x000000110b117c11 */ /* 0x001fe2000f8e10ff */
[----:B------:R-:W-:Y:S04]  /*1d70*/  BSSY.RECONVERGENT B2, `(.L_x_32) ;  /* 0x0000009000027945 */ /* 0x000fe80003800200 */
[----:B------:R-:W2:Y:S02]  /*1d80*/  LDS R23, [R17+0x820] ;  /* 0x0008200011177984 */ /* 0x000ea40000000800 */
[----:B--2---:R-:W-:-:S04]  /*1d90*/  LOP3.LUT R19, R23, R16, RZ, 0xc0, !PT ;  /* 0x0000001017137212 */ /* 0x004fc800078ec0ff */
[----:B0-----:R-:W-:-:S13]  /*1da0*/  ISETP.NE.AND P2, PT, R19, R14, PT ;  /* 0x0000000e1300720c */ /* 0x001fda0003f45270 */
[----:B------:R-:W-:Y:S05]  /*1db0*/  @P2 BRA `(.L_x_33) ;  /* 0x0000000000102947 */ /* 0x000fea0003800000 */
[----:B------:R-:W-:-:S05]  /*1dc0*/  SHF.R.U32.HI R19, RZ, UR6, R23 ;  /* 0x00000006ff137c19 */ /* 0x000fca0008011617 */
[----:B------:R-:W-:-:S05]  /*1dd0*/  IMAD.SHL.U32 R19, R19, 0x4, RZ ;  /* 0x0000000413137824 */ /* 0x000fca00078e00ff */
[----:B------:R-:W-:-:S05]  /*1de0*/  LOP3.LUT R19, R19, 0x3fc, RZ, 0xc0, !PT ;  /* 0x000003fc13137812 */ /* 0x000fca00078ec0ff */
[----:B------:R0:W-:Y:S02]  /*1df0*/  ATOMS.POPC.INC.32 RZ, [R19+UR17] ;  /* 0x0000000013ff7f8c */ /* 0x0001e4000d800011 */
.L_x_33:
[----:B------:R-:W-:Y:S05]  /*1e00*/  BSYNC.RECONVERGENT B2 ;  /* 0x0000000000027941 */ /* 0x000fea0003800200 */
.L_x_32:
[----:B------:R-:W0:Y:S01]  /*1e10*/  LDS R23, [R17+0x1820] ;  /* 0x0018200011177984 */ /* 0x000e220000000800 */
[----:B------:R-:W-:Y:S01]  /*1e20*/  BSSY.RECONVERGENT B2, `(.L_x_34) ;  /* 0x0000008000027945 */ /* 0x000fe20003800200 */
[----:B0-----:R-:W-:-:S04]  /*1e30*/  LOP3.LUT R19, R23, R16, RZ, 0xc0, !PT ;  /* 0x0000001017137212 */ /* 0x001fc800078ec0ff */
[----:B------:R-:W-:-:S13]  /*1e40*/  ISETP.NE.AND P2, PT, R19, R14, PT ;  /* 0x0000000e1300720c */ /* 0x000fda0003f45270 */
[----:B------:R-:W-:Y:S05]  /*1e50*/  @P2 BRA `(.L_x_35) ;  /* 0x0000000000102947 */ /* 0x000fea0003800000 */
[----:B------:R-:W-:-:S05]  /*1e60*/  SHF.R.U32.HI R19, RZ, UR6, R23 ;  /* 0x00000006ff137c19 */ /* 0x000fca0008011617 */
[----:B------:R-:W-:-:S05]  /*1e70*/  IMAD.SHL.U32 R19, R19, 0x4, RZ ;  /* 0x0000000413137824 */ /* 0x000fca00078e00ff */
[----:B------:R-:W-:-:S05]  /*1e80*/  LOP3.LUT R19, R19, 0x3fc, RZ, 0xc0, !PT ;  /* 0x000003fc13137812 */ /* 0x000fca00078ec0ff */
[----:B------:R0:W-:Y:S02]  /*1e90*/  ATOMS.POPC.INC.32 RZ, [R19+UR17] ;  /* 0x0000000013ff7f8c */ /* 0x0001e4000d800011 */
.L_x_35:
[----:B------:R-:W-:Y:S05]  /*1ea0*/  BSYNC.RECONVERGENT B2 ;  /* 0x0000000000027941 */ /* 0x000fea0003800200 */
.L_x_34:
        /* <DEDUP_REMOVED lines=9> */
.L_x_37:
[----:B------:R-:W-:Y:S05]  /*1f40*/  BSYNC.RECONVERGENT B2 ;  /* 0x0000000000027941 */ /* 0x000fea0003800200 */
.L_x_36:
        /* <DEDUP_REMOVED lines=9> */
.L_x_39:
[----:B------:R-:W-:Y:S05]  /*1fe0*/  BSYNC.RECONVERGENT B2 ;  /* 0x0000000000027941 */ /* 0x000fea0003800200 */
.L_x_38:
        /* <DEDUP_REMOVED lines=9> */
.L_x_41:
[----:B------:R-:W-:Y:S05]  /*2080*/  BSYNC.RECONVERGENT B2 ;  /* 0x0000000000027941 */ /* 0x000fea0003800200 */
.L_x_40:
        /* <DEDUP_REMOVED lines=9> */
.L_x_43:
[----:B------:R-:W-:Y:S05]  /*2120*/  BSYNC.RECONVERGENT B2 ;  /* 0x0000000000027941 */ /* 0x000fea0003800200 */
.L_x_42:
        /* <DEDUP_REMOVED lines=9> */
.L_x_45:
[----:B------:R-:W-:Y:S05]  /*21c0*/  BSYNC.RECONVERGENT B2 ;  /* 0x0000000000027941 */ /* 0x000fea0003800200 */
.L_x_44:
[----:B------:R-:W0:Y:S01]  /*21d0*/  LDS R17, [R17+0x7820] ;  /* 0x0078200011117984 */ /* 0x000e220000000800 */
[----:B------:R-:W-:Y:S01]  /*21e0*/  VIADD R18, R18, 0x8 ;  /* 0x0000000812127836 */ /* 0x000fe20000000000 */
[----:B------:R-:W-:Y:S04]  /*21f0*/  BSSY.RECONVERGENT B2, `(.L_x_46) ;  /* 0x0000009000027945 */ /* 0x000fe80003800200 */
[----:B------:R-:W-:Y:S02]  /*2200*/  ISETP.NE.AND P4, PT, R18, R7, PT ;  /* 0x000000071200720c */ /* 0x000fe40003f85270 */
[----:B0-----:R-:W-:-:S04]  /*2210*/  LOP3.LUT R19, R17, R16, RZ, 0xc0, !PT ;  /* 0x0000001011137212 */ /* 0x001fc800078ec0ff */
[----:B------:R-:W-:-:S13]  /*2220*/  ISETP.NE.AND P2, PT, R19, R14, PT ;  /* 0x0000000e1300720c */ /* 0x000fda0003f45270 */
[----:B------:R-:W-:Y:S05]  /*2230*/  @P2 BRA `(.L_x_47) ;  /* 0x0000000000102947 */ /* 0x000fea0003800000 */
[----:B------:R-:W-:-:S05]  /*2240*/  SHF.R.U32.HI R17, RZ, UR6, R17 ;  /* 0x00000006ff117c19 */ /* 0x000fca0008011611 */
[----:B------:R-:W-:-:S05]  /*2250*/  IMAD.SHL.U32 R17, R17, 0x4, RZ ;  /* 0x0000000411117824 */ /* 0x000fca00078e00ff */
[----:B------:R-:W-:-:S05]  /*2260*/  LOP3.LUT R17, R17, 0x3fc, RZ, 0xc0, !PT ;  /* 0x000003fc11117812 */ /* 0x000fca00078ec0ff */
[----:B------:R0:W-:Y:S02]  /*2270*/  ATOMS.POPC.INC.32 RZ, [R17+UR17] ;  /* 0x0000000011ff7f8c */ /* 0x0001e4000d800011 */
.L_x_47:
[----:B------:R-:W-:Y:S05]  /*2280*/  BSYNC.RECONVERGENT B2 ;  /* 0x0000000000027941 */ /* 0x000fea0003800200 */
.L_x_46:
[----:B------:R-:W-:Y:S01]  /*2290*/  VIADD R11, R11, 0x2000 ;  /* 0x000020000b0b7836 */ /* 0x000fe20000000000 */
[----:B------:R-:W-:Y:S06]  /*22a0*/  @P4 BRA `(.L_x_48) ;  /* 0xfffffff800ac4947 */ /* 0x000fec000383ffff */
.L_x_31:
[----:B------:R-:W-:Y:S05]  /*22b0*/  BSYNC.RECONVERGENT B1 ;  /* 0x0000000000017941 */ /* 0x000fea0003800200 */
.L_x_30:
[----:B------:R-:W-:-:S13]  /*22c0*/  ISETP.NE.AND P2, PT, R4, RZ, PT ;  /* 0x000000ff0400720c */ /* 0x000fda0003f45270 */
[----:B------:R-:W-:Y:S05]  /*22d0*/  @!P2 BRA `(.L_x_29) ;  /* 0x000000040090a947 */ /* 0x000fea0003800000 */
[----:B------:R-:W-:Y:S04]  /*22e0*/  BSSY.RECONVERGENT B1, `(.L_x_49) ;  /* 0x0000033000017945 */ /* 0x000fe80003800200 */
[----:B------:R-:W-:Y:S05]  /*22f0*/  @!P3 BRA `(.L_x_50) ;  /* 0x0000000000c4b947 */ /* 0x000fea0003800000 */
[----:B0-----:R-:W0:Y:S01]  /*2300*/  S2R R17, SR_CgaCtaId ;  /* 0x0000000000117919 */ /* 0x001e220000008800 */
[----:B------:R-:W-:Y:S01]  /*2310*/  MOV R18, 0x400 ;  /* 0x0000040000127802 */ /* 0x000fe20000000f00 */
[----:B------:R-:W-:Y:S03]  /*2320*/  BSSY.RECONVERGENT B2, `(.L_x_51) ;  /* 0x000000c000027945 */ /* 0x000fe60003800200 */
[----:B0-----:R-:W-:-:S05]  /*2330*/  LEA R18, R17, R18, 0x18 ;  /* 0x0000001211127211 */ /* 0x001fca00078ec0ff */
[----:B------:R-:W-:-:S05]  /*2340*/  IMAD R17, R11, 0x4, R18 ;  /* 0x000000040b117824 */ /* 0x000fca00078e0212 */
[----:B------:R-:W0:Y:S02]  /*2350*/  LDS R23, [R17+0x820] ;  /* 0x0008200011177984 */ /* 0x000e240000000800 */
[----:B0-----:R-:W-:-:S04]  /*2360*/  LOP3.LUT R19, R23, R16, RZ, 0xc0, !PT ;  /* 0x0000001017137212 */ /* 0x001fc800078ec0ff */
[----:B------:R-:W-:-:S13]  /*2370*/  ISETP.NE.AND P2, PT, R19, R14, PT ;  /* 0x0000000e1300720c */ /* 0x000fda0003f45270 */
[----:B------:R-:W-:Y:S05]  /*2380*/  @P2 BRA `(.L_x_52) ;  /* 0x0000000000142947 */ /* 0x000fea0003800000 */
[----:B------:R-:W-:-:S05]  /*2390*/  SHF.R.U32.HI R19, RZ, UR6, R23 ;  /* 0x00000006ff137c19 */ /* 0x000fca0008011617 */
[----:B------:R-:W-:-:S05]  /*23a0*/  IMAD.SHL.U32 R19, R19, 0x4, RZ ;  /* 0x0000000413137824 */ /* 0x000fca00078e00ff */
[----:B------:R-:W-:-:S05]  /*23b0*/  LOP3.LUT R19, R19, 0x3fc, RZ, 0xc0, !PT ;  /* 0x000003fc13137812 */ /* 0x000fca00078ec0ff */
[----:B------:R-:W-:-:S05]  /*23c0*/  IMAD.IADD R19, R18, 0x1, R19 ;  /* 0x0000000112137824 */ /* 0x000fca00078e0213 */
[----:B------:R0:W-:Y:S02]  /*23d0*/  ATOMS.POPC.INC.32 RZ, [R19+URZ] ;  /* 0x0000000013ff7f8c */ /* 0x0001e4000d8000ff */
.L_x_52:
[----:B------:R-:W-:Y:S05]  /*23e0*/  BSYNC.RECONVERGENT B2 ;  /* 0x0000000000027941 */ /* 0x000fea0003800200 */
.L_x_51:
        /* <DEDUP_REMOVED lines=10> */
.L_x_54:
[----:B------:R-:W-:Y:S05]  /*2490*/  BSYNC.RECONVERGENT B2 ;  /* 0x0000000000027941 */ /* 0x000fea0003800200 */
.L_x_53:
        /* <DEDUP_REMOVED lines=10> */
.L_x_56:
[----:B------:R-:W-:Y:S05]  /*2540*/  BSYNC.RECONVERGENT B2 ;  /* 0x0000000000027941 */ /* 0x000fea0003800200 */
.L_x_55:
        /* <DEDUP_REMOVED lines=10> */
.L_x_58:
[----:B------:R-:W-:Y:S05]  /*25f0*/  BSYNC.RECONVERGENT B2 ;  /* 0x0000000000027941 */ /* 0x000fea0003800200 */
.L_x_57:
[----:B------:R-:W-:-:S07]  /*2600*/  VIADD R11, R11, 0x1000 ;  /* 0x000010000b0b7836 */ /* 0x000fce0000000000 */
.L_x_50:
[----:B------:R-:W-:Y:S05]  /*2610*/  BSYNC.RECONVERGENT B1 ;  /* 0x0000000000017941 */ /* 0x000fea0003800200 */
.L_x_49:
[----:B------:R-:W-:-:S13]  /*2620*/  ISETP.NE.AND P2, PT, R8, RZ, PT ;  /* 0x000000ff0800720c */ /* 0x000fda0003f45270 */
[----:B------:R-:W-:Y:S05]  /*2630*/  @!P2 BRA `(.L_x_29) ;  /* 0x0000000000b8a947 */ /* 0x000fea0003800000 */
[----:B------:R-:W-:Y:S01]  /*2640*/  LOP3.LUT P2, RZ, R3, 0xc00, RZ, 0xc0, !PT ;  /* 0x00000c0003ff7812 */ /* 0x000fe2000784c0ff */
[----:B------:R-:W-:-:S12]  /*2650*/  BSSY.RECONVERGENT B1, `(.L_x_59) ;  /* 0x000001d000017945 */ /* 0x000fd80003800200 */
        /* <DEDUP_REMOVED lines=15> */
.L_x_62:
[----:B------:R-:W-:Y:S05]  /*2750*/  BSYNC.RECONVERGENT B2 ;  /* 0x0000000000027941 */ /* 0x000fea0003800200 */
.L_x_61:
        /* <DEDUP_REMOVED lines=10> */
.L_x_64:
[----:B------:R-:W-:Y:S05]  /*2800*/  BSYNC.RECONVERGENT B2 ;  /* 0x0000000000027941 */ /* 0x000fea0003800200 */
.L_x_63:
[----:B------:R-:W-:-:S07]  /*2810*/  VIADD R11, R11, 0x800 ;  /* 0x000008000b0b7836 */ /* 0x000fce0000000000 */
.L_x_60:
[----:B------:R-:W-:Y:S05]  /*2820*/  BSYNC.RECONVERGENT B1 ;  /* 0x0000000000017941 */ /* 0x000fea0003800200 */
.L_x_59:
[----:B------:R-:W-:-:S13]  /*2830*/  ISETP.NE.AND P2, PT, R6, RZ, PT ;  /* 0x000000ff0600720c */ /* 0x000fda0003f45270 */
[----:B------:R-:W-:Y:S05]  /*2840*/  @P2 BRA `(.L_x_29) ;  /* 0x0000000000342947 */ /* 0x000fea0003800000 */
[----:B0-----:R-:W0:Y:S01]  /*2850*/  S2R R17, SR_CgaCtaId ;  /* 0x0000000000117919 */ /* 0x001e220000008800 */
[----:B------:R-:W-:-:S04]  /*2860*/  MOV R18, 0x400 ;  /* 0x0000040000127802 */ /* 0x000fc80000000f00 */
[----:B0-----:R-:W-:-:S05]  /*2870*/  LEA R18, R17, R18, 0x18 ;  /* 0x0000001211127211 */ /* 0x001fca00078ec0ff */
[----:B------:R-:W-:-:S06]  /*2880*/  IMAD R11, R11, 0x4, R18 ;  /* 0x000000040b0b7824 */ /* 0x000fcc00078e0212 */
        /* <DEDUP_REMOVED lines=9> */
.L_x_29:
[----:B------:R-:W-:Y:S05]  /*2920*/  BSYNC.RECONVERGENT B0 ;  /* 0x0000000000007941 */ /* 0x000fea0003800200 */
.L_x_28:
[----:B------:R-:W-:Y:S01]  /*2930*/  UIMAD.WIDE.U32 UR18, UR19, 0x400, UR8 ;  /* 0x00000400131278a5 */ /* 0x000fe2000f8e0008 */
[----:B------:R-:W-:Y:S05]  /*2940*/  BAR.SYNC.DEFER_BLOCKING 0x0 ;  /* 0x0000000000007b1d */ /* 0x000fea0000010000 */
[----:B------:R-:W-:Y:S01]  /*2950*/  IMAD.U32 R16, RZ, RZ, UR18 ;  /* 0x00000012ff107e24 */ /* 0x000fe2000f8e00ff */
[----:B------:R-:W-:Y:S01]  /*2960*/  BSSY.RECONVERGENT B0, `(.L_x_65) ;  /* 0x0000008000007945 */ /* 0x000fe20003800200 */
[----:B0-----:R-:W-:Y:S02]  /*2970*/  IMAD.U32 R17, RZ, RZ, UR19 ;  /* 0x00000013ff117e24 */ /* 0x001fe4000f8e00ff */
[----:B------:R-:W-:Y:S01]  /*2980*/  IMAD.WIDE.U32 R16, R10, 0x4, R16 ;  /* 0x000000040a107825 */ /* 0x000fe200078e0010 */
[----:B------:R-:W-:Y:S06]  /*2990*/  @P0 BRA `(.L_x_66) ;  /* 0x0000000000100947 */ /* 0x000fec0003800000 */
[----:B--2---:R-:W0:Y:S02]  /*29a0*/  LDS R11, [R0] ;  /* 0x00000000000b7984 */ /* 0x004e240000000800 */
[----:B0-----:R-:W-:-:S13]  /*29b0*/  ISETP.NE.AND P2, PT, R11, RZ, PT ;  /* 0x000000ff0b00720c */ /* 0x001fda0003f45270 */
[----:B------:R-:W-:Y:S05]  /*29c0*/  @!P2 BRA `(.L_x_66) ;  /* 0x000000000004a947 */ /* 0x000fea0003800000 */
[----:B------:R0:W5:Y:S02]  /*29d0*/  ATOMG.E.ADD.STRONG.GPU PT, RZ, desc[UR24][R16.64], R11 ;  /* 0x8000000b10ff79a8 */ /* 0x00016400081ef118 */
.L_x_66:
[----:B------:R-:W-:Y:S05]  /*29e0*/  BSYNC.RECONVERGENT B0 ;  /* 0x0000000000007941 */ /* 0x000fea0003800200 */
.L_x_65:
[----:B0-2---:R-:W-:Y:S01]  /*29f0*/  IMAD.U32 R11, RZ, RZ, UR20 ;  /* 0x00000014ff0b7e24 */ /* 0x005fe2000f8e00ff */
[----:B------:R-:W-:Y:S01]  /*2a00*/  ISETP.NE.AND P2, PT, R10, RZ, PT ;  /* 0x000000ff0a00720c */ /* 0x000fe20003f45270 */
[----:B------:R-:W-:Y:S02]  /*2a10*/  BSSY.RECONVERGENT B0, `(.L_x_67) ;  /* 0x0000010000007945 */ /* 0x000fe40003800200 */
[----:B------:R-:W-:-:S04]  /*2a20*/  @P1 VIADD R11, R11, 0x1 ;  /* 0x000000010b0b1836 */ /* 0x000fc80000000000 */
[----:B------:R-:W-:-:S05]  /*2a30*/  @P1 IMAD.HI.U32 R18, R11, -0x55555555, RZ ;  /* 0xaaaaaaab0b121827 */ /* 0x000fca00078e00ff */
[----:B------:R-:W-:-:S05]  /*2a40*/  @P1 SHF.R.U32.HI R18, RZ, 0x1, R18 ;  /* 0x00000001ff121819 */ /* 0x000fca0000011612 */
[----:B------:R-:W-:-:S04]  /*2a50*/  @P1 IMAD R19, R18, -0x3, R11 ;  /* 0xfffffffd12131824 */ /* 0x000fc800078e020b */
[----:B------:R-:W-:-:S05]  /*2a60*/  @P1 IMAD.WIDE.U32 R18, R19, 0x400, R12 ;  /* 0x0000040013121825 */ /* 0x000fca00078e000c */
[----:B------:R0:W-:Y:S01]  /*2a70*/  @P1 STG.E desc[UR24][R18.64], RZ ;  /* 0x000000ff12001986 */ /* 0x0001e2000c101918 */
[----:B------:R-:W-:Y:S05]  /*2a80*/  @P2 BRA `(.L_x_68) ;  /* 0x0000000000202947 */ /* 0x000fea0003800000 */
[----:B------:R-:W-:Y:S06]  /*2a90*/  MEMBAR.ALL.GPU ;  /* 0x0000000000007992 */ /* 0x000fec000000a000 */
[----:B------:R-:W-:-:S00]  /*2aa0*/  ERRBAR ;  /* 0x00000000000079ab */ /* 0x000fc00000000000 */
[----:B------:R-:W-:Y:S06]  /*2ab0*/  CGAERRBAR ;  /* 0x00000000000075ab */ /* 0x000fec0000000000 */
[----:B012345:R-:W-:Y:S01]  /*2ac0*/  CCTL.IVALL ;  /* 0x00000000ff00798f */ /* 0x03ffe20002000000 */
[----:B------:R-:W-:Y:S02]  /*2ad0*/  IMAD.MOV.U32 R11, RZ, RZ, 0x1 ;  /* 0x00000001ff0b7424 */ /* 0x000fe400078e00ff */
[----:B0-----:R-:W-:Y:S02]  /*2ae0*/  IMAD.U32 R18, RZ, RZ, UR8 ;  /* 0x00000008ff127e24 */ /* 0x001fe4000f8e00ff */
[----:B------:R-:W-:-:S05]  /*2af0*/  IMAD.U32 R19, RZ, RZ, UR9 ;  /* 0x00000009ff137e24 */ /* 0x000fca000f8e00ff */
[----:B------:R2:W-:Y:S02]  /*2b00*/  REDG.E.ADD.S32.STRONG.GPU desc[UR24][R18.64+0xc08], R11 ;  /* 0x000c080b1200798e */ /* 0x0005e4000c12e318 */
.L_x_68:
[----:B------:R-:W-:Y:S05]  /*2b10*/  BSYNC.RECONVERGENT B0 ;  /* 0x0000000000007941 */ /* 0x000fea0003800200 */
.L_x_67:
[----:B------:R-:W-:Y:S05]  /*2b20*/  @P2 BRA `(.L_x_69) ;  /* 0x0000000000282947 */ /* 0x000fea0003800000 */
[----:B------:R-:W3:Y:S01]  /*2b30*/  LDCU UR17, c[0x0][0x3ac] ;  /* 0x00007580ff1177ac */ /* 0x000ee20008000800 */
[----:B--2--5:R-:W-:-:S04]  /*2b40*/  VIADD R11, R20, 0x2 ;  /* 0x00000002140b7836 */ /* 0x024fc80000000000 */
[----:B---3--:R-:W-:-:S07]  /*2b50*/  IMAD R11, R11, UR17, RZ ;  /* 0x000000110b0b7c24 */ /* 0x008fce000f8e02ff */
.L_x_70:
[----:B0-----:R-:W-:Y:S02]  /*2b60*/  IMAD.U32 R18, RZ, RZ, UR8 ;  /* 0x00000008ff127e24 */ /* 0x001fe4000f8e00ff */
[----:B------:R-:W-:-:S05]  /*2b70*/  IMAD.U32 R19, RZ, RZ, UR9 ;  /* 0x00000009ff137e24 */ /* 0x000fca000f8e00ff */
[----:B------:R-:W2:Y:S04]  /*2b80*/  LDG.E.STRONG.GPU R18, desc[UR24][R18.64+0xc08] ;  /* 0x000c081812127981 */ /* 0x000ea8000c1ef900 */
[----:B--2---:R-:W-:Y:S01]  /*2b90*/  CCTL.IVALL ;  /* 0x00000000ff00798f */ /* 0x004fe20002000000 */
[----:B------:R-:W-:Y:S05]  /*2ba0*/  YIELD ;  /* 0x0000000000007946 */ /* 0x000fea0003800000 */
[----:B------:R-:W-:-:S13]  /*2bb0*/  ISETP.GE.AND P4, PT, R18, R11, PT ;  /* 0x0000000b1200720c */ /* 0x000fda0003f86270 */
[----:B------:R-:W-:Y:S05]  /*2bc0*/  @!P4 BRA `(.L_x_70) ;  /* 0xfffffffc00e4c947 */ /* 0x000fea000383ffff */
.L_x_69:
[----:B------:R-:W-:Y:S05]  /*2bd0*/  WARPSYNC.ALL ;  /* 0x0000000000007948 */ /* 0x000fea0003800000 */
[----:B------:R-:W-:Y:S06]  /*2be0*/  BAR.SYNC.DEFER_BLOCKING 0x0 ;  /* 0x0000000000007b1d */ /* 0x000fec0000010000 */
[----:B------:R-:W-:Y:S02]  /*2bf0*/  BSSY.RECONVERGENT B0, `(.L_x_71) ;  /* 0x0000005000007945 */ /* 0x000fe40003800200 */
[----:B------:R-:W-:Y:S06]  /*2c00*/  BAR.SYNC.DEFER_BLOCKING 0x0 ;  /* 0x0000000000007b1d */ /* 0x000fec0000010000 */
[----:B------:R-:W-:Y:S05]  /*2c10*/  @P0 BRA `(.L_x_72) ;  /* 0x0000000000080947 */ /* 0x000fea0003800000 */
[----:B------:R-:W3:Y:S04]  /*2c20*/  LDG.E R17, desc[UR24][R16.64] ;  /* 0x0000001810117981 */ /* 0x000ee8000c1e1900 */
[----:B---3--:R3:W-:Y:S02]  /*2c30*/  STS [R0+0x400], R17 ;  /* 0x0004001100007388 */ /* 0x0087e40000000800 */
.L_x_72:
[----:B------:R-:W-:Y:S05]  /*2c40*/  BSYNC.RECONVERGENT B0 ;  /* 0x0000000000007941 */ /* 0x000fea0003800200 */
.L_x_71:
[----:B------:R-:W-:Y:S01]  /*2c50*/  BAR.SYNC.DEFER_BLOCKING 0x0 ;  /* 0x0000000000007b1d */ /* 0x000fe20000010000 */
[----:B--2---:R-:W-:-:S05]  /*2c60*/  IMAD.MOV.U32 R11, RZ, RZ, RZ ;  /* 0x000000ffff0b7224 */ /* 0x004fca00078e00ff */
[----:B------:R-:W-:Y:S04]  /*2c70*/  BSSY.RECONVERGENT B0, `(.L_x_73) ;  /* 0x0000006000007945 */ /* 0x000fe80003800200 */
[----:B------:R-:W-:Y:S05]  /*2c80*/  @P0 BRA `(.L_x_74) ;  /* 0x0000000000100947 */ /* 0x000fea0003800000 */
[----:B------:R-:W-:Y:S01]  /*2c90*/  ISETP.NE.AND P4, PT, R10, 0xff, PT ;  /* 0x000000ff0a00780c */ /* 0x000fe20003f85270 */
[----:B------:R-:W-:-:S12]  /*2ca0*/  LDS R11, [R0+0x400] ;  /* 0x00040000000b7984 */ /* 0x000fd80000000800 */
[----:B------:R-:W2:Y:S02]  /*2cb0*/  @P4 LDS R16, [R0+0x404] ;  /* 0x0004040000104984 */ /* 0x000ea40000000800 */
[----:B--2---:R-:W-:-:S07]  /*2cc0*/  @P4 IMAD.IADD R11, R11, 0x1, R16 ;  /* 0x000000010b0b4824 */ /* 0x004fce00078e0210 */
.L_x_74:
[----:B------:R-:W-:Y:S05]  /*2cd0*/  BSYNC.RECONVERGENT B0 ;  /* 0x0000000000007941 */ /* 0x000fea0003800200 */
.L_x_73:
[----:B------:R-:W-:Y:S01]  /*2ce0*/  BAR.SYNC.DEFER_BLOCKING 0x0 ;  /* 0x0000000000007b1d */ /* 0x000fe20000010000 */
[----:B---3--:R-:W-:-:S05]  /*2cf0*/  IMAD.MOV.U32 R17, RZ, RZ, RZ ;  /* 0x000000ffff117224 */ /* 0x008fca00078e00ff */
[----:B------:R-:W-:Y:S01]  /*2d00*/  BSSY.RECONVERGENT B0, `(.L_x_75) ;  /* 0x0000008000007945 */ /* 0x000fe20003800200 */
[----:B------:R2:W-:Y:S01]  /*2d10*/  @!P0 STS [R0+0x400], R11 ;  /* 0x0004000b00008388 */ /* 0x0005e20000000800 */
[----:B------:R-:W-:Y:S06]  /*2d20*/  BAR.SYNC.DEFER_BLOCKING 0x0 ;  /* 0x0000000000007b1d */ /* 0x000fec0000010000 */
[----:B------:R-:W-:Y:S05]  /*2d30*/  @P0 BRA `(.L_x_76) ;  /* 0x0000000000100947 */ /* 0x000fea0003800000 */
[----:B------:R-:W-:Y:S01]  /*2d40*/  ISETP.GT.U32.AND P4, PT, R10, 0xfd, PT ;  /* 0x000000fd0a00780c */ /* 0x000fe20003f84070 */
[----:B------:R-:W-:-:S12]  /*2d50*/  LDS R17, [R0+0x400] ;  /* 0x0004000000117984 */ /* 0x000fd80000000800 */
[----:B------:R-:W3:Y:S02]  /*2d60*/  @!P4 LDS R16, [R0+0x408] ;  /* 0x000408000010c984 */ /* 0x000ee40000000800 */
[----:B---3--:R-:W-:-:S07]  /*2d70*/  @!P4 IMAD.IADD R17, R17, 0x1, R16 ;  /* 0x000000011111c824 */ /* 0x008fce00078e0210 */
.L_x_76:
[----:B------:R-:W-:Y:S05]  /*2d80*/  BSYNC.RECONVERGENT B0 ;  /* 0x0000000000007941 */ /* 0x000fea0003800200 */
.L_x_75:
[----:B------:R-:W-:Y:S01]  /*2d90*/  BAR.SYNC.DEFER_BLOCKING 0x0 ;  /* 0x0000000000007b1d */ /* 0x000fe20000010000 */
[----:B--2---:R-:W-:-:S05]  /*2da0*/  IMAD.MOV.U32 R11, RZ, RZ, RZ ;  /* 0x000000ffff0b7224 */ /* 0x004fca00078e00ff */
        /* <DEDUP_REMOVED lines=8> */
.L_x_78:
[----:B------:R-:W-:Y:S05]  /*2e30*/  BSYNC.RECONVERGENT B0 ;  /* 0x0000000000007941 */ /* 0x000fea0003800200 */
.L_x_77:
        /* <DEDUP_REMOVED lines=10> */
.L_x_80:
[----:B------:R-:W-:Y:S05]  /*2ee0*/  BSYNC.RECONVERGENT B0 ;  /* 0x0000000000007941 */ /* 0x000fea0003800200 */
.L_x_79:
        /* <DEDUP_REMOVED lines=10> */
.L_x_82:
[----:B------:R-:W-:Y:S05]  /*2f90*/  BSYNC.RECONVERGENT B0 ;  /* 0x0000000000007941 */ /* 0x000fea0003800200 */
.L_x_81:
        /* <DEDUP_REMOVED lines=10> */
.L_x_84:
[----:B------:R-:W-:Y:S05]  /*3040*/  BSYNC.RECONVERGENT B0 ;  /* 0x0000000000007941 */ /* 0x000fea0003800200 */
.L_x_83:
        /* <DEDUP_REMOVED lines=10> */
.L_x_86:
[----:B------:R-:W-:Y:S05]  /*30f0*/  BSYNC.RECONVERGENT B0 ;  /* 0x0000000000007941 */ /* 0x000fea0003800200 */
.L_x_85:
[----:B------:R-:W-:Y:S01]  /*3100*/  BAR.SYNC.DEFER_BLOCKING 0x0 ;  /* 0x0000000000007b1d */ /* 0x000fe20000010000 */
[----:B0-----:R-:W-:-:S05]  /*3110*/  IMAD.MOV.U32 R19, RZ, RZ, RZ ;  /* 0x000000ffff137224 */ /* 0x001fca00078e00ff */
        /* <DEDUP_REMOVED lines=8> */
.L_x_88:
[----:B------:R-:W-:Y:S05]  /*31a0*/  BSYNC.RECONVERGENT B0 ;  /* 0x0000000000007941 */ /* 0x000fea0003800200 */
.L_x_87:
[----:B------:R-:W-:Y:S01]  /*31b0*/  BAR.SYNC.DEFER_BLOCKING 0x0 ;  /* 0x0000000000007b1d */ /* 0x000fe20000010000 */
[----:B0-----:R-:W-:Y:S01]  /*31c0*/  @!P2 MOV R11, 0x400 ;  /* 0x00000400000ba802 */ /* 0x001fe20000000f00 */
[----:B--2---:R-:W-:-:S04]  /*31d0*/  IMAD.MOV.U32 R17, RZ, RZ, R15 ;  /* 0x000000ffff117224 */ /* 0x004fc800078e000f */
[----:B------:R-:W-:Y:S01]  /*31e0*/  BSSY.RECONVERGENT B0, `(.L_x_89) ;  /* 0x0000014000007945 */ /* 0x000fe20003800200 */
[----:B------:R-:W0:Y:S01]  /*31f0*/  @!P2 S2R R16, SR_CgaCtaId ;  /* 0x000000000010a919 */ /* 0x000e220000008800 */
[----:B------:R2:W-:Y:S01]  /*3200*/  @!P0 STS [R0+0x400], R19 ;  /* 0x0004001300008388 */ /* 0x0005e20000000800 */
[----:B0-----:R-:W-:Y:S01]  /*3210*/  @!P2 LEA R11, R16, R11, 0x18 ;  /* 0x0000000b100ba211 */ /* 0x001fe200078ec0ff */
[----:B------:R-:W-:Y:S01]  /*3220*/  IMAD.MOV.U32 R16, RZ, RZ, RZ ;  /* 0x000000ffff107224 */ /* 0x000fe200078e00ff */
[----:B------:R-:W-:Y:S06]  /*3230*/  BAR.SYNC.DEFER_BLOCKING 0x0 ;  /* 0x0000000000007b1d */ /* 0x000fec0000010000 */
[----:B------:R2:W-:Y:S02]  /*3240*/  @!P2 STS.64 [R11+0x808], R16 ;  /* 0x000808100b00a388 */ /* 0x0005e40000000a00 */
[----:B------:R-:W-:Y:S06]  /*3250*/  BAR.SYNC.DEFER_BLOCKING 0x0 ;  /* 0x0000000000007b1d */ /* 0x000fec0000010000 */
[----:B------:R-:W-:Y:S05]  /*3260*/  @P0 BRA `(.L_x_90) ;  /* 0x00000000002c0947 */ /* 0x000fea0003800000 */
[----:B------:R-:W-:Y:S01]  /*3270*/  ISETP.NE.AND P0, PT, R10, 0xff, PT ;  /* 0x000000ff0a00780c */ /* 0x000fe20003f05270 */
[----:B------:R-:W-:Y:S01]  /*3280*/  IMAD.MOV.U32 R18, RZ, RZ, RZ ;  /* 0x000000ffff127224 */ /* 0x000fe200078e00ff */
[----:B--2---:R-:W-:Y:S11]  /*3290*/  LDS R16, [R0+0x400] ;  /* 0x0004000000107984 */ /* 0x004ff60000000800 */
[----:B------:R-:W0:Y:S02]  /*32a0*/  @P0 LDS R18, [R0+0x404] ;  /* 0x0004040000120984 */ /* 0x000e240000000800 */
[----:B0-----:R-:W-:-:S04]  /*32b0*/  ISETP.GT.U32.AND P0, PT, R15, R18, PT ;  /* 0x000000120f00720c */ /* 0x001fc80003f04070 */
[----:B------:R-:W-:-:S13]  /*32c0*/  ISETP.LT.U32.OR P0, PT, R16, R15, !P0 ;  /* 0x0000000f1000720c */ /* 0x000fda0004701470 */
[----:B------:R-:W0:Y:S01]  /*32d0*/  @!P0 S2R R16, SR_CgaCtaId ;  /* 0x0000000000108919 */ /* 0x000e220000008800 */
[----:B------:R-:W-:Y:S01]  /*32e0*/  @!P0 IMAD.IADD R11, R15, 0x1, -R18 ;  /* 0x000000010f0b8824 */ /* 0x000fe200078e0a12 */
[----:B------:R-:W-:-:S04]  /*32f0*/  @!P0 MOV R15, 0x400 ;  /* 0x00000400000f8802 */ /* 0x000fc80000000f00 */
[----:B0-----:R-:W-:-:S05]  /*3300*/  @!P0 LEA R15, R16, R15, 0x18 ;  /* 0x0000000f100f8211 */ /* 0x001fca00078ec0ff */
[----:B------:R0:W-:Y:S02]  /*3310*/  @!P0 STS.64 [R15+0x808], R10 ;  /* 0x0008080a0f008388 */ /* 0x0001e40000000a00 */
.L_x_90:
[----:B------:R-:W-:Y:S05]  /*3320*/  BSYNC.RECONVERGENT B0 ;  /* 0x0000000000007941 */ /* 0x000fea0003800200 */
.L_x_89:
[----:B--2---:R-:W2:Y:S01]  /*3330*/  @!P2 S2R R16, SR_CgaCtaId ;  /* 0x000000000010a919 */ /* 0x004ea20000008800 */
[----:B0-----:R-:W-:Y:S01]  /*3340*/  @!P2 MOV R11, 0x400 ;  /* 0x00000400000ba802 */ /* 0x001fe20000000f00 */
[----:B------:R-:W-:Y:S01]  /*3350*/  UIADD3 UR5, UPT, UPT, UR5, 0x1, URZ ;  /* 0x0000000105057890 */ /* 0x000fe2000fffe0ff */
[----:B-----5:R-:W-:Y:S01]  /*3360*/  VIADD R20, R20, 0x1 ;  /* 0x0000000114147836 */ /* 0x020fe20000000000 */
[----:B------:R-:W-:Y:S02]  /*3370*/  BAR.SYNC.DEFER_BLOCKING 0x0 ;  /* 0x0000000000007b1d */ /* 0x000fe40000010000 */
[----:B------:R-:W-:Y:S01]  /*3380*/  UISETP.NE.AND UP0, UPT, UR5, 0x4, UPT ;  /* 0x000000040500788c */ /* 0x000fe2000bf05270 */
[----:B--2---:R-:W-:-:S05]  /*3390*/  @!P2 LEA R15, R16, R11, 0x18 ;  /* 0x0000000b100fa211 */ /* 0x004fca00078ec0ff */
[----:B------:R-:W0:Y:S02]  /*33a0*/  @!P2 LDS.64 R16, [R15+0x808] ;  /* 0x000808000f10a984 */ /* 0x000e240000000a00 */
[----:B0-----:R-:W-:-:S04]  /*33b0*/  @!P2 SHF.L.U32 R11, R16, UR6, RZ ;  /* 0x00000006100bac19 */ /* 0x001fc800080006ff */
[----:B------:R-:W-:-:S05]  /*33c0*/  @!P2 LOP3.LUT R16, R11, R14, RZ, 0xfc, !PT ;  /* 0x0000000e0b10a212 */ /* 0x000fca00078efcff */
[----:B------:R2:W-:Y:S01]  /*33d0*/  @!P2 STS.64 [R15+0x800], R16 ;  /* 0x000800100f00a388 */ /* 0x0005e20000000a00 */
[----:B------:R-:W-:Y:S06]  /*33e0*/  BAR.SYNC.DEFER_BLOCKING 0x0 ;  /* 0x0000000000007b1d */ /* 0x000fec0000010000 */
[----:B------:R-:W-:Y:S05]  /*33f0*/  BRA.U UP0, `(.L_x_91) ;  /* 0xffffffe500ec7547 */ /* 0x000fea000b83ffff */
[----:B------:R-:W0:Y:S01]  /*3400*/  S2UR UR6, SR_CgaCtaId ;  /* 0x00000000000679c3 */ /* 0x000e220000008800 */
[----:B------:R-:W-:Y:S01]  /*3410*/  UMOV UR5, 0x400 ;  /* 0x0000040000057882 */ /* 0x000fe20000000000 */
[----:B------:R-:W-:Y:S01]  /*3420*/  ISETP.GE.U32.AND P0, PT, R10, R2, PT ;  /* 0x000000020a00720c */ /* 0x000fe20003f06070 */
[----:B------:R-:W-:Y:S01]  /*3430*/  BSSY.RECONVERGENT B0, `(.L_x_92) ;  /* 0x0000064000007945 */ /* 0x000fe20003800200 */
[----:B--2---:R-:W-:Y:S01]  /*3440*/  IMAD.MOV.U32 R17, RZ, RZ, RZ ;  /* 0x000000ffff117224 */ /* 0x004fe200078e00ff */
[----:B0-----:R-:W-:-:S06]  /*3450*/  ULEA UR5, UR6, UR5, 0x18 ;  /* 0x0000000506057291 */ /* 0x001fcc000f8ec0ff */
[----:B------:R-:W-:-:S05]  /*3460*/  IMAD.U32 R14, RZ, RZ, UR5 ;  /* 0x00000005ff0e7e24 */ /* 0x000fca000f8e00ff */
[----:B------:R0:W2:Y:S04]  /*3470*/  LDS R11, [R14+0x800] ;  /* 0x000800000e0b7984 */ /* 0x0000a80000000800 */
[----:B------:R0:W-:Y:S01]  /*3480*/  @!P2 STS [R14+0x400], RZ ;  /* 0x000400ff0e00a388 */ /* 0x0001e20000000800 */
[----:B------:R-:W-:Y:S06]  /*3490*/  BAR.SYNC.DEFER_BLOCKING 0x0 ;  /* 0x0000000000007b1d */ /* 0x000fec0000010000 */
[----:B------:R-:W-:Y:S05]  /*34a0*/  @P0 BRA `(.L_x_93) ;  /* 0x0000000400700947 */ /* 0x000fea0003800000 */
[----:B------:R-:W-:Y:S01]  /*34b0*/  ISETP.GE.U32.AND P3, PT, R3, 0x1c00, PT ;  /* 0x00001c000300780c */ /* 0x000fe20003f66070 */
[----:B------:R-:W-:Y:S01]  /*34c0*/  BSSY.RECONVERGENT B1, `(.L_x_94) ;  /* 0x000002c000017945 */ /* 0x000fe20003800200 */
[----:B------:R-:W-:Y:S01]  /*34d0*/  ISETP.NE.AND P0, PT, R4, RZ, PT ;  /* 0x000000ff0400720c */ /* 0x000fe20003f05270 */
[----:B------:R-:W-:Y:S02]  /*34e0*/  IMAD.MOV.U32 R17, RZ, RZ, RZ ;  /* 0x000000ffff117224 */ /* 0x000fe400078e00ff */
[----:B------:R-:W-:-:S08]  /*34f0*/  IMAD.MOV.U32 R3, RZ, RZ, R10 ;  /* 0x000000ffff037224 */ /* 0x000fd000078e000a */
[----:B------:R-:W-:Y:S05]  /*3500*/  @!P3 BRA `(.L_x_95) ;  /* 0x00000000009cb947 */ /* 0x000fea0003800000 */
[----:B------:R-:W-:Y:S01]  /*3510*/  CS2R R16, SRZ ;  /* 0x0000000000107805 */ /* 0x000fe2000001ff00 */
[----:B------:R-:W-:-:S07]  /*3520*/  IMAD.MOV.U32 R3, RZ, RZ, R10 ;  /* 0x000000ffff037224 */ /* 0x000fce00078e000a */
.L_x_96:
[C---:B------:R-:W-:Y:S02]  /*3530*/  IMAD R15, R3.reuse, 0x4, R14 ;  /* 0x00000004030f7824 */ /* 0x040fe400078e020e */
[----:B------:R-:W-:Y:S02]  /*3540*/  VIADD R16, R16, 0x8 ;  /* 0x0000000810107836 */ /* 0x000fe40000000000 */
[----:B------:R-:W-:Y:S01]  /*3550*/  VIADD R3, R3, 0x2000 ;  /* 0x0000200003037836 */ /* 0x000fe20000000000 */
[----:B------:R-:W2:Y:S04]  /*3560*/  LDS R18, [R15+0x820] ;  /* 0x000820000f127984 */ /* 0x000ea80000000800 */
[----:B------:R-:W3:Y:S01]  /*3570*/  LDS R20, [R15+0x1820] ;  /* 0x001820000f147984 */ /* 0x000ee20000000800 */
[----:B--2---:R-:W-:Y:S01]  /*3580*/  ISETP.GT.U32.AND P3, PT, R18, R11, PT ;  /* 0x0000000b1200720c */ /* 0x004fe20003f64070 */
[----:B------:R-:W-:-:S12]  /*3590*/  VIADD R18, R17, 0x1 ;  /* 0x0000000111127836 */ /* 0x000fd80000000000 */
[----:B------:R-:W-:Y:S01]  /*35a0*/  @!P3 IMAD.MOV R18, RZ, RZ, R17 ;  /* 0x000000ffff12b224 */ /* 0x000fe200078e0211 */
[----:B---3--:R-:W-:Y:S02]  /*35b0*/  ISETP.GT.U32.AND P3, PT, R20, R11, PT ;  /* 0x0000000b1400720c */ /* 0x008fe40003f64070 */
[----:B------:R-:W-:Y:S01]  /*35c0*/  LDS R20, [R15+0x3820] ;  /* 0x003820000f147984 */ /* 0x000fe20000000800 */
[----:B------:R-:W-:-:S10]  /*35d0*/  VIADD R17, R18, 0x1 ;  /* 0x0000000112117836 */ /* 0x000fd40000000000 */
[----:B------:R-:W-:Y:S02]  /*35e0*/  @!P3 IMAD.MOV R17, RZ, RZ, R18 ;  /* 0x000000ffff11b224 */ /* 0x000fe400078e0212 */
[----:B------:R-:W2:Y:S02]  /*35f0*/  LDS R18, [R15+0x2820] ;  /* 0x002820000f127984 */ /* 0x000ea40000000800 */
[----:B--2---:R-:W-:Y:S01]  /*3600*/  ISETP.GT.U32.AND P3, PT, R18, R11, PT ;  /* 0x0000000b1200720c */ /* 0x004fe20003f64070 */
[----:B------:R-:W-:-:S12]  /*3610*/  VIADD R18, R17, 0x1 ;  /* 0x0000000111127836 */ /* 0x000fd80000000000 */
[----:B------:R-:W-:Y:S01]  /*3620*/  @!P3 IMAD.MOV R18, RZ, RZ, R17 ;  /* 0x000000ffff12b224 */ /* 0x000fe200078e0211 */
[----:B------:R-:W-:Y:S02]  /*3630*/  ISETP.GT.U32.AND P3, PT, R20, R11, PT ;  /* 0x0000000b1400720c */ /* 0x000fe40003f64070 */
        /* <DEDUP_REMOVED lines=8> */
[----:B------:R-:W2:Y:S01]  /*36c0*/  LDS R20, [R15+0x7820] ;  /* 0x007820000f147984 */ /* 0x000ea20000000800 */
[----:B------:R-:W-:-:S10]  /*36d0*/  VIADD R17, R18, 0x1 ;  /* 0x0000000112117836 */ /* 0x000fd40000000000 */
[----:B------:R-:W-:Y:S02]  /*36e0*/  @!P3 IMAD.MOV R17, RZ, RZ, R18 ;  /* 0x000000ffff11b224 */ /* 0x000fe400078e0212 */
[----:B------:R-:W3:Y:S01]  /*36f0*/  LDS R18, [R15+0x6820] ;  /* 0x006820000f127984 */ /* 0x000ee20000000800 */
[-C--:B--2---:R-:W-:Y:S02]  /*3700*/  ISETP.GT.U32.AND P4, PT, R20, R11.reuse, PT ;  /* 0x0000000b1400720c */ /* 0x084fe40003f84070 */
[----:B---3--:R-:W-:Y:S01]  /*3710*/  ISETP.GT.U32.AND P3, PT, R18, R11, PT ;  /* 0x0000000b1200720c */ /* 0x008fe20003f64070 */
[----:B------:R-:W-:-:S12]  /*3720*/  VIADD R18, R17, 0x1 ;  /* 0x0000000111127836 */ /* 0x000fd80000000000 */
[----:B------:R-:W-:Y:S01]  /*3730*/  @!P3 IMAD.MOV R18, RZ, RZ, R17 ;  /* 0x000000ffff12b224 */ /* 0x000fe200078e0211 */
[----:B------:R-:W-:-:S03]  /*3740*/  ISETP.NE.AND P3, PT, R16, R7, PT ;  /* 0x000000071000720c */ /* 0x000fc60003f65270 */
[----:B------:R-:W-:Y:S02]  /*3750*/  VIADD R17, R18, 0x1 ;  /* 0x0000000112117836 */ /* 0x000fe40000000000 */
[----:B------:R-:W-:-:S08]  /*3760*/  @!P4 IMAD.MOV R17, RZ, RZ, R18 ;  /* 0x000000ffff11c224 */ /* 0x000fd000078e0212 */
[----:B------:R-:W-:Y:S05]  /*3770*/  @P3 BRA `(.L_x_96) ;  /* 0xfffffffc006c3947 */ /* 0x000fea000383ffff */
.L_x_95:
[----:B------:R-:W-:Y:S05]  /*3780*/  BSYNC.RECONVERGENT B1 ;  /* 0x0000000000017941 */ /* 0x000fea0003800200 */
.L_x_94:
[----:B------:R-:W-:Y:S05]  /*3790*/  @!P0 BRA `(.L_x_93) ;  /* 0x0000000000b48947 */ /* 0x000fea0003800000 */
[----:B------:R-:W-:Y:S01]  /*37a0*/  ISETP.GE.U32.AND P3, PT, R4, 0x4, PT ;  /* 0x000000040400780c */ /* 0x000fe20003f66070 */
[----:B------:R-:W-:Y:S01]  /*37b0*/  BSSY.RECONVERGENT B1, `(.L_x_97) ;  /* 0x0000015000017945 */ /* 0x000fe20003800200 */
[----:B------:R-:W-:-:S11]  /*37c0*/  ISETP.NE.AND P0, PT, R8, RZ, PT ;  /* 0x000000ff0800720c */ /* 0x000fd60003f05270 */
[----:B------:R-:W-:Y:S05]  /*37d0*/  @!P3 BRA `(.L_x_98) ;  /* 0x000000000048b947 */ /* 0x000fea0003800000 */
[----:B------:R-:W-:Y:S02]  /*37e0*/  IMAD R4, R3, 0x4, R14 ;  /* 0x0000000403047824 */ /* 0x000fe400078e020e */
[----:B------:R-:W-:Y:S02]  /*37f0*/  VIADD R7, R17, 0x1 ;  /* 0x0000000111077836 */ /* 0x000fe40000000000 */
[----:B------:R-:W-:Y:S01]  /*3800*/  VIADD R3, R3, 0x1000 ;  /* 0x0000100003037836 */ /* 0x000fe20000000000 */
[----:B------:R-:W2:Y:S04]  /*3810*/  LDS R16, [R4+0x820] ;  /* 0x0008200004107984 */ /* 0x000ea80000000800 */
[----:B------:R-:W3:Y:S04]  /*3820*/  LDS R18, [R4+0x1820] ;  /* 0x0018200004127984 */ /* 0x000ee80000000800 */
[----:B------:R-:W4:Y:S04]  /*3830*/  LDS R20, [R4+0x2820] ;  /* 0x0028200004147984 */ /* 0x000f280000000800 */
[----:B------:R-:W5:Y:S01]  /*3840*/  LDS R22, [R4+0x3820] ;  /* 0x0038200004167984 */ /* 0x000f620000000800 */
[----:B--2---:R-:W-:-:S02]  /*3850*/  ISETP.GT.U32.AND P3, PT, R16, R11, PT ;  /* 0x0000000b1000720c */ /* 0x004fc40003f64070 */
[----:B---3--:R-:W-:-:S11]  /*3860*/  ISETP.GT.U32.AND P4, PT, R18, R11, PT ;  /* 0x0000000b1200720c */ /* 0x008fd60003f84070 */
[----:B------:R-:W-:Y:S01]  /*3870*/  @!P3 IMAD.MOV R7, RZ, RZ, R17 ;  /* 0x000000ffff07b224 */ /* 0x000fe200078e0211 */
[----:B----4-:R-:W-:-:S03]  /*3880*/  ISETP.GT.U32.AND P3, PT, R20, R11, PT ;  /* 0x0000000b1400720c */ /* 0x010fc60003f64070 */
[----:B------:R-:W-:Y:S02]  /*3890*/  VIADD R15, R7, 0x1 ;  /* 0x00000001070f7836 */ /* 0x000fe40000000000 */
[----:B------:R-:W-:Y:S01]  /*38a0*/  @!P4 IMAD.MOV R15, RZ, RZ, R7 ;  /* 0x000000ffff0fc224 */ /* 0x000fe200078e0207 */
[----:B-----5:R-:W-:-:S03]  /*38b0*/  ISETP.GT.U32.AND P4, PT, R22, R11, PT ;  /* 0x0000000b1600720c */ /* 0x020fc60003f84070 */
[----:B------:R-:W-:-:S04]  /*38c0*/  VIADD R7, R15, 0x1 ;  /* 0x000000010f077836 */ /* 0x000fc80000000000 */
[----:B------:R-:W-:-:S04]  /*38d0*/  @!P3 IMAD.MOV R7, RZ, RZ, R15 ;  /* 0x000000ffff07b224 */ /* 0x000fc800078e020f */
[----:B------:R-:W-:Y:S02]  /*38e0*/  VIADD R17, R7, 0x1 ;  /* 0x0000000107117836 */ /* 0x000fe40000000000 */
[----:B------:R-:W-:-:S07]  /*38f0*/  @!P4 IMAD.MOV R17, RZ, RZ, R7 ;  /* 0x000000ffff11c224 */ /* 0x000fce00078e0207 */
.L_x_98:
[----:B------:R-:W-:Y:S05]  /*3900*/  BSYNC.RECONVERGENT B1 ;  /* 0x0000000000017941 */ /* 0x000fea0003800200 */
.L_x_97:
[----:B------:R-:W-:Y:S05]  /*3910*/  @!P0 BRA `(.L_x_93) ;  /* 0x0000000000548947 */ /* 0x000fea0003800000 */
[----:B------:R-:W-:Y:S01]  /*3920*/  ISETP.NE.AND P3, PT, R8, 0x1, PT ;  /* 0x000000010800780c */ /* 0x000fe20003f65270 */
[----:B------:R-:W-:Y:S01]  /*3930*/  BSSY.RECONVERGENT B1, `(.L_x_99) ;  /* 0x000000d000017945 */ /* 0x000fe20003800200 */
[----:B------:R-:W-:-:S11]  /*3940*/  ISETP.NE.AND P0, PT, R6, RZ, PT ;  /* 0x000000ff0600720c */ /* 0x000fd60003f05270 */
[----:B------:R-:W-:Y:S05]  /*3950*/  @!P3 BRA `(.L_x_100) ;  /* 0x000000000028b947 */ /* 0x000fea0003800000 */
[C---:B------:R-:W-:Y:S02]  /*3960*/  IMAD R6, R3.reuse, 0x4, R14 ;  /* 0x0000000403067824 */ /* 0x040fe400078e020e */
[----:B------:R-:W-:-:S03]  /*3970*/  VIADD R3, R3, 0x800 ;  /* 0x0000080003037836 */ /* 0x000fc60000000000 */
[----:B------:R-:W2:Y:S04]  /*3980*/  LDS R4, [R6+0x820] ;  /* 0x0008200006047984 */ /* 0x000ea80000000800 */
[----:B------:R-:W3:Y:S01]  /*3990*/  LDS R8, [R6+0x1820] ;  /* 0x0018200006087984 */ /* 0x000ee20000000800 */
[-C--:B--2---:R-:W-:Y:S01]  /*39a0*/  ISETP.GT.U32.AND P3, PT, R4, R11.reuse, PT ;  /* 0x0000000b0400720c */ /* 0x084fe20003f64070 */
[----:B------:R-:W-:Y:S01]  /*39b0*/  VIADD R4, R17, 0x1 ;  /* 0x0000000111047836 */ /* 0x000fe20000000000 */
[----:B---3--:R-:W-:-:S11]  /*39c0*/  ISETP.GT.U32.AND P4, PT, R8, R11, PT ;  /* 0x0000000b0800720c */ /* 0x008fd60003f84070 */
[----:B------:R-:W-:-:S04]  /*39d0*/  @!P3 IMAD.MOV R4, RZ, RZ, R17 ;  /* 0x000000ffff04b224 */ /* 0x000fc800078e0211 */
[----:B------:R-:W-:Y:S02]  /*39e0*/  VIADD R17, R4, 0x1 ;  /* 0x0000000104117836 */ /* 0x000fe40000000000 */
[----:B------:R-:W-:-:S07]  /*39f0*/  @!P4 IMAD.MOV R17, RZ, RZ, R4 ;  /* 0x000000ffff11c224 */ /* 0x000fce00078e0204 */
.L_x_100:
[----:B------:R-:W-:Y:S05]  /*3a00*/  BSYNC.RECONVERGENT B1 ;  /* 0x0000000000017941 */ /* 0x000fea0003800200 */
.L_x_99:
[----:B------:R-:W-:-:S05]  /*3a10*/  @!P0 IMAD R3, R3, 0x4, R14 ;  /* 0x0000000403038824 */ /* 0x000fca00078e020e */
[----:B------:R-:W2:Y:S02]  /*3a20*/  @!P0 LDS R4, [R3+0x820] ;  /* 0x0008200003048984 */ /* 0x000ea40000000800 */
[----:B--2---:R-:W-:Y:S01]  /*3a30*/  ISETP.GT.U32.OR P3, PT, R4, R11, P0 ;  /* 0x0000000b0400720c */ /* 0x004fe20000764470 */
[----:B------:R-:W-:-:S12]  /*3a40*/  @!P0 VIADD R4, R17, 0x1 ;  /* 0x0000000111048836 */ /* 0x000fd80000000000 */
[----:B------:R-:W-:-:S04]  /*3a50*/  @!P3 IMAD.MOV R4, RZ, RZ, R17 ;  /* 0x000000ffff04b224 */ /* 0x000fc800078e0211 */
[----:B------:R-:W-:-:S07]  /*3a60*/  @!P0 IMAD.MOV.U32 R17, RZ, RZ, R4 ;  /* 0x000000ffff118224 */ /* 0x000fce00078e0004 */
.L_x_93:
[----:B------:R-:W-:Y:S05]  /*3a70*/  BSYNC.RECONVERGENT B0 ;  /* 0x0000000000007941 */ /* 0x000fea0003800200 */
.L_x_92:
[----:B------:R-:W3:Y:S01]  /*3a80*/  SHFL.DOWN PT, R4, R17, 0x10, 0x1f ;  /* 0x0a001f0011047f89 */ /* 0x000ee200000e0000 */
[----:B------:R-:W-:Y:S01]  /*3a90*/  LOP3.LUT P0, RZ, R10, 0x1f, RZ, 0xc0, !PT ;  /* 0x0000001f0aff7812 */ /* 0x000fe2000780c0ff */
[----:B------:R-:W-:Y:S01]  /*3aa0*/  BSSY.RECONVERGENT B0, `(.L_x_101) ;  /* 0x0000013000007945 */ /* 0x000fe20003800200 */
[----:B---3--:R-:W-:-:S05]  /*3ab0*/  IMAD.IADD R4, R4, 0x1, R17 ;  /* 0x0000000104047824 */ /* 0x008fca00078e0211 */
[----:B------:R-:W3:Y:S02]  /*3ac0*/  SHFL.DOWN PT, R3, R4, 0x8, 0x1f ;  /* 0x09001f0004037f89 */ /* 0x000ee400000e0000 */
[----:B---3--:R-:W-:-:S05]  /*3ad0*/  IMAD.IADD R3, R4, 0x1, R3 ;  /* 0x0000000104037824 */ /* 0x008fca00078e0203 */
[----:B------:R-:W3:Y:S02]  /*3ae0*/  SHFL.DOWN PT, R6, R3, 0x4, 0x1f ;  /* 0x08801f0003067f89 */ /* 0x000ee400000e0000 */
[----:B---3--:R-:W-:-:S05]  /*3af0*/  IMAD.IADD R6, R3, 0x1, R6 ;  /* 0x0000000103067824 */ /* 0x008fca00078e0206 */
[----:B------:R-:W3:Y:S02]  /*3b00*/  SHFL.DOWN PT, R7, R6, 0x2, 0x1f ;  /* 0x08401f0006077f89 */ /* 0x000ee400000e0000 */
[----:B---3--:R-:W-:-:S05]  /*3b10*/  IMAD.IADD R7, R6, 0x1, R7 ;  /* 0x0000000106077824 */ /* 0x008fca00078e0207 */
[----:B------:R-:W3:Y:S02]  /*3b20*/  SHFL.DOWN PT, R8, R7, 0x1, 0x1f ;  /* 0x08201f0007087f89 */ /* 0x000ee400000e0000 */
[----:B---3--:R-:W-:-:S05]  /*3b30*/  IMAD.IADD R8, R7, 0x1, R8 ;  /* 0x0000000107087824 */ /* 0x008fca00078e0208 */
[----:B------:R-:W-:-:S13]  /*3b40*/  ISETP.EQ.OR P0, PT, R8, RZ, P0 ;  /* 0x000000ff0800720c */ /* 0x000fda0000702670 */
[----:B------:R-:W-:Y:S05]  /*3b50*/  @P0 BRA `(.L_x_102) ;  /* 0x00000000001c0947 */ /* 0x000fea0003800000 */
[----:B------:R-:W3:Y:S01]  /*3b60*/  S2R R3, SR_LANEID ;  /* 0x0000000000037919 */ /* 0x000ee20000000000 */
[----:B------:R-:W4:Y:S01]  /*3b70*/  REDUX.SUM UR6, R8 ;  /* 0x00000000080673c4 */ /* 0x000f22000000c000 */
[----:B------:R-:W-:Y:S02]  /*3b80*/  VOTEU.ANY UR5, UPT, PT ;  /* 0x0000000000057886 */ /* 0x000fe400038e0100 */
[----:B------:R-:W-:-:S06]  /*3b90*/  UFLO.U32 UR5, UR5 ;  /* 0x00000005000572bd */ /* 0x000fcc00080e0000 */
[----:B---3--:R-:W-:Y:S01]  /*3ba0*/  ISETP.EQ.U32.AND P0, PT, R3, UR5, PT ;  /* 0x0000000503007c0c */ /* 0x008fe2000bf02070 */
[----:B----4-:R-:W-:-:S12]  /*3bb0*/  IMAD.U32 R3, RZ, RZ, UR6 ;  /* 0x00000006ff037e24 */ /* 0x010fd8000f8e00ff */
[----:B------:R3:W-:Y:S02]  /*3bc0*/  @P0 ATOMS.ADD RZ, [R14+0x400], R3 ;  /* 0x000400030eff038c */ /* 0x0007e40000000000 */
.L_x_102:
[----:B------:R-:W-:Y:S05]  /*3bd0*/  BSYNC.RECONVERGENT B0 ;  /* 0x0000000000007941 */ /* 0x000fea0003800200 */
.L_x_101:
[----:B------:R-:W-:Y:S06]  /*3be0*/  BAR.SYNC.DEFER_BLOCKING 0x0 ;  /* 0x0000000000007b1d */ /* 0x000fec0000010000 */
[----:B------:R-:W-:Y:S04]  /*3bf0*/  BSSY.RECONVERGENT B0, `(.L_x_103) ;  /* 0x000000a000007945 */ /* 0x000fe80003800200 */
[----:B------:R-:W-:Y:S05]  /*3c00*/  @P2 BRA `(.L_x_104) ;  /* 0x0000000000202947 */ /* 0x000fea0003800000 */
[----:B---3--:R-:W3:Y:S04]  /*3c10*/  LDS R3, [R14+0x400] ;  /* 0x000400000e037984 */ /* 0x008ee80000000800 */
[----:B------:R4:W-:Y:S01]  /*3c20*/  STS [R14], RZ ;  /* 0x000000ff0e007388 */ /* 0x0009e20000000800 */
[----:B---3--:R-:W-:-:S13]  /*3c30*/  ISETP.NE.AND P0, PT, R3, RZ, PT ;  /* 0x000000ff0300720c */ /* 0x008fda0003f05270 */
[----:B----4-:R-:W-:Y:S05]  /*3c40*/  @!P0 BRA `(.L_x_104) ;  /* 0x0000000000108947 */ /* 0x010fea0003800000 */
[----:B------:R-:W-:Y:S02]  /*3c50*/  IMAD.U32 R7, RZ, RZ, UR9 ;  /* 0x00000009ff077e24 */ /* 0x000fe4000f8e00ff */
[----:B------:R-:W-:-:S05]  /*3c60*/  IMAD.U32 R6, RZ, RZ, UR8 ;  /* 0x00000008ff067e24 */ /* 0x000fca000f8e00ff */
[----:B------:R-:W3:Y:S04]  /*3c70*/  ATOMG.E.ADD.STRONG.GPU PT, R7, desc[UR24][R6.64+0xc0c], R3 ;  /* 0x800c0c03060779a8 */ /* 0x000ee800081ef118 */
[----:B---3--:R4:W-:Y:S02]  /*3c80*/  STS [R14+0x4], R7 ;  /* 0x000004070e007388 */ /* 0x0089e40000000800 */
.L_x_104:
[----:B------:R-:W-:Y:S05]  /*3c90*/  BSYNC.RECONVERGENT B0 ;  /* 0x0000000000007941 */ /* 0x000fea0003800200 */
.L_x_103:
[----:B------:R-:W-:Y:S01]  /*3ca0*/  BAR.SYNC.DEFER_BLOCKING 0x0 ;  /* 0x0000000000007b1d */ /* 0x000fe20000010000 */
[----:B------:R-:W-:-:S05]  /*3cb0*/  ISETP.GE.U32.AND P0, PT, R10, R2, PT ;  /* 0x000000020a00720c */ /* 0x000fca0003f06070 */
[----:B------:R-:W-:Y:S08]  /*3cc0*/  BSSY.RECONVERGENT B0, `(.L_x_105) ;  /* 0x0000021000007945 */ /* 0x000ff00003800200 */
[----:B------:R-:W-:Y:S05]  /*3cd0*/  @P0 BRA `(.L_x_106) ;  /* 0x00000000007c0947 */ /* 0x000fea0003800000 */
[----:B---3--:R-:W-:-:S07]  /*3ce0*/  IMAD.MOV.U32 R3, RZ, RZ, R10 ;  /* 0x000000ffff037224 */ /* 0x008fce00078e000a */
.L_x_109:
[----:B------:R-:W-:Y:S01]  /*3cf0*/  IMAD R4, R3, 0x4, R14 ;  /* 0x0000000403047824 */ /* 0x000fe200078e020e */
[----:B------:R-:W-:Y:S05]  /*3d00*/  BSSY.RECONVERGENT B1, `(.L_x_107) ;  /* 0x0000019000017945 */ /* 0x000fea0003800200 */
[----:B--2---:R-:W2:Y:S02]  /*3d10*/  LDS R4, [R4+0x820] ;  /* 0x0008200004047984 */ /* 0x004ea40000000800 */
[----:B--2---:R-:W-:-:S13]  /*3d20*/  ISETP.GT.U32.AND P0, PT, R4, R11, PT ;  /* 0x0000000b0400720c */ /* 0x004fda0003f04070 */
[----:B------:R-:W-:Y:S05]  /*3d30*/  @!P0 BRA `(.L_x_108) ;  /* 0x0000000000548947 */ /* 0x000fea0003800000 */
[----:B----4-:R-:W2:Y:S01]  /*3d40*/  S2R R7, SR_LANEID ;  /* 0x0000000000077919 */ /* 0x010ea20000000000 */
[----:B------:R-:W3:Y:S01]  /*3d50*/  S2UR UR6, SR_CgaCtaId ;  /* 0x00000000000679c3 */ /* 0x000ee20000008800 */
[----:B------:R-:W-:Y:S01]  /*3d60*/  VOTEU.ANY UR17, UPT, PT ;  /* 0x0000000000117886 */ /* 0x000fe200038e0100 */
[----:B------:R-:W-:Y:S01]  /*3d70*/  UMOV UR5, 0x400 ;  /* 0x0000040000057882 */ /* 0x000fe20000000000 */
[----:B------:R-:W2:Y:S01]  /*3d80*/  FLO.U32 R8, UR17 ;  /* 0x0000001100087d00 */ /* 0x000ea200080e0000 */
[----:B------:R-:W4:Y:S01]  /*3d90*/  S2R R6, SR_LTMASK ;  /* 0x0000000000067919 */ /* 0x000f220000003900 */
[----:B------:R-:W-:Y:S01]  /*3da0*/  VIADD R17, R3, UR26 ;  /* 0x0000001a03117c36 */ /* 0x000fe20008000000 */
[----:B------:R-:W5:Y:S01]  /*3db0*/  POPC R19, UR17 ;  /* 0x0000001100137d09 */ /* 0x000f620008000000 */
[----:B---3--:R-:W-:-:S06]  /*3dc0*/  ULEA UR5, UR6, UR5, 0x18 ;  /* 0x0000000506057291 */ /* 0x008fcc000f8ec0ff */
[----:B0-----:R-:W-:Y:S01]  /*3dd0*/  IMAD.U32 R14, RZ, RZ, UR5 ;  /* 0x00000005ff0e7e24 */ /* 0x001fe2000f8e00ff */
[----:B--2---:R-:W-:Y:S01]  /*3de0*/  ISETP.EQ.U32.AND P0, PT, R8, R7, PT ;  /* 0x000000070800720c */ /* 0x004fe20003f02070 */
[----:B------:R-:W-:Y:S01]  /*3df0*/  IMAD.U32 R7, RZ, RZ, UR15 ;  /* 0x0000000fff077e24 */ /* 0x000fe2000f8e00ff */
[----:B----4-:R-:W-:Y:S01]  /*3e00*/  LOP3.LUT R16, R6, UR17, RZ, 0xc0, !PT ;  /* 0x0000001106107c12 */ /* 0x010fe2000f8ec0ff */
[----:B------:R-:W-:-:S05]  /*3e10*/  IMAD.U32 R6, RZ, RZ, UR14 ;  /* 0x0000000eff067e24 */ /* 0x000fca000f8e00ff */
[----:B------:R-:W0:Y:S05]  /*3e20*/  POPC R16, R16 ;  /* 0x0000001000107309 */ /* 0x000e2a0000000000 */
[----:B-----5:R-:W2:Y:S04]  /*3e30*/  @P0 ATOMS.ADD R19, [R14], R19 ;  /* 0x000000130e13038c */ /* 0x020ea80000000000 */
[----:B------:R-:W-:Y:S04]  /*3e40*/  LDS R4, [R14+0x4] ;  /* 0x000004000e047984 */ /* 0x000fe80000000800 */
[----:B--2---:R-:W0:Y:S02]  /*3e50*/  SHFL.IDX PT, R15, R19, R8, 0x1f ;  /* 0x00001f08130f7589 */ /* 0x004e2400000e0000 */
[----:B0-----:R-:W-:-:S05]  /*3e60*/  IADD3 R15, PT, PT, R4, R15, R16 ;  /* 0x0000000f040f7210 */ /* 0x001fca0007ffe010 */
[----:B------:R-:W-:-:S05]  /*3e70*/  IMAD.WIDE R6, R15, 0x4, R6 ;  /* 0x000000040f067825 */ /* 0x000fca00078e0206 */
[----:B------:R2:W-:Y:S02]  /*3e80*/  STG.E desc[UR24][R6.64], R17 ;  /* 0x0000001106007986 */ /* 0x0005e4000c101918 */
.L_x_108:
[----:B------:R-:W-:Y:S05]  /*3e90*/  BSYNC.RECONVERGENT B1 ;  /* 0x0000000000017941 */ /* 0x000fea0003800200 */
.L_x_107:
[----:B------:R-:W-:-:S05]  /*3ea0*/  VIADD R3, R3, 0x400 ;  /* 0x0000040003037836 */ /* 0x000fca0000000000 */
[----:B------:R-:W-:-:S13]  /*3eb0*/  ISETP.GE.U32.AND P0, PT, R3, R2, PT ;  /* 0x000000020300720c */ /* 0x000fda0003f06070 */
[----:B------:R-:W-:Y:S05]  /*3ec0*/  @!P0 BRA `(.L_x_109) ;  /* 0xfffffffc00888947 */ /* 0x000fea000383ffff */
.L_x_106:
[----:B------:R-:W-:Y:S05]  /*3ed0*/  BSYNC.RECONVERGENT B0 ;  /* 0x0000000000007941 */ /* 0x000fea0003800200 */
.L_x_105:
[----:B------:R-:W-:-:S13]  /*3ee0*/  ISETP.NE.AND P0, PT, R10, RZ, PT ;  /* 0x000000ff0a00720c */ /* 0x000fda0003f05270 */
[----:B------:R-:W-:Y:S05]  /*3ef0*/  @P0 BRA `(.L_x_110) ;  /* 0x0000000000440947 */ /* 0x000fea0003800000 */
[----:B---3--:R-:W-:Y:S02]  /*3f00*/  IMAD.MOV.U32 R3, RZ, RZ, 0x1 ;  /* 0x00000001ff037424 */ /* 0x008fe400078e00ff */
[----:B--2---:R-:W-:Y:S02]  /*3f10*/  IMAD.U32 R6, RZ, RZ, UR8 ;  /* 0x00000008ff067e24 */ /* 0x004fe4000f8e00ff */
[----:B----4-:R-:W-:Y:S01]  /*3f20*/  IMAD.U32 R7, RZ, RZ, UR9 ;  /* 0x00000009ff077e24 */ /* 0x010fe2000f8e00ff */
[----:B------:R-:W-:Y:S06]  /*3f30*/  MEMBAR.ALL.GPU ;  /* 0x0000000000007992 */ /* 0x000fec000000a000 */
[----:B------:R-:W-:-:S00]  /*3f40*/  ERRBAR ;  /* 0x00000000000079ab */ /* 0x000fc00000000000 */
[----:B------:R-:W-:Y:S06]  /*3f50*/  CGAERRBAR ;  /* 0x00000000000075ab */ /* 0x000fec0000000000 */
[----:B012345:R-:W-:Y:S04]  /*3f60*/  CCTL.IVALL ;  /* 0x00000000ff00798f */ /* 0x03ffe80002000000 */
[----:B------:R2:W-:Y:S01]  /*3f70*/  REDG.E.ADD.S32.STRONG.GPU desc[UR24][R6.64+0xc08], R3 ;  /* 0x000c08030600798e */ /* 0x0005e2000c12e318 */
[----:B------:R-:W3:Y:S02]  /*3f80*/  LDC R4, c[0x0][0x3ac] ;  /* 0x0000eb00ff047b82 */ /* 0x000ee40000000800 */
[----:B--23--:R-:W-:-:S07]  /*3f90*/  IMAD R21, R4, 0x5, R21 ;  /* 0x0000000504157824 */ /* 0x00cfce00078e0215 */
.L_x_111:
[----:B------:R-:W-:Y:S02]  /*3fa0*/  IMAD.U32 R6, RZ, RZ, UR8 ;  /* 0x00000008ff067e24 */ /* 0x000fe4000f8e00ff */
[----:B------:R-:W-:-:S05]  /*3fb0*/  IMAD.U32 R7, RZ, RZ, UR9 ;  /* 0x00000009ff077e24 */ /* 0x000fca000f8e00ff */
[----:B------:R-:W2:Y:S04]  /*3fc0*/  LDG.E.STRONG.GPU R6, desc[UR24][R6.64+0xc08] ;  /* 0x000c081806067981 */ /* 0x000ea8000c1ef900 */
[----:B--2---:R-:W-:Y:S01]  /*3fd0*/  CCTL.IVALL ;  /* 0x00000000ff00798f */ /* 0x004fe20002000000 */
[----:B------:R-:W-:Y:S05]  /*3fe0*/  YIELD ;  /* 0x0000000000007946 */ /* 0x000fea0003800000 */
[----:B------:R-:W-:-:S13]  /*3ff0*/  ISETP.GE.AND P0, PT, R6, R21, PT ;  /* 0x000000150600720c */ /* 0x000fda0003f06270 */
[----:B------:R-:W-:Y:S05]  /*4000*/  @!P0 BRA `(.L_x_111) ;  /* 0xfffffffc00e48947 */ /* 0x000fea000383ffff */
.L_x_110:
[----:B---3--:R-:W3:Y:S01]  /*4010*/  LDL.LU R3, [R1+0x78] ;  /* 0x0000780001037983 */ /* 0x008ee20000300800 */
[----:B------:R-:W-:Y:S05]  /*4020*/  WARPSYNC.ALL ;  /* 0x0000000000007948 */ /* 0x000fea0003800000 */
[----:B------:R-:W-:Y:S08]  /*4030*/  BAR.SYNC.DEFER_BLOCKING 0x0 ;  /* 0x0000000000007b1d */ /* 0x000ff00000010000 */
[----:B------:R-:W-:Y:S01]  /*4040*/  BAR.SYNC.DEFER_BLOCKING 0x0 ;  /* 0x0000000000007b1d */ /* 0x000fe20000010000 */
[----:B------:R-:W-:-:S05]  /*4050*/  ISETP.GE.U32.AND P0, PT, R10, R2, PT ;  /* 0x000000020a00720c */ /* 0x000fca0003f06070 */
[----:B------:R-:W-:Y:S01]  /*4060*/  BSSY.RECONVERGENT B0, `(.L_x_3) ;  /* 0x0000024000007945 */ /* 0x000fe20003800200 */
[----:B---3--:R-:W-:-:S05]  /*4070*/  VIADD R3, R3, 0x6 ;  /* 0x0000000603037836 */ /* 0x008fca0000000000 */
[----:B------:R3:W-:Y:S02]  /*4080*/  STL [R1+0x78], R3 ;  /* 0x0000780301007387 */ /* 0x0007e40000100800 */
[----:B------:R-:W-:Y:S05]  /*4090*/  @P0 BRA `(.L_x_112) ;  /* 0x0000000000800947 */ /* 0x000fea0003800000 */
[----:B--2-4-:R-:W2:Y:S01]  /*40a0*/  S2R R7, SR_CgaCtaId ;  /* 0x0000000000077919 */ /* 0x014ea20000008800 */
[----:B------:R-:W-:Y:S01]  /*40b0*/  MOV R4, 0x400 ;  /* 0x0000040000047802 */ /* 0x000fe20000000f00 */
[----:B---3--:R-:W-:-:S03]  /*40c0*/  IMAD.MOV.U32 R3, RZ, RZ, R10 ;  /* 0x000000ffff037224 */ /* 0x008fc600078e000a */
[----:B--2---:R-:W-:-:S07]  /*40d0*/  LEA R4, R7, R4, 0x18 ;  /* 0x0000000407047211 */ /* 0x004fce00078ec0ff */
.L_x_115:
[----:B--2---:R-:W-:Y:S01]  /*40e0*/  IMAD R6, R3, 0x4, R4 ;  /* 0x0000000403067824 */ /* 0x004fe200078e0204 */
[----:B------:R-:W-:Y:S05]  /*40f0*/  BSSY.RECONVERGENT B1, `(.L_x_113) ;  /* 0x0000017000017945 */ /* 0x000fea0003800200 */
[----:B------:R-:W2:Y:S02]  /*4100*/  LDS R6, [R6+0x820] ;  /* 0x0008200006067984 */ /* 0x000ea40000000800 */
[----:B--2---:R-:W-:-:S13]  /*4110*/  ISETP.NE.AND P0, PT, R6, R11, PT ;  /* 0x0000000b0600720c */ /* 0x004fda0003f05270 */
[----:B------:R-:W-:Y:S05]  /*4120*/  @P0 BRA `(.L_x_114) ;  /* 0x00000000004c0947 */ /* 0x000fea0003800000 */
[----:B------:R-:W2:Y:S01]  /*4130*/  S2R R7, SR_LANEID ;  /* 0x0000000000077919 */ /* 0x000ea20000000000 */
[----:B------:R-:W-:Y:S01]  /*4140*/  VOTEU.ANY UR5, UPT, PT ;  /* 0x0000000000057886 */ /* 0x000fe200038e0100 */
[----:B------:R-:W-:Y:S01]  /*4150*/  IMAD.U32 R6, RZ, RZ, UR8 ;  /* 0x00000008ff067e24 */ /* 0x000fe2000f8e00ff */
[----:B------:R-:W2:Y:S01]  /*4160*/  FLO.U32 R8, UR5 ;  /* 0x0000000500087d00 */ /* 0x000ea200080e0000 */
[----:B------:R-:W3:Y:S01]  /*4170*/  POPC R17, UR5 ;  /* 0x0000000500117d09 */ /* 0x000ee20008000000 */
[----:B--2---:R-:W-:Y:S01]  /*4180*/  ISETP.EQ.U32.AND P0, PT, R8, R7, PT ;  /* 0x000000070800720c */ /* 0x004fe20003f02070 */
[----:B------:R-:W-:-:S12]  /*4190*/  IMAD.U32 R7, RZ, RZ, UR9 ;  /* 0x00000009ff077e24 */ /* 0x000fd8000f8e00ff */
[----:B---3--:R2:W3:Y:S01]  /*41a0*/  @P0 ATOMG.E.ADD.STRONG.GPU PT, R17, desc[UR24][R6.64+0xc0c], R17 ;  /* 0x800c0c11061109a8 */ /* 0x0084e200081ef118 */
[----:B0-----:R-:W0:Y:S01]  /*41b0*/  S2R R14, SR_LTMASK ;  /* 0x00000000000e7919 */ /* 0x001e220000003900 */
[----:B--2---:R-:W-:Y:S02]  /*41c0*/  IMAD.U32 R6, RZ, RZ, UR14 ;  /* 0x0000000eff067e24 */ /* 0x004fe4000f8e00ff */
[----:B------:R-:W-:Y:S01]  /*41d0*/  IMAD.U32 R7, RZ, RZ, UR15 ;  /* 0x0000000fff077e24 */ /* 0x000fe2000f8e00ff */
[----:B0-----:R-:W-:-:S06]  /*41e0*/  LOP3.LUT R14, R14, UR5, RZ, 0xc0, !PT ;  /* 0x000000050e0e7c12 */ /* 0x001fcc000f8ec0ff */
[----:B------:R-:W0:Y:S01]  /*41f0*/  POPC R14, R14 ;  /* 0x0000000e000e7309 */ /* 0x000e220000000000 */
[----:B---3--:R-:W0:Y:S02]  /*4200*/  SHFL.IDX PT, R15, R17, R8, 0x1f ;  /* 0x00001f08110f7589 */ /* 0x008e2400000e0000 */
[----:B0-----:R-:W-:-:S05]  /*4210*/  IMAD.IADD R15, R15, 0x1, R14 ;  /* 0x000000010f0f7824 */ /* 0x001fca00078e020e */
[----:B------:R-:W-:-:S13]  /*4220*/  ISETP.GT.AND P0, PT, R15, 0x7ff, PT ;  /* 0x000007ff0f00780c */ /* 0x000fda0003f04270 */
[----:B------:R-:W-:-:S04]  /*4230*/  @!P0 IMAD.WIDE R6, R15, 0x4, R6 ;  /* 0x000000040f068825 */ /* 0x000fc800078e0206 */
[----:B------:R-:W-:-:S05]  /*4240*/  @!P0 VIADD R15, R3, UR26 ;  /* 0x0000001a030f8c36 */ /* 0x000fca0008000000 */
[----:B------:R2:W-:Y:S02]  /*4250*/  @!P0 STG.E desc[UR24][R6.64], R15 ;  /* 0x0000000f06008986 */ /* 0x0005e4000c101918 */
.L_x_114:
[----:B------:R-:W-:Y:S05]  /*4260*/  BSYNC.RECONVERGENT B1 ;  /* 0x0000000000017941 */ /* 0x000fea0003800200 */
.L_x_113:
[----:B------:R-:W-:-:S05]  /*4270*/  VIADD R3, R3, 0x400 ;  /* 0x0000040003037836 */ /* 0x000fca0000000000 */
[----:B------:R-:W-:-:S13]  /*4280*/  ISETP.GE.U32.AND P0, PT, R3, R2, PT ;  /* 0x000000020300720c */ /* 0x000fda0003f06070 */
[----:B------:R-:W-:Y:S05]  /*4290*/  @!P0 BRA `(.L_x_115) ;  /* 0xfffffffc00908947 */ /* 0x000fea000383ffff */
.L_x_112:
[----:B------:R-:W-:Y:S05]  /*42a0*/  BSYNC.RECONVERGENT B0 ;  /* 0x0000000000007941 */ /* 0x000fea0003800200 */
.L_x_3:
[----:B------:R-:W-:-:S04]  /*42b0*/  UIADD3 UR4, UPT, UPT, UR4, 0x1, URZ ;  /* 0x0000000104047890 */ /* 0x000fc8000fffe0ff */
[----:B------:R-:W-:-:S09]  /*42c0*/  UISETP.GE.U32.AND UP0, UPT, UR4, UR13, UPT ;  /* 0x0000000d0400728c */ /* 0x000fd2000bf06070 */
[----:B------:R-:W-:Y:S05]  /*42d0*/  BRA.U !UP0, `(.L_x_116) ;  /* 0xffffffc508087547 */ /* 0x000fea000b83ffff */
[----:B------:R-:W-:Y:S05]  /*42e0*/  EXIT ;  /* 0x000000000000794d */ /* 0x000fea0003800000 */
        .type           $_ZN4vllm10persistent22persistent_topk_kernelILj1EEEvNS0_20PersistentTopKParamsE$_ZN4vllm10persistent18histogram_256_topkEPKfPiii,@function
        .size           $_ZN4vllm10persistent22persistent_topk_kernelILj1EEEvNS0_20PersistentTopKParamsE$_ZN4vllm10persistent18histogram_256_topkEPKfPiii,($_ZN4vllm10persistent22persistent_topk_kernelILj1EEEvNS0_20PersistentTopKParamsE$_ZN4vllm10persistent19histogram_2048_topkEPKfPii - $_ZN4vllm10persistent22persistent_topk_kernelILj1EEEvNS0_20PersistentTopKParamsE$_ZN4vllm10persistent18histogram_256_topkEPKfPiii)
$_ZN4vllm10persistent22persistent_topk_kernelILj1EEEvNS0_20PersistentTopKParamsE$_ZN4vllm10persistent18histogram_256_topkEPKfPiii:
[----:B------:R-:W0:Y:S01]  /*42f0*/  S2R R7, SR_TID.X ;  /* 0x0000000000077919 */ /* 0x000e220000002100 */
[----:B------:R-:W1:Y:S01]  /*4300*/  S2UR UR17, SR_CgaCtaId ;  /* 0x00000000001179c3 */ /* 0x000e620000008800 */
[----:B------:R-:W-:Y:S01]  /*4310*/  UMOV UR5, 0x400 ;  /* 0x0000040000057882 */ /* 0x000fe20000000000 */
[----:B------:R-:W-:Y:S01]  /*4320*/  IMAD.U32 R21, RZ, RZ, UR19 ;  /* 0x00000013ff157e24 */ /* 0x000fe2000f8e00ff */
[----:B------:R-:W-:Y:S01]  /*4330*/  BSSY B0, `(.L_x_117) ;  /* 0x0000075000007945 */ /* 0x000fe20003800000 */
[----:B------:R-:W-:Y:S01]  /*4340*/  IMAD.U32 R19, RZ, RZ, UR15 ;  /* 0x0000000fff137e24 */ /* 0x000fe2000f8e00ff */
[----:B------:R-:W2:Y:S01]  /*4350*/  LDCU.64 UR20, c[0x0][0x358] ;  /* 0x00006b00ff1477ac */ /* 0x000ea20008000a00 */
[----:B------:R-:W-:Y:S02]  /*4360*/  IMAD.U32 R17, RZ, RZ, UR19 ;  /* 0x00000013ff117e24 */ /* 0x000fe4000f8e00ff */
[----:B------:R-:W-:Y:S02]  /*4370*/  IMAD.U32 R20, RZ, RZ, UR18 ;  /* 0x00000012ff147e24 */ /* 0x000fe4000f8e00ff */
[----:B------:R-:W-:-:S02]  /*4380*/  IMAD.U32 R15, RZ, RZ, UR15 ;  /* 0x0000000fff0f7e24 */ /* 0x000fc4000f8e00ff */
[----:B------:R-:W-:Y:S02]  /*4390*/  IMAD.MOV.U32 R17, RZ, RZ, R21 ;  /* 0x000000ffff117224 */ /* 0x000fe400078e0015 */
[----:B------:R-:W-:Y:S02]  /*43a0*/  IMAD.U32 R16, RZ, RZ, UR18 ;  /* 0x00000012ff107e24 */ /* 0x000fe4000f8e00ff */
[----:B------:R-:W-:Y:S02]  /*43b0*/  IMAD.U32 R14, RZ, RZ, UR14 ;  /* 0x0000000eff0e7e24 */ /* 0x000fe4000f8e00ff */
[----:B------:R-:W-:Y:S02]  /*43c0*/  IMAD.U32 R18, RZ, RZ, UR14 ;  /* 0x0000000eff127e24 */ /* 0x000fe4000f8e00ff */
[----:B------:R-:W-:Y:S02]  /*43d0*/  IMAD.MOV.U32 R15, RZ, RZ, R19 ;  /* 0x000000ffff0f7224 */ /* 0x000fe400078e0013 */
[----:B------:R-:W-:Y:S01]  /*43e0*/  IMAD.MOV.U32 R21, RZ, RZ, RZ ;  /* 0x000000ffff157224 */ /* 0x000fe200078e00ff */
[----:B-1----:R-:W-:Y:S01]  /*43f0*/  ULEA UR17, UR17, UR5, 0x18 ;  /* 0x0000000511117291 */ /* 0x002fe2000f8ec0ff */
[C---:B0-----:R-:W-:Y:S01]  /*4400*/  ISETP.GT.U32.AND P0, PT, R7.reuse, 0x100, PT ;  /* 0x000001000700780c */ /* 0x041fe20003f04070 */
[----:B------:R-:W-:Y:S01]  /*4410*/  IMAD.SHL.U32 R2, R7, 0x4, RZ ;  /* 0x0000000407027824 */ /* 0x000fe200078e00ff */
[----:B------:R-:W-:Y:S01]  /*4420*/  LOP3.LUT R3, RZ, R7, RZ, 0x33, !PT ;  /* 0x00000007ff037212 */ /* 0x000fe200078e33ff */
[----:B------:R-:W-:-:S04]  /*4430*/  IMAD.MOV.U32 R20, RZ, RZ, R7 ;  /* 0x000000ffff147224 */ /* 0x000fc800078e0007 */
[----:B------:R-:W-:-:S05]  /*4440*/  IMAD.IADD R6, R4, 0x1, R3 ;  /* 0x0000000104067824 */ /* 0x000fca00078e0203 */
[----:B------:R-:W-:Y:S01]  /*4450*/  LEA.HI R3, R6, 0x1, RZ, 0x16 ;  /* 0x0000000106037811 */ /* 0x000fe200078fb0ff */
[----:B------:R0:W-:Y:S03]  /*4460*/  @!P0 STS [R2+UR17], RZ ;  /* 0x000000ff02008988 */ /* 0x0001e60008000811 */
[C---:B------:R-:W-:Y:S02]  /*4470*/  LOP3.LUT R8, R3.reuse, 0x7, RZ, 0xc0, !PT ;  /* 0x0000000703087812 */ /* 0x040fe400078ec0ff */
[----:B------:R-:W-:Y:S01]  /*4480*/  LOP3.LUT R11, R3, 0x7ffff8, RZ, 0xc0, !PT ;  /* 0x007ffff8030b7812 */ /* 0x000fe200078ec0ff */
[----:B--2---:R-:W-:Y:S06]  /*4490*/  BAR.SYNC.DEFER_BLOCKING 0x0 ;  /* 0x0000000000007b1d */ /* 0x004fec0000010000 */
.L_x_118:
[----:B------:R-:W-:-:S05]  /*44a0*/  IMAD.WIDE.U32 R18, R20, 0x4, R16 ;  /* 0x0000000414127825 */ /* 0x000fca00078e0010 */
[----:B--2---:R-:W2:Y:S04]  /*44b0*/  LDG.E R24, desc[UR20][R18.64] ;  /* 0x0000001412187981 */ /* 0x004ea8000c1e1900 */
[----:B------:R-:W3:Y:S04]  /*44c0*/  LDG.E R22, desc[UR20][R18.64+0x1000] ;  /* 0x0010001412167981 */ /* 0x000ee8000c1e1900 */
[----:B------:R-:W4:Y:S04]  /*44d0*/  LDG.E R27, desc[UR20][R18.64+0x2000] ;  /* 0x00200014121b7981 */ /* 0x000f28000c1e1900 */
[----:B------:R-:W5:Y:S01]  /*44e0*/  LDG.E R25, desc[UR20][R18.64+0x3000] ;  /* 0x0030001412197981 */ /* 0x000f62000c1e1900 */
[----:B--2---:R-:W1:Y:S08]  /*44f0*/  F2F.F16.F32 R24, R24 ;  /* 0x0000001800187304 */ /* 0x004e700000200800 */
[----:B---3--:R-:W2:Y:S01]  /*4500*/  F2F.F16.F32 R22, R22 ;  /* 0x0000001600167304 */ /* 0x008ea20000200800 */
[----:B-1----:R-:W-:-:S07]  /*4510*/  PRMT R23, R24, 0x9910, RZ ;  /* 0x0000991018177816 */ /* 0x002fce00000000ff */
[----:B----4-:R-:W1:Y:S01]  /*4520*/  F2F.F16.F32 R27, R27 ;  /* 0x0000001b001b7304 */ /* 0x010e620000200800 */
[----:B------:R-:W-:Y:S02]  /*4530*/  ISETP.GE.AND P0, PT, R23, RZ, PT ;  /* 0x000000ff1700720c */ /* 0x000fe40003f06270 */
[----:B------:R-:W-:-:S05]  /*4540*/  LOP3.LUT R23, RZ, R24, RZ, 0x33, !PT ;  /* 0x00000018ff177212 */ /* 0x000fca00078e33ff */
[----:B-----5:R-:W3:Y:S06]  /*4550*/  F2F.F16.F32 R25, R25 ;  /* 0x0000001900197304 */ /* 0x020eec0000200800 */
[----:B------:R-:W-:Y:S02]  /*4560*/  @P0 LOP3.LUT R23, R24, 0x8000, RZ, 0xfc, !PT ;  /* 0x0000800018170812 */ /* 0x000fe400078efcff */
[----:B--2---:R-:W-:Y:S02]  /*4570*/  PRMT R24, R22, 0x9910, RZ ;  /* 0x0000991016187816 */ /* 0x004fe400000000ff */
[----:B------:R-:W-:-:S02]  /*4580*/  LOP3.LUT R23, R23, 0xffff, RZ, 0xc0, !PT ;  /* 0x0000ffff17177812 */ /* 0x000fc400078ec0ff */
[----:B------:R-:W-:Y:S02]  /*4590*/  ISETP.GE.AND P0, PT, R24, RZ, PT ;  /* 0x000000ff1800720c */ /* 0x000fe40003f06270 */
[----:B-1----:R-:W-:Y:S02]  /*45a0*/  PRMT R24, R27, 0x9910, RZ ;  /* 0x000099101b187816 */ /* 0x002fe400000000ff */
[----:B------:R-:W-:Y:S02]  /*45b0*/  SHF.R.U32.HI R23, RZ, 0x8, R23 ;  /* 0x00000008ff177819 */ /* 0x000fe40000011617 */
[----:B------:R-:W-:Y:S02]  /*45c0*/  ISETP.GE.AND P2, PT, R24, RZ, PT ;  /* 0x000000ff1800720c */ /* 0x000fe40003f46270 */
[----:B------:R-:W-:Y:S01]  /*45d0*/  LOP3.LUT R23, R23, 0xffff, RZ, 0xc0, !PT ;  /* 0x0000ffff17177812 */ /* 0x000fe200078ec0ff */
[----:B------:R-:W2:Y:S03]  /*45e0*/  LDG.E R24, desc[UR20][R18.64+0x4000] ;  /* 0x0040001412187981 */ /* 0x000ea6000c1e1900 */
[----:B------:R-:W-:-:S02]  /*45f0*/  LEA R23, R23, UR17, 0x2 ;  /* 0x0000001117177c11 */ /* 0x000fc4000f8e10ff */
[----:B------:R-:W-:Y:S02]  /*4600*/  LOP3.LUT R26, RZ, R27, RZ, 0x33, !PT ;  /* 0x0000001bff1a7212 */ /* 0x000fe400078e33ff */
[----:B---3--:R-:W-:Y:S01]  /*4610*/  PRMT R28, R25, 0x9910, RZ ;  /* 0x00009910191c7816 */ /* 0x008fe200000000ff */
[----:B------:R1:W-:Y:S02]  /*4620*/  ATOMS.POPC.INC.32 RZ, [R23+URZ] ;  /* 0x0000000017ff7f8c */ /* 0x0003e4000d8000ff */
[----:B------:R-:W-:Y:S02]  /*4630*/  @P2 LOP3.LUT R26, R27, 0x8000, RZ, 0xfc, !PT ;  /* 0x000080001b1a2812 */ /* 0x000fe400078efcff */
[----:B------:R-:W3:Y:S01]  /*4640*/  LDG.E R27, desc[UR20][R18.64+0x6000] ;  /* 0x00600014121b7981 */ /* 0x000ee2000c1e1900 */
[----:B-1----:R-:W-:Y:S02]  /*4650*/  LOP3.LUT R23, RZ, R22, RZ, 0x33, !PT ;  /* 0x00000016ff177212 */ /* 0x002fe400078e33ff */
[----:B------:R-:W-:-:S02]  /*4660*/  @P0 LOP3.LUT R23, R22, 0x8000, RZ, 0xfc, !PT ;  /* 0x0000800016170812 */ /* 0x000fc400078efcff */
[----:B------:R-:W4:Y:S01]  /*4670*/  LDG.E R22, desc[UR20][R18.64+0x5000] ;  /* 0x0050001412167981 */ /* 0x000f22000c1e1900 */
[----:B------:R-:W-:-:S03]  /*4680*/  ISETP.GE.AND P0, PT, R28, RZ, PT ;  /* 0x000000ff1c00720c */ /* 0x000fc60003f06270 */
[----:B------:R-:W5:Y:S01]  /*4690*/  LDG.E R28, desc[UR20][R18.64+0x7000] ;  /* 0x00700014121c7981 */ /* 0x000f62000c1e1900 */
[----:B------:R-:W-:-:S04]  /*46a0*/  LOP3.LUT R23, R23, 0xffff, RZ, 0xc0, !PT ;  /* 0x0000ffff17177812 */ /* 0x000fc800078ec0ff */
[----:B------:R-:W-:-:S04]  /*46b0*/  SHF.R.U32.HI R23, RZ, 0x8, R23 ;  /* 0x00000008ff177819 */ /* 0x000fc80000011617 */
[----:B------:R-:W-:-:S04]  /*46c0*/  LOP3.LUT R23, R23, 0xffff, RZ, 0xc0, !PT ;  /* 0x0000ffff17177812 */ /* 0x000fc800078ec0ff */
[----:B------:R-:W-:-:S05]  /*46d0*/  LEA R23, R23, UR17, 0x2 ;  /* 0x0000001117177c11 */ /* 0x000fca000f8e10ff */
[----:B------:R1:W-:Y:S01]  /*46e0*/  ATOMS.POPC.INC.32 RZ, [R23+URZ] ;  /* 0x0000000017ff7f8c */ /* 0x0003e2000d8000ff */
[----:B------:R-:W-:Y:S02]  /*46f0*/  LOP3.LUT R26, R26, 0xffff, RZ, 0xc0, !PT ;  /* 0x0000ffff1a1a7812 */ /* 0x000fe400078ec0ff */
[----:B-1----:R-:W-:Y:S02]  /*4700*/  LOP3.LUT R23, RZ, R25, RZ, 0x33, !PT ;  /* 0x00000019ff177212 */ /* 0x002fe400078e33ff */
[----:B------:R-:W-:-:S04]  /*4710*/  @P0 LOP3.LUT R23, R25, 0x8000, RZ, 0xfc, !PT ;  /* 0x0000800019170812 */ /* 0x000fc800078efcff */
[----:B------:R-:W-:Y:S02]  /*4720*/  LOP3.LUT R23, R23, 0xffff, RZ, 0xc0, !PT ;  /* 0x0000ffff17177812 */ /* 0x000fe400078ec0ff */
[----:B------:R-:W-:Y:S02]  /*4730*/  SHF.R.U32.HI R26, RZ, 0x8, R26 ;  /* 0x00000008ff1a7819 */ /* 0x000fe4000001161a */
[----:B------:R-:W-:Y:S02]  /*4740*/  SHF.R.U32.HI R23, RZ, 0x8, R23 ;  /* 0x00000008ff177819 */ /* 0x000fe40000011617 */
[----:B------:R-:W-:Y:S02]  /*4750*/  LOP3.LUT R26, R26, 0xffff, RZ, 0xc0, !PT ;  /* 0x0000ffff1a1a7812 */ /* 0x000fe400078ec0ff */
[----:B------:R-:W-:Y:S02]  /*4760*/  LOP3.LUT R23, R23, 0xffff, RZ, 0xc0, !PT ;  /* 0x0000ffff17177812 */ /* 0x000fe400078ec0ff */
[----:B------:R-:W-:-:S02]  /*4770*/  LEA R26, R26, UR17, 0x2 ;  /* 0x000000111a1a7c11 */ /* 0x000fc4000f8e10ff */
[----:B------:R-:W-:-:S03]  /*4780*/  LEA R23, R23, UR17, 0x2 ;  /* 0x0000001117177c11 */ /* 0x000fc6000f8e10ff */
[----:B------:R-:W-:Y:S04]  /*4790*/  ATOMS.POPC.INC.32 RZ, [R26+URZ] ;  /* 0x000000001aff7f8c */ /* 0x000fe8000d8000ff */
[----:B------:R1:W-:Y:S01]  /*47a0*/  ATOMS.POPC.INC.32 RZ, [R23+URZ] ;  /* 0x0000000017ff7f8c */ /* 0x0003e2000d8000ff */
[----:B------:R-:W-:Y:S01]  /*47b0*/  VIADD R21, R21, 0x8 ;  /* 0x0000000815157836 */ /* 0x000fe20000000000 */
[----:B--2---:R-:W2:Y:S08]  /*47c0*/  F2F.F16.F32 R24, R24 ;  /* 0x0000001800187304 */ /* 0x004eb00000200800 */
[----:B---3--:R-:W1:Y:S01]  /*47d0*/  F2F.F16.F32 R27, R27 ;  /* 0x0000001b001b7304 */ /* 0x008e620000200800 */
[----:B--2---:R-:W-:-:S07]  /*47e0*/  PRMT R25, R24, 0x9910, RZ ;  /* 0x0000991018197816 */ /* 0x004fce00000000ff */
[----:B----4-:R-:W2:Y:S01]  /*47f0*/  F2F.F16.F32 R22, R22 ;  /* 0x0000001600167304 */ /* 0x010ea20000200800 */
[----:B------:R-:W-:-:S07]  /*4800*/  ISETP.GE.AND P0, PT, R25, RZ, PT ;  /* 0x000000ff1900720c */ /* 0x000fce0003f06270 */
[----:B-----5:R-:W3:Y:S01]  /*4810*/  F2F.F16.F32 R28, R28 ;  /* 0x0000001c001c7304 */ /* 0x020ee20000200800 */
[----:B-1----:R-:W-:-:S04]  /*4820*/  PRMT R23, R27, 0x9910, RZ ;  /* 0x000099101b177816 */ /* 0x002fc800000000ff */
[----:B------:R-:W-:Y:S02]  /*4830*/  ISETP.GE.AND P3, PT, R23, RZ, PT ;  /* 0x000000ff1700720c */ /* 0x000fe40003f66270 */
[----:B--2---:R-:W-:-:S04]  /*4840*/  PRMT R25, R22, 0x9910, RZ ;  /* 0x0000991016197816 */ /* 0x004fc800000000ff */
[----:B------:R-:W-:Y:S02]  /*4850*/  ISETP.GE.AND P2, PT, R25, RZ, PT ;  /* 0x000000ff1900720c */ /* 0x000fe40003f46270 */
[----:B------:R-:W-:Y:S02]  /*4860*/  LOP3.LUT R25, RZ, R24, RZ, 0x33, !PT ;  /* 0x00000018ff197212 */ /* 0x000fe400078e33ff */
[----:B---3--:R-:W-:Y:S02]  /*4870*/  PRMT R23, R28, 0x9910, RZ ;  /* 0x000099101c177816 */ /* 0x008fe400000000ff */
[----:B------:R-:W-:Y:S02]  /*4880*/  @P0 LOP3.LUT R25, R24, 0x8000, RZ, 0xfc, !PT ;  /* 0x0000800018190812 */ /* 0x000fe400078efcff */
[----:B------:R-:W-:Y:S02]  /*4890*/  ISETP.GE.AND P0, PT, R23, RZ, PT ;  /* 0x000000ff1700720c */ /* 0x000fe40003f06270 */
[----:B------:R-:W-:-:S03]  /*48a0*/  LOP3.LUT R23, RZ, R22, RZ, 0x33, !PT ;  /* 0x00000016ff177212 */ /* 0x000fc600078e33ff */
[----:B------:R-:W-:Y:S02]  /*48b0*/  @P2 LOP3.LUT R23, R22, 0x8000, RZ, 0xfc, !PT ;  /* 0x0000800016172812 */ /* 0x000fe400078efcff */
[----:B------:R-:W-:Y:S02]  /*48c0*/  LOP3.LUT R22, RZ, R27, RZ, 0x33, !PT ;  /* 0x0000001bff167212 */ /* 0x000fe400078e33ff */
[----:B------:R-:W-:Y:S02]  /*48d0*/  @P3 LOP3.LUT R22, R27, 0x8000, RZ, 0xfc, !PT ;  /* 0x000080001b163812 */ /* 0x000fe400078efcff */
[----:B------:R-:W-:Y:S02]  /*48e0*/  LOP3.LUT R24, RZ, R28, RZ, 0x33, !PT ;  /* 0x0000001cff187212 */ /* 0x000fe400078e33ff */
[----:B------:R-:W-:Y:S02]  /*48f0*/  @P0 LOP3.LUT R24, R28, 0x8000, RZ, 0xfc, !PT ;  /* 0x000080001c180812 */ /* 0x000fe400078efcff */
[----:B------:R-:W-:-:S02]  /*4900*/  LOP3.LUT R25, R25, 0xffff, RZ, 0xc0, !PT ;  /* 0x0000ffff19197812 */ /* 0x000fc400078ec0ff */
[----:B------:R-:W-:Y:S02]  /*4910*/  LOP3.LUT R23, R23, 0xffff, RZ, 0xc0, !PT ;  /* 0x0000ffff17177812 */ /* 0x000fe400078ec0ff */
[----:B------:R-:W-:Y:S02]  /*4920*/  LOP3.LUT R22, R22, 0xffff, RZ, 0xc0, !PT ;  /* 0x0000ffff16167812 */ /* 0x000fe400078ec0ff */
[----:B------:R-:W-:Y:S02]  /*4930*/  LOP3.LUT R24, R24, 0xffff, RZ, 0xc0, !PT ;  /* 0x0000ffff18187812 */ /* 0x000fe400078ec0ff */
[----:B------:R-:W-:Y:S02]  /*4940*/  SHF.R.U32.HI R25, RZ, 0x8, R25 ;  /* 0x00000008ff197819 */ /* 0x000fe40000011619 */
[----:B------:R-:W-:Y:S02]  /*4950*/  SHF.R.U32.HI R23, RZ, 0x8, R23 ;  /* 0x00000008ff177819 */ /* 0x000fe40000011617 */
[----:B------:R-:W-:-:S02]  /*4960*/  SHF.R.U32.HI R22, RZ, 0x8, R22 ;  /* 0x00000008ff167819 */ /* 0x000fc40000011616 */
[----:B------:R-:W-:Y:S02]  /*4970*/  SHF.R.U32.HI R24, RZ, 0x8, R24 ;  /* 0x00000008ff187819 */ /* 0x000fe40000011618 */
[----:B------:R-:W-:Y:S02]  /*4980*/  LOP3.LUT R25, R25, 0xffff, RZ, 0xc0, !PT ;  /* 0x0000ffff19197812 */ /* 0x000fe400078ec0ff */
[----:B------:R-:W-:Y:S02]  /*4990*/  ISETP.NE.AND P0, PT, R21, R11, PT ;  /* 0x0000000b1500720c */ /* 0x000fe40003f05270 */
[----:B------:R-:W-:Y:S02]  /*49a0*/  LOP3.LUT R23, R23, 0xffff, RZ, 0xc0, !PT ;  /* 0x0000ffff17177812 */ /* 0x000fe400078ec0ff */
[----:B------:R-:W-:Y:S02]  /*49b0*/  LOP3.LUT R22, R22, 0xffff, RZ, 0xc0, !PT ;  /* 0x0000ffff16167812 */ /* 0x000fe400078ec0ff */
[----:B------:R-:W-:-:S02]  /*49c0*/  LOP3.LUT R24, R24, 0xffff, RZ, 0xc0, !PT ;  /* 0x0000ffff18187812 */ /* 0x000fc400078ec0ff */
[----:B------:R-:W-:Y:S02]  /*49d0*/  LEA R25, R25, UR17, 0x2 ;  /* 0x0000001119197c11 */ /* 0x000fe4000f8e10ff */
[----:B------:R-:W-:Y:S02]  /*49e0*/  LEA R23, R23, UR17, 0x2 ;  /* 0x0000001117177c11 */ /* 0x000fe4000f8e10ff */
[----:B------:R-:W-:Y:S01]  /*49f0*/  LEA R22, R22, UR17, 0x2 ;  /* 0x0000001116167c11 */ /* 0x000fe2000f8e10ff */
[----:B------:R-:W-:Y:S01]  /*4a00*/  ATOMS.POPC.INC.32 RZ, [R25+URZ] ;  /* 0x0000000019ff7f8c */ /* 0x000fe2000d8000ff */
[----:B------:R-:W-:-:S03]  /*4a10*/  LEA R24, R24, UR17, 0x2 ;  /* 0x0000001118187c11 */ /* 0x000fc6000f8e10ff */
[----:B------:R-:W-:Y:S04]  /*4a20*/  ATOMS.POPC.INC.32 RZ, [R23+URZ] ;  /* 0x0000000017ff7f8c */ /* 0x000fe8000d8000ff */
[----:B------:R1:W-:Y:S04]  /*4a30*/  ATOMS.POPC.INC.32 RZ, [R22+URZ] ;  /* 0x0000000016ff7f8c */ /* 0x0003e8000d8000ff */
[----:B------:R2:W-:Y:S01]  /*4a40*/  ATOMS.POPC.INC.32 RZ, [R24+URZ] ;  /* 0x0000000018ff7f8c */ /* 0x0005e2000d8000ff */
[----:B-1----:R-:W-:Y:S02]  /*4a50*/  IMAD.MOV.U32 R22, RZ, RZ, R20 ;  /* 0x000000ffff167224 */ /* 0x002fe400078e0014 */
[----:B------:R-:W-:Y:S01]  /*4a60*/  VIADD R20, R20, 0x2000 ;  /* 0x0000200014147836 */ /* 0x000fe20000000000 */
[----:B------:R-:W-:Y:S06]  /*4a70*/  @P0 BRA `(.L_x_118) ;  /* 0xfffffff800880947 */ /* 0x000fec000383ffff */
[----:B------:R-:W-:Y:S05]  /*4a80*/  BSYNC B0 ;  /* 0x0000000000007941 */ /* 0x000fea0003800000 */
.L_x_117:
[----:B------:R-:W-:Y:S01]  /*4a90*/  ISETP.NE.AND P0, PT, R8, RZ, PT ;  /* 0x000000ff0800720c */ /* 0x000fe20003f05270 */
[----:B------:R-:W-:-:S12]  /*4aa0*/  BSSY B0, `(.L_x_119) ;  /* 0x000005f000007945 */ /* 0x000fd80003800000 */
[----:B------:R-:W-:Y:S05]  /*4ab0*/  @!P0 BRA `(.L_x_120) ;  /* 0x0000000400748947 */ /* 0x000fea0003800000 */
[----:B------:R-:W-:Y:S01]  /*4ac0*/  ISETP.GE.U32.AND P0, PT, R8, 0x4, PT ;  /* 0x000000040800780c */ /* 0x000fe20003f06070 */
[----:B------:R-:W-:-:S12]  /*4ad0*/  BSSY B1, `(.L_x_121) ;  /* 0x000002f000017945 */ /* 0x000fd80003800000 */
[----:B------:R-:W-:Y:S05]  /*4ae0*/  @!P0 BRA `(.L_x_122) ;  /* 0x0000000000b48947 */ /* 0x000fea0003800000 */
[----:B------:R-:W3:Y:S02]  /*4af0*/  LDG.E R8, desc[UR20][R18.64+0x8000] ;  /* 0x0080001412087981 */ /* 0x000ee4000c1e1900 */
[----:B---3--:R-:W1:Y:S02]  /*4b00*/  F2F.F16.F32 R8, R8 ;  /* 0x0000000800087304 */ /* 0x008e640000200800 */
[----:B-1----:R-:W-:-:S04]  /*4b10*/  PRMT R11, R8, 0x9910, RZ ;  /* 0x00009910080b7816 */ /* 0x002fc800000000ff */
[----:B------:R-:W-:Y:S02]  /*4b20*/  ISETP.GE.AND P0, PT, R11, RZ, PT ;  /* 0x000000ff0b00720c */ /* 0x000fe40003f06270 */
[----:B------:R-:W-:-:S11]  /*4b30*/  LOP3.LUT R11, RZ, R8, RZ, 0x33, !PT ;  /* 0x00000008ff0b7212 */ /* 0x000fd600078e33ff */
[----:B------:R-:W-:Y:S02]  /*4b40*/  @P0 LOP3.LUT R11, R8, 0x8000, RZ, 0xfc, !PT ;  /* 0x00008000080b0812 */ /* 0x000fe400078efcff */
[----:B------:R-:W3:Y:S02]  /*4b50*/  LDG.E R8, desc[UR20][R18.64+0x9000] ;  /* 0x0090001412087981 */ /* 0x000ee4000c1e1900 */
[----:B------:R-:W-:-:S04]  /*4b60*/  LOP3.LUT R11, R11, 0xffff, RZ, 0xc0, !PT ;  /* 0x0000ffff0b0b7812 */ /* 0x000fc800078ec0ff */
[----:B------:R-:W-:-:S04]  /*4b70*/  SHF.R.U32.HI R11, RZ, 0x8, R11 ;  /* 0x00000008ff0b7819 */ /* 0x000fc8000001160b */
[----:B------:R-:W-:-:S04]  /*4b80*/  LOP3.LUT R11, R11, 0xffff, RZ, 0xc0, !PT ;  /* 0x0000ffff0b0b7812 */ /* 0x000fc800078ec0ff */
[----:B------:R-:W-:-:S05]  /*4b90*/  LEA R11, R11, UR17, 0x2 ;  /* 0x000000110b0b7c11 */ /* 0x000fca000f8e10ff */
[----:B------:R1:W-:Y:S04]  /*4ba0*/  ATOMS.POPC.INC.32 RZ, [R11+URZ] ;  /* 0x000000000bff7f8c */ /* 0x0003e8000d8000ff */
[----:B-1----:R-:W4:Y:S01]  /*4bb0*/  LDG.E R11, desc[UR20][R18.64+0xb000] ;  /* 0x00b00014120b7981 */ /* 0x002f22000c1e1900 */
[----:B---3--:R-:W1:Y:S02]  /*4bc0*/  F2F.F16.F32 R8, R8 ;  /* 0x0000000800087304 */ /* 0x008e640000200800 */
[----:B-1----:R-:W-:-:S04]  /*4bd0*/  PRMT R20, R8, 0x9910, RZ ;  /* 0x0000991008147816 */ /* 0x002fc800000000ff */
[----:B------:R-:W-:Y:S02]  /*4be0*/  ISETP.GE.AND P0, PT, R20, RZ, PT ;  /* 0x000000ff1400720c */ /* 0x000fe40003f06270 */
[----:B------:R-:W-:-:S11]  /*4bf0*/  LOP3.LUT R20, RZ, R8, RZ, 0x33, !PT ;  /* 0x00000008ff147212 */ /* 0x000fd600078e33ff */
[----:B------:R-:W-:Y:S02]  /*4c00*/  @P0 LOP3.LUT R20, R8, 0x8000, RZ, 0xfc, !PT ;  /* 0x0000800008140812 */ /* 0x000fe400078efcff */
[----:B------:R1:W3:Y:S02]  /*4c10*/  LDG.E R8, desc[UR20][R18.64+0xa000] ;  /* 0x00a0001412087981 */ /* 0x0002e4000c1e1900 */
[----:B------:R-:W-:-:S04]  /*4c20*/  LOP3.LUT R20, R20, 0xffff, RZ, 0xc0, !PT ;  /* 0x0000ffff14147812 */ /* 0x000fc800078ec0ff */
[----:B------:R-:W-:-:S04]  /*4c30*/  SHF.R.U32.HI R20, RZ, 0x8, R20 ;  /* 0x00000008ff147819 */ /* 0x000fc80000011614 */
[----:B------:R-:W-:Y:S01]  /*4c40*/  LOP3.LUT R20, R20, 0xffff, RZ, 0xc0, !PT ;  /* 0x0000ffff14147812 */ /* 0x000fe200078ec0ff */
[----:B----4-:R-:W4:Y:S03]  /*4c50*/  F2F.F16.F32 R11, R11 ;  /* 0x0000000b000b7304 */ /* 0x010f260000200800 */
[----:B------:R-:W-:-:S05]  /*4c60*/  LEA R21, R20, UR17, 0x2 ;  /* 0x0000001114157c11 */ /* 0x000fca000f8e10ff */
[----:B------:R4:W-:Y:S02]  /*4c70*/  ATOMS.POPC.INC.32 RZ, [R21+URZ] ;  /* 0x0000000015ff7f8c */ /* 0x0009e4000d8000ff */
[----:B----4-:R-:W-:Y:S02]  /*4c80*/  PRMT R21, R11, 0x9910, RZ ;  /* 0x000099100b157816 */ /* 0x010fe400000000ff */
[----:B-1----:R-:W-:Y:S01]  /*4c90*/  LOP3.LUT R18, RZ, R11, RZ, 0x33, !PT ;  /* 0x0000000bff127212 */ /* 0x002fe200078e33ff */
[----:B---3--:R-:W1:Y:S02]  /*4ca0*/  F2F.F16.F32 R8, R8 ;  /* 0x0000000800087304 */ /* 0x008e640000200800 */
[----:B-1----:R-:W-:-:S04]  /*4cb0*/  PRMT R20, R8, 0x9910, RZ ;  /* 0x0000991008147816 */ /* 0x002fc800000000ff */
[----:B------:R-:W-:Y:S02]  /*4cc0*/  ISETP.GE.AND P0, PT, R20, RZ, PT ;  /* 0x000000ff1400720c */ /* 0x000fe40003f06270 */
[----:B------:R-:W-:-:S11]  /*4cd0*/  LOP3.LUT R20, RZ, R8, RZ, 0x33, !PT ;  /* 0x00000008ff147212 */ /* 0x000fd600078e33ff */
[----:B------:R-:W-:Y:S02]  /*4ce0*/  @P0 LOP3.LUT R20, R8, 0x8000, RZ, 0xfc, !PT ;  /* 0x0000800008140812 */ /* 0x000fe400078efcff */
[----:B------:R-:W-:Y:S02]  /*4cf0*/  ISETP.GE.AND P0, PT, R21, RZ, PT ;  /* 0x000000ff1500720c */ /* 0x000fe40003f06270 */
[----:B------:R-:W-:-:S04]  /*4d00*/  LOP3.LUT R8, R20, 0xffff, RZ, 0xc0, !PT ;  /* 0x0000ffff14087812 */ /* 0x000fc800078ec0ff */
[----:B------:R-:W-:-:S07]  /*4d10*/  SHF.R.U32.HI R8, RZ, 0x8, R8 ;  /* 0x00000008ff087819 */ /* 0x000fce0000011608 */
[----:B------:R-:W-:-:S04]  /*4d20*/  @P0 LOP3.LUT R18, R11, 0x8000, RZ, 0xfc, !PT ;  /* 0x000080000b120812 */ /* 0x000fc800078efcff */
[----:B------:R-:W-:-:S04]  /*4d30*/  LOP3.LUT R18, R18, 0xffff, RZ, 0xc0, !PT ;  /* 0x0000ffff12127812 */ /* 0x000fc800078ec0ff */
[----:B------:R-:W-:Y:S02]  /*4d40*/  SHF.R.U32.HI R11, RZ, 0x8, R18 ;  /* 0x00000008ff0b7819 */ /* 0x000fe40000011612 */
[----:B------:R-:W-:Y:S02]  /*4d50*/  LOP3.LUT R8, R8, 0xffff, RZ, 0xc0, !PT ;  /* 0x0000ffff08087812 */ /* 0x000fe400078ec0ff */
[----:B------:R-:W-:Y:S02]  /*4d60*/  LOP3.LUT R11, R11, 0xffff, RZ, 0xc0, !PT ;  /* 0x0000ffff0b0b7812 */ /* 0x000fe400078ec0ff */
[----:B------:R-:W-:Y:S02]  /*4d70*/  LEA R8, R8, UR17, 0x2 ;  /* 0x0000001108087c11 */ /* 0x000fe4000f8e10ff */
[----:B------:R-:W-:-:S03]  /*4d80*/  LEA R11, R11, UR17, 0x2 ;  /* 0x000000110b0b7c11 */ /* 0x000fc6000f8e10ff */
[----:B------:R1:W-:Y:S04]  /*4d90*/  ATOMS.POPC.INC.32 RZ, [R8+URZ] ;  /* 0x0000000008ff7f8c */ /* 0x0003e8000d8000ff */
[----:B------:R1:W-:Y:S01]  /*4da0*/  ATOMS.POPC.INC.32 RZ, [R11+URZ] ;  /* 0x000000000bff7f8c */ /* 0x0003e2000d8000ff */
[----:B------:R-:W-:-:S07]  /*4db0*/  VIADD R20, R22, 0x3000 ;  /* 0x0000300016147836 */ /* 0x000fce0000000000 */
.L_x_122:
[----:B------:R-:W-:Y:S05]  /*4dc0*/  BSYNC B1 ;  /* 0x0000000000017941 */ /* 0x000fea0003800000 */
.L_x_121:
[----:B-1----:R-:W-:-:S13]  /*4dd0*/  LOP3.LUT P0, R8, R3, 0x3, RZ, 0xc0, !PT ;  /* 0x0000000303087812 */ /* 0x002fda000780c0ff */
[----:B------:R-:W-:Y:S05]  /*4de0*/  @!P0 BRA `(.L_x_120) ;  /* 0x0000000000a88947 */ /* 0x000fea0003800000 */
[----:B------:R-:W-:Y:S01]  /*4df0*/  ISETP.NE.AND P2, PT, R8, 0x1, PT ;  /* 0x000000010800780c */ /* 0x000fe20003f45270 */
[----:B------:R-:W-:Y:S01]  /*4e00*/  BSSY B1, `(.L_x_123) ;  /* 0x000001b000017945 */ /* 0x000fe20003800000 */
[----:B------:R-:W-:-:S11]  /*4e10*/  LOP3.LUT P0, RZ, R6, 0x400, RZ, 0xc0, !PT ;  /* 0x0000040006ff7812 */ /* 0x000fd6000780c0ff */
[----:B------:R-:W-:Y:S05]  /*4e20*/  @!P2 BRA `(.L_x_124) ;  /* 0x000000000060a947 */ /* 0x000fea0003800000 */
[----:B------:R-:W-:-:S05]  /*4e30*/  IMAD.WIDE.U32 R18, R20, 0x4, R16 ;  /* 0x0000000414127825 */ /* 0x000fca00078e0010 */
[----:B------:R-:W3:Y:S04]  /*4e40*/  LDG.E R8, desc[UR20][R18.64] ;  /* 0x0000001412087981 */ /* 0x000ee8000c1e1900 */
[----:B------:R-:W4:Y:S01]  /*4e50*/  LDG.E R6, desc[UR20][R18.64+0x1000] ;  /* 0x0010001412067981 */ /* 0x000f22000c1e1900 */
[----:B------:R-:W-:Y:S01]  /*4e60*/  VIADD R20, R20, 0x800 ;  /* 0x0000080014147836 */ /* 0x000fe20000000000 */
[----:B---3--:R-:W1:Y:S08]  /*4e70*/  F2F.F16.F32 R8, R8 ;  /* 0x0000000800087304 */ /* 0x008e700000200800 */
[----:B----4-:R-:W3:Y:S01]  /*4e80*/  F2F.F16.F32 R6, R6 ;  /* 0x0000000600067304 */ /* 0x010ee20000200800 */
[----:B-1----:R-:W-:-:S04]  /*4e90*/  PRMT R11, R8, 0x9910, RZ ;  /* 0x00009910080b7816 */ /* 0x002fc800000000ff */
[----:B------:R-:W-:Y:S02]  /*4ea0*/  ISETP.GE.AND P2, PT, R11, RZ, PT ;  /* 0x000000ff0b00720c */ /* 0x000fe40003f46270 */
[----:B---3--:R-:W-:Y:S02]  /*4eb0*/  PRMT R11, R6, 0x9910, RZ ;  /* 0x00009910060b7816 */ /* 0x008fe400000000ff */
[----:B------:R-:W-:Y:S02]  /*4ec0*/  LOP3.LUT R18, RZ, R6, RZ, 0x33, !PT ;  /* 0x00000006ff127212 */ /* 0x000fe400078e33ff */
[----:B------:R-:W-:Y:S02]  /*4ed0*/  ISETP.GE.AND P3, PT, R11, RZ, PT ;  /* 0x000000ff0b00720c */ /* 0x000fe40003f66270 */
[----:B------:R-:W-:-:S05]  /*4ee0*/  LOP3.LUT R11, RZ, R8, RZ, 0x33, !PT ;  /* 0x00000008ff0b7212 */ /* 0x000fca00078e33ff */
[----:B------:R-:W-:-:S06]  /*4ef0*/  @P2 LOP3.LUT R11, R8, 0x8000, RZ, 0xfc, !PT ;  /* 0x00008000080b2812 */ /* 0x000fcc00078efcff */
[----:B------:R-:W-:Y:S02]  /*4f00*/  @P3 LOP3.LUT R18, R6, 0x8000, RZ, 0xfc, !PT ;  /* 0x0000800006123812 */ /* 0x000fe400078efcff */
[----:B------:R-:W-:Y:S02]  /*4f10*/  LOP3.LUT R6, R11, 0xffff, RZ, 0xc0, !PT ;  /* 0x0000ffff0b067812 */ /* 0x000fe400078ec0ff */
[----:B------:R-:W-:Y:S02]  /*4f20*/  LOP3.LUT R8, R18, 0xffff, RZ, 0xc0, !PT ;  /* 0x0000ffff12087812 */ /* 0x000fe400078ec0ff */
[----:B------:R-:W-:Y:S02]  /*4f30*/  SHF.R.U32.HI R6, RZ, 0x8, R6 ;  /* 0x00000008ff067819 */ /* 0x000fe40000011606 */
[----:B------:R-:W-:Y:S02]  /*4f40*/  SHF.R.U32.HI R8, RZ, 0x8, R8 ;  /* 0x00000008ff087819 */ /* 0x000fe40000011608 */
[----:B------:R-:W-:-:S02]  /*4f50*/  LOP3.LUT R6, R6, 0xffff, RZ, 0xc0, !PT ;  /* 0x0000ffff06067812 */ /* 0x000fc400078ec0ff */
[----:B------:R-:W-:Y:S02]  /*4f60*/  LOP3.LUT R8, R8, 0xffff, RZ, 0xc0, !PT ;  /* 0x0000ffff08087812 */ /* 0x000fe400078ec0ff */
[----:B------:R-:W-:Y:S02]  /*4f70*/  LEA R6, R6, UR17, 0x2 ;  /* 0x0000001106067c11 */ /* 0x000fe4000f8e10ff */
[----:B------:R-:W-:-:S03]  /*4f80*/  LEA R8, R8, UR17, 0x2 ;  /* 0x0000001108087c11 */ /* 0x000fc6000f8e10ff */
[----:B------:R1:W-:Y:S04]  /*4f90*/  ATOMS.POPC.INC.32 RZ, [R6+URZ] ;  /* 0x0000000006ff7f8c */ /* 0x0003e8000d8000ff */
[----:B------:R1:W-:Y:S02]  /*4fa0*/  ATOMS.POPC.INC.32 RZ, [R8+URZ] ;  /* 0x0000000008ff7f8c */ /* 0x0003e4000d8000ff */
.L_x_124:
[----:B------:R-:W-:Y:S05]  /*4fb0*/  BSYNC B1 ;  /* 0x0000000000017941 */ /* 0x000fea0003800000 */
.L_x_123:
[----:B------:R-:W-:Y:S05]  /*4fc0*/  @P0 BRA `(.L_x_120) ;  /* 0x0000000000300947 */ /* 0x000fea0003800000 */
[----:B------:R-:W-:-:S06]  /*4fd0*/  IMAD.WIDE.U32 R18, R20, 0x4, R16 ;  /* 0x0000000414127825 */ /* 0x000fcc00078e0010 */
[----:B------:R-:W1:Y:S02]  /*4fe0*/  LDG.E R18, desc[UR20][R18.64] ;  /* 0x0000001412127981 */ /* 0x000e64000c1e1900 */
[----:B-1----:R-:W1:Y:S02]  /*4ff0*/  F2F.F16.F32 R6, R18 ;  /* 0x0000001200067304 */ /* 0x002e640000200800 */
[----:B-1----:R-:W-:-:S04]  /*5000*/  PRMT R8, R6, 0x9910, RZ ;  /* 0x0000991006087816 */ /* 0x002fc800000000ff */
[----:B------:R-:W-:Y:S02]  /*5010*/  ISETP.GE.AND P0, PT, R8, RZ, PT ;  /* 0x000000ff0800720c */ /* 0x000fe40003f06270 */
[----:B------:R-:W-:-:S11]  /*5020*/  LOP3.LUT R8, RZ, R6, RZ, 0x33, !PT ;  /* 0x00000006ff087212 */ /* 0x000fd600078e33ff */
[----:B------:R-:W-:-:S04]  /*5030*/  @P0 LOP3.LUT R8, R6, 0x8000, RZ, 0xfc, !PT ;  /* 0x0000800006080812 */ /* 0x000fc800078efcff */
[----:B------:R-:W-:-:S04]  /*5040*/  LOP3.LUT R6, R8, 0xffff, RZ, 0xc0, !PT ;  /* 0x0000ffff08067812 */ /* 0x000fc800078ec0ff */
[----:B------:R-:W-:-:S04]  /*5050*/  SHF.R.U32.HI R6, RZ, 0x8, R6 ;  /* 0x00000008ff067819 */ /* 0x000fc80000011606 */
[----:B------:R-:W-:-:S04]  /*5060*/  LOP3.LUT R6, R6, 0xffff, RZ, 0xc0, !PT ;  /* 0x0000ffff06067812 */ /* 0x000fc800078ec0ff */
[----:B------:R-:W-:-:S05]  /*5070*/  LEA R6, R6, UR17, 0x2 ;  /* 0x0000001106067c11 */ /* 0x000fca000f8e10ff */
[----:B------:R3:W-:Y:S02]  /*5080*/  ATOMS.POPC.INC.32 RZ, [R6+URZ] ;  /* 0x0000000006ff7f8c */ /* 0x0007e4000d8000ff */
.L_x_120:
[----:B------:R-:W-:Y:S05]  /*5090*/  BSYNC B0 ;  /* 0x0000000000007941 */ /* 0x000fea0003800000 */
.L_x_119:
[----:B------:R-:W-:Y:S01]  /*50a0*/  BAR.SYNC.DEFER_BLOCKING 0x0 ;  /* 0x0000000000007b1d */ /* 0x000fe20000010000 */
[----:B------:R-:W-:-:S05]  /*50b0*/  ISETP.GT.U32.AND P0, PT, R7, 0xff, PT ;  /* 0x000000ff0700780c */ /* 0x000fca0003f04070 */
[----:B------:R-:W-:Y:S08]  /*50c0*/  BSSY B0, `(.L_x_125) ;  /* 0x0000007000007945 */ /* 0x000ff00003800000 */
[----:B------:R-:W-:Y:S05]  /*50d0*/  @P0 BRA `(.L_x_126) ;  /* 0x0000000000140947 */ /* 0x000fea0003800000 */
[----:B------:R-:W-:Y:S01]  /*50e0*/  ISETP.NE.AND P2, PT, R7, 0xff, PT ;  /* 0x000000ff0700780c */ /* 0x000fe20003f45270 */
[----:B------:R-:W-:-:S12]  /*50f0*/  LDS R11, [R2+UR17] ;  /* 0x00000011020b7984 */ /* 0x000fd80008000800 */
[----:B-1-3--:R-:W1:Y:S02]  /*5100*/  @P2 LDS R6, [R2+UR17+0x4] ;  /* 0x0000041102062984 */ /* 0x00ae640008000800 */
[----:B-1----:R-:W-:-:S05]  /*5110*/  @P2 IMAD.IADD R11, R11, 0x1, R6 ;  /* 0x000000010b0b2824 */ /* 0x002fca00078e0206 */
[----:B------:R4:W-:Y:S02]  /*5120*/  STS [R2+UR17+0x600], R11 ;  /* 0x0006000b02007988 */ /* 0x0009e40008000811 */
.L_x_126:
[----:B------:R-:W-:Y:S05]  /*5130*/  BSYNC B0 ;  /* 0x0000000000007941 */ /* 0x000fea0003800000 */
.L_x_125:
[----:B------:R-:W-:Y:S06]  /*5140*/  BAR.SYNC.DEFER_BLOCKING 0x0 ;  /* 0x0000000000007b1d */ /* 0x000fec0000010000 */
[----:B------:R-:W-:Y:S04]  /*5150*/  BSSY B0, `(.L_x_127) ;  /* 0x0000007000007945 */ /* 0x000fe80003800000 */
[----:B------:R-:W-:Y:S05]  /*5160*/  @P0 BRA `(.L_x_128) ;  /* 0x0000000000140947 */ /* 0x000fea0003800000 */
[----:B------:R-:W-:Y:S01]  /*5170*/  ISETP.GT.U32.AND P2, PT, R7, 0xfd, PT ;  /* 0x000000fd0700780c */ /* 0x000fe20003f44070 */
[----:B----4-:R-:W-:-:S12]  /*5180*/  LDS R11, [R2+UR17+0x600] ;  /* 0x00060011020b7984 */ /* 0x010fd80008000800 */
[----:B-1-3--:R-:W1:Y:S02]  /*5190*/  @!P2 LDS R6, [R2+UR17+0x608] ;  /* 0x000608110206a984 */ /* 0x00ae640008000800 */
[----:B-1----:R-:W-:-:S05]  /*51a0*/  @!P2 IMAD.IADD R11, R11, 0x1, R6 ;  /* 0x000000010b0ba824 */ /* 0x002fca00078e0206 */
[----:B------:R1:W-:Y:S02]  /*51b0*/  STS [R2+UR17], R11 ;  /* 0x0000000b02007988 */ /* 0x0003e40008000811 */
.L_x_128:
[----:B------:R-:W-:Y:S05]  /*51c0*/  BSYNC B0 ;  /* 0x0000000000007941 */ /* 0x000fea0003800000 */
.L_x_127:
[----:B------:R-:W-:Y:S06]  /*51d0*/  BAR.SYNC.DEFER_BLOCKING 0x0 ;  /* 0x0000000000007b1d */ /* 0x000fec0000010000 */
[----:B------:R-:W-:Y:S04]  /*51e0*/  BSSY B0, `(.L_x_129) ;  /* 0x0000007000007945 */ /* 0x000fe80003800000 */
[----:B------:R-:W-:Y:S05]  /*51f0*/  @P0 BRA `(.L_x_130) ;  /* 0x0000000000140947 */ /* 0x000fea0003800000 */
[----:B------:R-:W-:Y:S01]  /*5200*/  ISETP.GT.U32.AND P2, PT, R7, 0xfb, PT ;  /* 0x000000fb0700780c */ /* 0x000fe20003f44070 */
[----:B-1--4-:R-:W-:-:S12]  /*5210*/  LDS R11, [R2+UR17] ;  /* 0x00000011020b7984 */ /* 0x012fd80008000800 */
[----:B---3--:R-:W1:Y:S02]  /*5220*/  @!P2 LDS R6, [R2+UR17+0x10] ;  /* 0x000010110206a984 */ /* 0x008e640008000800 */
[----:B-1----:R-:W-:-:S05]  /*5230*/  @!P2 IMAD.IADD R11, R11, 0x1, R6 ;  /* 0x000000010b0ba824 */ /* 0x002fca00078e0206 */
[----:B------:R1:W-:Y:S02]  /*5240*/  STS [R2+UR17+0x600], R11 ;  /* 0x0006000b02007988 */ /* 0x0003e40008000811 */
.L_x_130:
[----:B------:R-:W-:Y:S05]  /*5250*/  BSYNC B0 ;  /* 0x0000000000007941 */ /* 0x000fea0003800000 */
.L_x_129:
[----:B------:R-:W-:Y:S06]  /*5260*/  BAR.SYNC.DEFER_BLOCKING 0x0 ;  /* 0x0000000000007b1d */ /* 0x000fec0000010000 */
[----:B------:R-:W-:Y:S04]  /*5270*/  BSSY B0, `(.L_x_131) ;  /* 0x0000007000007945 */ /* 0x000fe80003800000 */
[----:B------:R-:W-:Y:S05]  /*5280*/  @P0 BRA `(.L_x_132) ;  /* 0x0000000000140947 */ /* 0x000fea0003800000 */
[----:B------:R-:W-:Y:S01]  /*5290*/  ISETP.GT.U32.AND P2, PT, R7, 0xf7, PT ;  /* 0x000000f70700780c */ /* 0x000fe20003f44070 */
[----:B-1--4-:R-:W-:-:S12]  /*52a0*/  LDS R11, [R2+UR17+0x600] ;  /* 0x00060011020b7984 */ /* 0x012fd80008000800 */
[----:B---3--:R-:W1:Y:S02]  /*52b0*/  @!P2 LDS R6, [R2+UR17+0x620] ;  /* 0x000620110206a984 */ /* 0x008e640008000800 */
[----:B-1----:R-:W-:-:S05]  /*52c0*/  @!P2 IMAD.IADD R11, R11, 0x1, R6 ;  /* 0x000000010b0ba824 */ /* 0x002fca00078e0206 */
[----:B------:R1:W-:Y:S02]  /*52d0*/  STS [R2+UR17], R11 ;  /* 0x0000000b02007988 */ /* 0x0003e40008000811 */
.L_x_132:
[----:B------:R-:W-:Y:S05]  /*52e0*/  BSYNC B0 ;  /* 0x0000000000007941 */ /* 0x000fea0003800000 */
.L_x_131:
        /* <DEDUP_REMOVED lines=8> */
.L_x_134:
[----:B------:R-:W-:Y:S05]  /*5370*/  BSYNC B0 ;  /* 0x0000000000007941 */ /* 0x000fea0003800000 */
.L_x_133:
        /* <DEDUP_REMOVED lines=8> */
.L_x_136:
[----:B------:R-:W-:Y:S05]  /*5400*/  BSYNC B0 ;  /* 0x0000000000007941 */ /* 0x000fea0003800000 */
.L_x_135:
        /* <DEDUP_REMOVED lines=8> */
.L_x_138:
[----:B------:R-:W-:Y:S05]  /*5490*/  BSYNC B0 ;  /* 0x0000000000007941 */ /* 0x000fea0003800000 */
.L_x_137:
        /* <DEDUP_REMOVED lines=8> */
.L_x_140:
[----:B------:R-:W-:Y:S05]  /*5520*/  BSYNC B0 ;  /* 0x0000000000007941 */ /* 0x000fea0003800000 */
.L_x_139:
[----:B------:R-:W-:Y:S06]  /*5530*/  BAR.SYNC.DEFER_BLOCKING 0x0 ;  /* 0x0000000000007b1d */ /* 0x000fec0000010000 */
[----:B------:R-:W-:Y:S04]  /*5540*/  BSSY B0, `(.L_x_141) ;  /* 0x000000a000007945 */ /* 0x000fe80003800000 */
[----:B------:R-:W-:Y:S05]  /*5550*/  @P0 BRA `(.L_x_142) ;  /* 0x0000000000200947 */ /* 0x000fea0003800000 */
[----:B-1-3--:R-:W1:Y:S02]  /*5560*/  LDS R6, [R2+UR17] ;  /* 0x0000001102067984 */ /* 0x00ae640008000800 */
[----:B-1----:R-:W-:-:S13]  /*5570*/  ISETP.GE.AND P0, PT, R6, 0x801, PT ;  /* 0x000008010600780c */ /* 0x002fda0003f06270 */
[----:B------:R-:W-:Y:S05]  /*5580*/  @!P0 BRA `(.L_x_142) ;  /* 0x0000000000148947 */ /* 0x000fea0003800000 */
[----:B------:R-:W1:Y:S02]  /*5590*/  LDS R6, [R2+UR17+0x4] ;  /* 0x0000041102067984 */ /* 0x000e640008000800 */
[----:B-1----:R-:W-:Y:S01]  /*55a0*/  ISETP.GT.AND P0, PT, R6, 0x800, PT ;  /* 0x000008000600780c */ /* 0x002fe20003f04270 */
[----:B------:R-:W-:-:S12]  /*55b0*/  IMAD.MOV.U32 R6, RZ, RZ, RZ ;  /* 0x000000ffff067224 */ /* 0x000fd800078e00ff */
[----:B------:R1:W-:Y:S04]  /*55c0*/  @!P0 STS.64 [UR17+0xc00], R6 ;  /* 0x000c0006ff008988 */ /* 0x0003e80008000a11 */
[----:B------:R-:W-:Y:S01]  /*55d0*/  @!P0 STS [UR17+0xc08], RZ ;  /* 0x000c08ffff008988 */ /* 0x000fe20008000811 */
.L_x_142:
[----:B------:R-:W-:Y:S05]  /*55e0*/  BSYNC B0 ;  /* 0x0000000000007941 */ /* 0x000fea0003800000 */
.L_x_141:
[----:B------:R-:W-:Y:S06]  /*55f0*/  BAR.SYNC.DEFER_BLOCKING 0x0 ;  /* 0x0000000000007b1d */ /* 0x000fec0000010000 */
[----:B-1-3--:R-:W4:Y:S02]  /*5600*/  LDS R6, [UR17+0xc04] ;  /* 0x000c0411ff067984 */ /* 0x00af240008000800 */
[----:B----4-:R-:W-:-:S06]  /*5610*/  LEA R11, R6, UR17, 0x2 ;  /* 0x00000011060b7c11 */ /* 0x010fcc000f8e10ff */
[----:B------:R-:W1:Y:S02]  /*5620*/  LDS R11, [R11+0x4] ;  /* 0x000004000b0b7984 */ /* 0x000e640000000800 */
[C---:B-1----:R-:W-:Y:S02]  /*5630*/  ISETP.NE.AND P0, PT, R11.reuse, 0x800, PT ;  /* 0x000008000b00780c */ /* 0x042fe40003f05270 */
[----:B------:R-:W-:-:S11]  /*5640*/  IADD3 R8, PT, PT, -R11, 0x800, RZ ;  /* 0x000008000b087810 */ /* 0x000fd60007ffe1ff */
[----:B------:R-:W-:Y:S05]  /*5650*/  @P0 BRA `(.L_x_143) ;  /* 0x0000000800d00947 */ /* 0x000fea0003800000 */
[----:B------:R-:W-:Y:S01]  /*5660*/  LOP3.LUT P0, R11, R3, 0x3, RZ, 0xc0, !PT ;  /* 0x00000003030b7812 */ /* 0x000fe2000780c0ff */
[----:B------:R-:W-:-:S12]  /*5670*/  BSSY B0, `(.L_x_144) ;  /* 0x000002b000007945 */ /* 0x000fd80003800000 */
[----:B------:R-:W-:Y:S05]  /*5680*/  @!P0 BRA `(.L_x_145) ;  /* 0x0000000000a48947 */ /* 0x000fea0003800000 */
[----:B0-----:R-:W-:-:S04]  /*5690*/  IMAD.WIDE.U32 R2, R7, 0x4, R16 ;  /* 0x0000000407027825 */ /* 0x001fc800078e0010 */
[----:B------:R-:W-:Y:S02]  /*56a0*/  IMAD.MOV R11, RZ, RZ, -R11 ;  /* 0x000000ffff0b7224 */ /* 0x000fe400078e0a0b */
[----:B------:R-:W-:Y:S02]  /*56b0*/  IMAD.MOV.U32 R8, RZ, RZ, R2 ;  /* 0x000000ffff087224 */ /* 0x000fe400078e0002 */
[----:B------:R-:W-:-:S07]  /*56c0*/  IMAD.MOV.U32 R19, RZ, RZ, R3 ;  /* 0x000000ffff137224 */ /* 0x000fce00078e0003 */
.L_x_148:
[----:B------:R-:W-:Y:S02]  /*56d0*/  IMAD.MOV.U32 R2, RZ, RZ, R8 ;  /* 0x000000ffff027224 */ /* 0x000fe400078e0008 */
[----:B------:R-:W-:-:S05]  /*56e0*/  IMAD.MOV.U32 R3, RZ, RZ, R19 ;  /* 0x000000ffff037224 */ /* 0x000fca00078e0013 */
[----:B------:R-:W3:Y:S01]  /*56f0*/  LDG.E R2, desc[UR20][R2.64] ;  /* 0x0000001402027981 */ /* 0x000ee2000c1e1900 */
[----:B------:R-:W-:Y:S01]  /*5700*/  VIADD R11, R11, 0x1 ;  /* 0x000000010b0b7836 */ /* 0x000fe20000000000 */
[----:B------:R-:W-:Y:S01]  /*5710*/  BSSY B1, `(.L_x_146) ;  /* 0x000001d000017945 */ /* 0x000fe20003800000 */
[----:B------:R-:W-:-:S03]  /*5720*/  IADD3 R8, P2, PT, R8, 0x1000, RZ ;  /* 0x0000100008087810 */ /* 0x000fc60007f5e0ff */
[----:B------:R-:W-:Y:S01]  /*5730*/  ISETP.NE.AND P3, PT, R11, RZ, PT ;  /* 0x000000ff0b00720c */ /* 0x000fe20003f65270 */
[----:B---3--:R-:W0:Y:S02]  /*5740*/  F2F.F16.F32 R18, R2 ;  /* 0x0000000200127304 */ /* 0x008e240000200800 */
[----:B0-----:R-:W-:-:S04]  /*5750*/  PRMT R20, R18, 0x9910, RZ ;  /* 0x0000991012147816 */ /* 0x001fc800000000ff */
[----:B------:R-:W-:Y:S02]  /*5760*/  ISETP.GE.AND P0, PT, R20, RZ, PT ;  /* 0x000000ff1400720c */ /* 0x000fe40003f06270 */
[----:B------:R-:W-:-:S11]  /*5770*/  LOP3.LUT R20, RZ, R18, RZ, 0x33, !PT ;  /* 0x00000012ff147212 */ /* 0x000fd600078e33ff */
[----:B------:R-:W-:-:S04]  /*5780*/  @P0 LOP3.LUT R20, R18, 0x8000, RZ, 0xfc, !PT ;  /* 0x0000800012140812 */ /* 0x000fc800078efcff */
[----:B------:R-:W-:-:S04]  /*5790*/  LOP3.LUT R18, R20, 0xffff, RZ, 0xc0, !PT ;  /* 0x0000ffff14127812 */ /* 0x000fc800078ec0ff */
[----:B------:R-:W-:-:S04]  /*57a0*/  SHF.R.U32.HI R18, RZ, 0x8, R18 ;  /* 0x00000008ff127819 */ /* 0x000fc80000011612 */
[----:B------:R-:W-:-:S04]  /*57b0*/  LOP3.LUT R21, R18, 0xffff, RZ, 0xc0, !PT ;  /* 0x0000ffff12157812 */ /* 0x000fc800078ec0ff */
[----:B------:R-:W-:-:S13]  /*57c0*/  ISETP.GE.AND P0, PT, R6, R21, PT ;  /* 0x000000150600720c */ /* 0x000fda0003f06270 */
[----:B------:R-:W-:Y:S05]  /*57d0*/  @P0 BRA `(.L_x_147) ;  /* 0x0000000000400947 */ /* 0x000fea0003800000 */
[----:B------:R-:W0:Y:S01]  /*57e0*/  S2R R3, SR_LANEID ;  /* 0x0000000000037919 */ /* 0x000e220000000000 */
[----:B------:R-:W1:Y:S01]  /*57f0*/  S2UR UR6, SR_CgaCtaId ;  /* 0x00000000000679c3 */ /* 0x000e620000008800 */
[----:B------:R-:W-:Y:S01]  /*5800*/  VOTEU.ANY UR14, UPT, PT ;  /* 0x00000000000e7886 */ /* 0x000fe200038e0100 */
[----:B------:R-:W-:Y:S01]  /*5810*/  UMOV UR5, 0x400 ;  /* 0x0000040000057882 */ /* 0x000fe20000000000 */
[----:B------:R-:W0:Y:S01]  /*5820*/  FLO.U32 R20, UR14 ;  /* 0x0000000e00147d00 */ /* 0x000e2200080e0000 */
[----:B------:R-:W3:Y:S01]  /*5830*/  S2R R2, SR_LTMASK ;  /* 0x0000000000027919 */ /* 0x000ee20000003900 */
[----:B------:R-:W4:Y:S01]  /*5840*/  POPC R18, UR14 ;  /* 0x0000000e00127d09 */ /* 0x000f220008000000 */
[----:B-1----:R-:W-:Y:S01]  /*5850*/  ULEA UR5, UR6, UR5, 0x18 ;  /* 0x0000000506057291 */ /* 0x002fe2000f8ec0ff */
[----:B0-----:R-:W-:Y:S02]  /*5860*/  ISETP.EQ.U32.AND P0, PT, R20, R3, PT ;  /* 0x000000031400720c */ /* 0x001fe40003f02070 */
[----:B---3--:R-:W-:-:S06]  /*5870*/  LOP3.LUT R22, R2, UR14, RZ, 0xc0, !PT ;  /* 0x0000000e02167c12 */ /* 0x008fcc000f8ec0ff */
[----:B------:R-:W0:Y:S05]  /*5880*/  POPC R22, R22 ;  /* 0x0000001600167309 */ /* 0x000e2a0000000000 */
[----:B----4-:R-:W1:Y:S04]  /*5890*/  @P0 ATOMS.ADD R21, [UR5+0xc00], R18 ;  /* 0x000c0012ff15098c */ /* 0x010e680008000005 */
[----:B-1----:R-:W0:Y:S02]  /*58a0*/  SHFL.IDX PT, R3, R21, R20, 0x1f ;  /* 0x00001f1415037589 */ /* 0x002e2400000e0000 */
[----:B0-----:R-:W-:-:S04]  /*58b0*/  IMAD.IADD R3, R3, 0x1, R22 ;  /* 0x0000000103037824 */ /* 0x001fc800078e0216 */
[----:B------:R-:W-:-:S05]  /*58c0*/  IMAD.WIDE R2, R3, 0x4, R14 ;  /* 0x0000000403027825 */ /* 0x000fca00078e020e */
[----:B------:R0:W-:Y:S02]  /*58d0*/  STG.E desc[UR20][R2.64], R7 ;  /* 0x0000000702007986 */ /* 0x0001e4000c101914 */
.L_x_147:
[----:B------:R-:W-:Y:S05]  /*58e0*/  BSYNC B1 ;  /* 0x0000000000017941 */ /* 0x000fea0003800000 */
.L_x_146:
[----:B------:R-:W-:Y:S02]  /*58f0*/  IMAD.X R19, RZ, RZ, R19, P2 ;  /* 0x000000ffff137224 */ /* 0x000fe400010e0613 */
[----:B0-----:R-:W-:Y:S01]  /*5900*/  VIADD R7, R7, 0x400 ;  /* 0x0000040007077836 */ /* 0x001fe20000000000 */
[----:B------:R-:W-:Y:S06]  /*5910*/  @P3 BRA `(.L_x_148) ;  /* 0xfffffffc006c3947 */ /* 0x000fec000383ffff */
.L_x_145:
[----:B------:R-:W-:Y:S05]  /*5920*/  BSYNC B0 ;  /* 0x0000000000007941 */ /* 0x000fea0003800000 */
.L_x_144:
[C---:B------:R-:W-:Y:S01]  /*5930*/  IMAD.WIDE.U32 R16, R7.reuse, 0x4, R16 ;  /* 0x0000000407107825 */ /* 0x040fe200078e0010 */
[----:B------:R-:W-:Y:S03]  /*5940*/  BSSY B0, `(.L_x_149) ;  /* 0x0000081000007945 */ /* 0x000fe60003800000 */
[----:B------:R-:W-:Y:S01]  /*5950*/  VIADD R7, R7, 0x800 ;  /* 0x0000080007077836 */ /* 0x000fe20000000000 */
[----:B0-----:R-:W-:-:S05]  /*5960*/  IADD3 R2, P0, PT, R16, 0x2000, RZ ;  /* 0x0000200010027810 */ /* 0x001fca0007f1e0ff */
[----:B------:R-:W-:-:S08]  /*5970*/  IMAD.X R3, RZ, RZ, R17, P0 ;  /* 0x000000ffff037224 */ /* 0x000fd000000e0611 */
.L_x_158:
[----:B------:R-:W3:Y:S01]  /*5980*/  LDG.E R8, desc[UR20][R2.64+-0x2000] ;  /* 0xffe0001402087981 */ /* 0x000ee2000c1e1900 */
[----:B------:R-:W-:Y:S01]  /*5990*/  BSSY B1, `(.L_x_150) ;  /* 0x000001c000017945 */ /* 0x000fe20003800000 */
        /* <DEDUP_REMOVED lines=18> */
[----:B0-----:R-:W-:Y:S01]  /*5ac0*/  ISETP.EQ.U32.AND P0, PT, R18, R11, PT ;  /* 0x0000000b1200720c */ /* 0x001fe20003f02070 */
[----:B------:R-:W-:Y:S01]  /*5ad0*/  VIADD R11, R7, 0xfffff800 ;  /* 0xfffff800070b7836 */ /* 0x000fe20000000000 */
[----:B---3--:R-:W-:-:S06]  /*5ae0*/  LOP3.LUT R20, R20, UR14, RZ, 0xc0, !PT ;  /* 0x0000000e14147c12 */ /* 0x008fcc000f8ec0ff */
[----:B------:R-:W0:Y:S05]  /*5af0*/  POPC R20, R20 ;  /* 0x0000001400147309 */ /* 0x000e2a0000000000 */
[----:B----4-:R-:W1:Y:S04]  /*5b00*/  @P0 ATOMS.ADD R19, [UR5+0xc00], R8 ;  /* 0x000c0008ff13098c */ /* 0x010e680008000005 */
[----:B-1----:R-:W0:Y:S02]  /*5b10*/  SHFL.IDX PT, R17, R19, R18, 0x1f ;  /* 0x00001f1213117589 */ /* 0x002e2400000e0000 */
[----:B0-----:R-:W-:-:S04]  /*5b20*/  IMAD.IADD R17, R17, 0x1, R20 ;  /* 0x0000000111117824 */ /* 0x001fc800078e0214 */
[----:B------:R-:W-:-:S05]  /*5b30*/  IMAD.WIDE R16, R17, 0x4, R14 ;  /* 0x0000000411107825 */ /* 0x000fca00078e020e */
[----:B------:R0:W-:Y:S02]  /*5b40*/  STG.E desc[UR20][R16.64], R11 ;  /* 0x0000000b10007986 */ /* 0x0001e4000c101914 */
.L_x_151:
[----:B------:R-:W-:Y:S05]  /*5b50*/  BSYNC B1 ;  /* 0x0000000000017941 */ /* 0x000fea0003800000 */
.L_x_150:
        /* <DEDUP_REMOVED lines=29> */
.L_x_153:
[----:B------:R-:W-:Y:S05]  /*5d30*/  BSYNC B1 ;  /* 0x0000000000017941 */ /* 0x000fea0003800000 */
.L_x_152:
        /* <DEDUP_REMOVED lines=28> */
.L_x_155:
[----:B------:R-:W-:Y:S05]  /*5f00*/  BSYNC B1 ;  /* 0x0000000000017941 */ /* 0x000fea0003800000 */
.L_x_154:
[----:B------:R-:W3:Y:S01]  /*5f10*/  LDG.E R8, desc[UR20][R2.64+0x1000] ;  /* 0x0010001402087981 */ /* 0x000ee2000c1e1900 */
[----:B------:R-:W-:Y:S01]  /*5f20*/  BSSY B1, `(.L_x_156) ;  /* 0x000001c000017945 */ /* 0x000fe20003800000 */
[----:B---3--:R-:W1:Y:S02]  /*5f30*/  F2F.F16.F32 R8, R8 ;  /* 0x0000000800087304 */ /* 0x008e640000200800 */
[----:B-1----:R-:W-:-:S04]  /*5f40*/  PRMT R11, R8, 0x9910, RZ ;  /* 0x00009910080b7816 */ /* 0x002fc800000000ff */
        /* <DEDUP_REMOVED lines=8> */
[----:B------:R-:W1:Y:S01]  /*5fd0*/  S2R R11, SR_LANEID ;  /* 0x00000000000b7919 */ /* 0x000e620000000000 */
[----:B------:R-:W3:Y:S01]  /*5fe0*/  S2UR UR6, SR_CgaCtaId ;  /* 0x00000000000679c3 */ /* 0x000ee20000008800 */
[----:B------:R-:W-:Y:S01]  /*5ff0*/  VOTEU.ANY UR14, UPT, PT ;  /* 0x00000000000e7886 */ /* 0x000fe200038e0100 */
[----:B------:R-:W-:Y:S01]  /*6000*/  UMOV UR5, 0x400 ;  /* 0x0000040000057882 */ /* 0x000fe20000000000 */
[----:B------:R-:W1:Y:S01]  /*6010*/  FLO.U32 R18, UR14 ;  /* 0x0000000e00127d00 */ /* 0x000e6200080e0000 */
[----:B------:R-:W4:Y:S01]  /*6020*/  S2R R20, SR_LTMASK ;  /* 0x0000000000147919 */ /* 0x000f220000003900 */
[----:B------:R-:W5:Y:S01]  /*6030*/  POPC R8, UR14 ;  /* 0x0000000e00087d09 */ /* 0x000f620008000000 */
[----:B---3--:R-:W-:Y:S01]  /*6040*/  ULEA UR5, UR6, UR5, 0x18 ;  /* 0x0000000506057291 */ /* 0x008fe2000f8ec0ff */
[----:B-1----:R-:W-:Y:S01]  /*6050*/  ISETP.EQ.U32.AND P0, PT, R18, R11, PT ;  /* 0x0000000b1200720c */ /* 0x002fe20003f02070 */
[----:B------:R-:W-:Y:S01]  /*6060*/  VIADD R11, R7, 0x400 ;  /* 0x00000400070b7836 */ /* 0x000fe20000000000 */
[----:B----4-:R-:W-:-:S06]  /*6070*/  LOP3.LUT R20, R20, UR14, RZ, 0xc0, !PT ;  /* 0x0000000e14147c12 */ /* 0x010fcc000f8ec0ff */
[----:B------:R-:W1:Y:S05]  /*6080*/  POPC R20, R20 ;  /* 0x0000001400147309 */ /* 0x000e6a0000000000 */
[----:B-----5:R-:W0:Y:S04]  /*6090*/  @P0 ATOMS.ADD R19, [UR5+0xc00], R8 ;  /* 0x000c0008ff13098c */ /* 0x020e280008000005 */
[----:B0-----:R-:W1:Y:S02]  /*60a0*/  SHFL.IDX PT, R17, R19, R18, 0x1f ;  /* 0x00001f1213117589 */ /* 0x001e6400000e0000 */
[----:B-1----:R-:W-:-:S04]  /*60b0*/  IMAD.IADD R17, R17, 0x1, R20 ;  /* 0x0000000111117824 */ /* 0x002fc800078e0214 */
[----:B------:R-:W-:-:S05]  /*60c0*/  IMAD.WIDE R16, R17, 0x4, R14 ;  /* 0x0000000411107825 */ /* 0x000fca00078e020e */
[----:B------:R1:W-:Y:S02]  /*60d0*/  STG.E desc[UR20][R16.64], R11 ;  /* 0x0000000b10007986 */ /* 0x0003e4000c101914 */
.L_x_157:
[----:B------:R-:W-:Y:S05]  /*60e0*/  BSYNC B1 ;  /* 0x0000000000017941 */ /* 0x000fea0003800000 */
.L_x_156:
[C---:B-1----:R-:W-:Y:S01]  /*60f0*/  VIADD R11, R7.reuse, 0x800 ;  /* 0x00000800070b7836 */ /* 0x042fe20000000000 */
[----:B------:R-:W-:Y:S01]  /*6100*/  IADD3 R2, P2, PT, R2, 0x4000, RZ ;  /* 0x0000400002027810 */ /* 0x000fe20007f5e0ff */
[----:B0-----:R-:W-:-:S03]  /*6110*/  VIADD R7, R7, 0x1000 ;  /* 0x0000100007077836 */ /* 0x001fc60000000000 */
[----:B------:R-:W-:Y:S01]  /*6120*/  ISETP.GE.U32.AND P0, PT, R11, R4, PT ;  /* 0x000000040b00720c */ /* 0x000fe20003f06070 */
[----:B------:R-:W-:-:S12]  /*6130*/  IMAD.X R3, RZ, RZ, R3, P2 ;  /* 0x000000ffff037224 */ /* 0x000fd800010e0603 */
[----:B------:R-:W-:Y:S05]  /*6140*/  @!P0 BRA `(.L_x_158) ;  /* 0xfffffff8000c8947 */ /* 0x000fea000383ffff */
[----:B------:R-:W-:Y:S05]  /*6150*/  BSYNC B0 ;  /* 0x0000000000007941 */ /* 0x000fea0003800000 */
.L_x_149:
[----:B------:R-:W-:Y:S01]  /*6160*/  BAR.SYNC.DEFER_BLOCKING 0x0 ;  /* 0x0000000000007b1d */ /* 0x000fe20000010000 */
[----:B------:R-:W-:Y:S02]  /*6170*/  IMAD.MOV.U32 R2, RZ, RZ, R29 ;  /* 0x000000ffff027224 */ /* 0x000fe400078e001d */
[----:B------:R-:W-:-:S04]  /*6180*/  IMAD.MOV.U32 R3, RZ, RZ, 0x0 ;  /* 0x00000000ff037424 */ /* 0x000fc800078e00ff */
[----:B--2---:R-:W-:Y:S05]  /*6190*/  RET.REL.NODEC R2 `(_ZN4vllm10persistent22persistent_topk_kernelILj1EEEvNS0_20PersistentTopKParamsE) ;  /* 0xffffff9c02987950 */ /* 0x004fea0003c3ffff */
.L_x_143:
[----:B------:R-:W-:Y:S01]  /*61a0*/  BAR.SYNC.DEFER_BLOCKING 0x0 ;  /* 0x0000000000007b1d */ /* 0x000fe20000010000 */
[----:B------:R-:W-:Y:S01]  /*61b0*/  ISETP.GT.U32.AND P0, PT, R7, 0x100, PT ;  /* 0x000001000700780c */ /* 0x000fe20003f04070 */
[----:B------:R-:W-:-:S04]  /*61c0*/  IMAD.MOV.U32 R11, RZ, RZ, R7 ;  /* 0x000000ffff0b7224 */ /* 0x000fc800078e0007 */
[----:B------:R-:W-:Y:S08]  /*61d0*/  BSSY B0, `(.L_x_159) ;  /* 0x000004c000007945 */ /* 0x000ff00003800000 */
[----:B------:R1:W-:Y:S01]  /*61e0*/  @!P0 STS [R2+UR17], RZ ;  /* 0x000000ff02008988 */ /* 0x0003e20008000811 */
[----:B------:R-:W-:Y:S01]  /*61f0*/  BAR.SYNC.DEFER_BLOCKING 0x0 ;  /* 0x0000000000007b1d */ /* 0x000fe20000010000 */
[----:B------:R-:W-:-:S13]  /*6200*/  LOP3.LUT P0, R20, R3, 0x3, RZ, 0xc0, !PT ;  /* 0x0000000303147812 */ /* 0x000fda000780c0ff */
[----:B-1----:R-:W-:Y:S05]  /*6210*/  @!P0 BRA `(.L_x_160) ;  /* 0x00000004001c8947 */ /* 0x002fea0003800000 */
[----:B------:R-:W-:-:S04]  /*6220*/  IMAD.WIDE.U32 R18, R7, 0x4, R16 ;  /* 0x0000000407127825 */ /* 0x000fc800078e0010 */
[----:B------:R-:W-:Y:S02]  /*6230*/  IMAD.MOV.U32 R3, RZ, RZ, R18 ;  /* 0x000000ffff037224 */ /* 0x000fe400078e0012 */
[----:B------:R-:W-:Y:S02]  /*6240*/  IMAD.MOV.U32 R21, RZ, RZ, R19 ;  /* 0x000000ffff157224 */ /* 0x000fe400078e0013 */
[----:B------:R-:W-:Y:S02]  /*6250*/  IMAD.MOV R20, RZ, RZ, -R20 ;  /* 0x000000ffff147224 */ /* 0x000fe400078e0a14 */
[----:B------:R-:W-:-:S07]  /*6260*/  IMAD.MOV.U32 R11, RZ, RZ, R7 ;  /* 0x000000ffff0b7224 */ /* 0x000fce00078e0007 */
.L_x_164:
[----:B-1----:R-:W-:Y:S02]  /*6270*/  IMAD.MOV.U32 R18, RZ, RZ, R3 ;  /* 0x000000ffff127224 */ /* 0x002fe400078e0003 */
[----:B------:R-:W-:-:S05]  /*6280*/  IMAD.MOV.U32 R19, RZ, RZ, R21 ;  /* 0x000000ffff137224 */ /* 0x000fca00078e0015 */
[----:B------:R-:W3:Y:S01]  /*6290*/  LDG.E R18, desc[UR20][R18.64] ;  /* 0x0000001412127981 */ /* 0x000ee2000c1e1900 */
[----:B------:R-:W-:Y:S01]  /*62a0*/  VIADD R20, R20, 0x1 ;  /* 0x0000000114147836 */ /* 0x000fe20000000000 */
[----:B------:R-:W-:Y:S01]  /*62b0*/  BSSY B1, `(.L_x_161) ;  /* 0x0000039000017945 */ /* 0x000fe20003800000 */
[----:B---3--:R-:W1:Y:S02]  /*62c0*/  F2F.F16.F32 R22, R18 ;  /* 0x0000001200167304 */ /* 0x008e640000200800 */
[----:B-1----:R-:W-:-:S04]  /*62d0*/  PRMT R19, R22, 0x9910, RZ ;  /* 0x0000991016137816 */ /* 0x002fc800000000ff */
[----:B------:R-:W-:Y:S02]  /*62e0*/  ISETP.GE.AND P0, PT, R19, RZ, PT ;  /* 0x000000ff1300720c */ /* 0x000fe40003f06270 */
[----:B------:R-:W-:-:S11]  /*62f0*/  LOP3.LUT R19, RZ, R22, RZ, 0x33, !PT ;  /* 0x00000016ff137212 */ /* 0x000fd600078e33ff */
[----:B------:R-:W-:Y:S02]  /*6300*/  @P0 LOP3.LUT R19, R22, 0x8000, RZ, 0xfc, !PT ;  /* 0x0000800016130812 */ /* 0x000fe400078efcff */
[----:B------:R-:W-:Y:S02]  /*6310*/  ISETP.NE.AND P0, PT, R20, RZ, PT ;  /* 0x000000ff1400720c */ /* 0x000fe40003f05270 */
[----:B------:R-:W-:-:S04]  /*6320*/  LOP3.LUT R22, R19, 0xffff, RZ, 0xc0, !PT ;  /* 0x0000ffff13167812 */ /* 0x000fc800078ec0ff */
[----:B------:R-:W-:-:S04]  /*6330*/  SHF.R.U32.HI R22, RZ, 0x8, R22 ;  /* 0x00000008ff167819 */ /* 0x000fc80000011616 */
[----:B------:R-:W-:-:S04]  /*6340*/  LOP3.LUT R23, R22, 0xffff, RZ, 0xc0, !PT ;  /* 0x0000ffff16177812 */ /* 0x000fc800078ec0ff */
[----:B------:R-:W-:-:S13]  /*6350*/  ISETP.GE.AND P2, PT, R6, R23, PT ;  /* 0x000000170600720c */ /* 0x000fda0003f46270 */
[----:B------:R-:W-:Y:S05]  /*6360*/  @!P2 BRA `(.L_x_162) ;  /* 0x000000000074a947 */ /* 0x000fea0003800000 */
[----:B------:R-:W-:-:S13]  /*6370*/  ISETP.NE.AND P2, PT, R6, R23, PT ;  /* 0x000000170600720c */ /* 0x000fda0003f45270 */
[----:B------:R-:W-:Y:S05]  /*6380*/  @P2 BRA `(.L_x_163) ;  /* 0x0000000000ac2947 */ /* 0x000fea0003800000 */
[----:B------:R-:W1:Y:S01]  /*6390*/  S2R R19, SR_CgaCtaId ;  /* 0x0000000000137919 */ /* 0x000e620000008800 */
[----:B------:R-:W-:Y:S01]  /*63a0*/  MOV R22, 0x400 ;  /* 0x0000040000167802 */ /* 0x000fe20000000f00 */
[----:B------:R-:W-:Y:S01]  /*63b0*/  VOTEU.ANY UR5, UPT, PT ;  /* 0x0000000000057886 */ /* 0x000fe200038e0100 */
[----:B------:R-:W3:Y:S02]  /*63c0*/  S2R R23, SR_LANEID ;  /* 0x0000000000177919 */ /* 0x000ee40000000000 */
[----:B-1----:R-:W-:Y:S02]  /*63d0*/  LEA R19, R19, R22, 0x18 ;  /* 0x0000001613137211 */ /* 0x002fe400078ec0ff */
[----:B------:R-:W3:Y:S02]  /*63e0*/  FLO.U32 R22, UR5 ;  /* 0x0000000500167d00 */ /* 0x000ee400080e0000 */
[----:B---3--:R-:W-:Y:S02]  /*63f0*/  ISETP.EQ.U32.AND P2, PT, R22, R23, PT ;  /* 0x000000171600720c */ /* 0x008fe40003f42070 */
[----:B------:R-:W1:Y:S11]  /*6400*/  POPC R23, UR5 ;  /* 0x0000000500177d09 */ /* 0x000e760008000000 */
[----:B-1----:R-:W1:Y:S04]  /*6410*/  @P2 ATOMS.ADD R23, [R19+0xc08], R23 ;  /* 0x000c08171317238c */ /* 0x002e680000000000 */
[----:B-1----:R1:W3:Y:S02]  /*6420*/  SHFL.IDX PT, R23, R23, R22, 0x1f ;  /* 0x00001f1617177589 */ /* 0x0022e400000e0000 */
[----:B-1----:R-:W1:Y:S02]  /*6430*/  S2R R22, SR_LTMASK ;  /* 0x0000000000167919 */ /* 0x002e640000003900 */
[----:B-1----:R-:W-:-:S06]  /*6440*/  LOP3.LUT R22, R22, UR5, RZ, 0xc0, !PT ;  /* 0x0000000516167c12 */ /* 0x002fcc000f8ec0ff */
[----:B------:R-:W3:Y:S02]  /*6450*/  POPC R22, R22 ;  /* 0x0000001600167309 */ /* 0x000ee40000000000 */
[----:B---3--:R-:W-:-:S05]  /*6460*/  IMAD.IADD R22, R23, 0x1, R22 ;  /* 0x0000000117167824 */ /* 0x008fca00078e0216 */
[----:B------:R-:W-:-:S13]  /*6470*/  ISETP.GT.AND P2, PT, R22, 0xfff, PT ;  /* 0x00000fff1600780c */ /* 0x000fda0003f44270 */
[----:B------:R-:W-:Y:S05]  /*6480*/  @P2 BRA `(.L_x_163) ;  /* 0x00000000006c2947 */ /* 0x000fea0003800000 */
[----:B------:R-:W-:Y:S01]  /*6490*/  ISETP.GE.AND P2, PT, R18, RZ, PT ;  /* 0x000000ff1200720c */ /* 0x000fe20003f46270 */
[----:B------:R-:W-:-:S05]  /*64a0*/  IMAD R22, R22, 0x4, R19 ;  /* 0x0000000416167824 */ /* 0x000fca00078e0213 */
[----:B------:R1:W-:Y:S02]  /*64b0*/  STS [R22+0xc80], R11 ;  /* 0x000c800b16007388 */ /* 0x0003e40000000800 */
[----:B-1----:R-:W-:Y:S01]  /*64c0*/  LOP3.LUT R22, RZ, R18, RZ, 0x33, !PT ;  /* 0x00000012ff167212 */ /* 0x002fe200078e33ff */
[----:B------:R-:W-:-:S04]  /*64d0*/  FADD.FTZ R18, |R18|, -RZ ;  /* 0x800000ff12127221 */ /* 0x000fc80000010200 */
[----:B------:R-:W-:-:S05]  /*64e0*/  @P2 FADD.FTZ R22, -R18, -RZ ;  /* 0x800000ff12162221 */ /* 0x000fca0000010100 */
[----:B------:R-:W-:-:S04]  /*64f0*/  SHF.R.U32.HI R18, RZ, 0x16, R22 ;  /* 0x00000016ff127819 */ /* 0x000fc80000011616 */
[----:B------:R-:W-:-:S05]  /*6500*/  LOP3.LUT R18, R18, 0x3fc, RZ, 0xc0, !PT ;  /* 0x000003fc12127812 */ /* 0x000fca00078ec0ff */
[----:B------:R-:W-:-:S05]  /*6510*/  IMAD.IADD R18, R19, 0x1, R18 ;  /* 0x0000000113127824 */ /* 0x000fca00078e0212 */
[----:B------:R1:W-:Y:S01]  /*6520*/  ATOMS.POPC.INC.32 RZ, [R18+URZ] ;  /* 0x0000000012ff7f8c */ /* 0x0003e2000d8000ff */
[----:B------:R-:W-:Y:S05]  /*6530*/  BRA `(.L_x_163) ;  /* 0x0000000000407947 */ /* 0x000fea0003800000 */
.L_x_162:
[----:B------:R-:W1:Y:S01]  /*6540*/  S2R R19, SR_LANEID ;  /* 0x0000000000137919 */ /* 0x000e620000000000 */
[----:B------:R-:W3:Y:S01]  /*6550*/  S2UR UR6, SR_CgaCtaId ;  /* 0x00000000000679c3 */ /* 0x000ee20000008800 */
[----:B------:R-:W-:Y:S01]  /*6560*/  VOTEU.ANY UR14, UPT, PT ;  /* 0x00000000000e7886 */ /* 0x000fe200038e0100 */
[----:B------:R-:W-:Y:S01]  /*6570*/  UMOV UR5, 0x400 ;  /* 0x0000040000057882 */ /* 0x000fe20000000000 */
[----:B------:R-:W1:Y:S01]  /*6580*/  FLO.U32 R22, UR14 ;  /* 0x0000000e00167d00 */ /* 0x000e6200080e0000 */
[----:B--2---:R-:W2:Y:S01]  /*6590*/  S2R R24, SR_LTMASK ;  /* 0x0000000000187919 */ /* 0x004ea20000003900 */
[----:B------:R-:W4:Y:S01]  /*65a0*/  POPC R23, UR14 ;  /* 0x0000000e00177d09 */ /* 0x000f220008000000 */
[----:B---3--:R-:W-:Y:S01]  /*65b0*/  ULEA UR5, UR6, UR5, 0x18 ;  /* 0x0000000506057291 */ /* 0x008fe2000f8ec0ff */
[----:B-1----:R-:W-:Y:S02]  /*65c0*/  ISETP.EQ.U32.AND P2, PT, R22, R19, PT ;  /* 0x000000131600720c */ /* 0x002fe40003f42070 */
[----:B--2---:R-:W-:-:S04]  /*65d0*/  LOP3.LUT R24, R24, UR14, RZ, 0xc0, !PT ;  /* 0x0000000e18187c12 */ /* 0x004fc8000f8ec0ff */
[----:B------:R-:W1:Y:S07]  /*65e0*/  POPC R19, R24 ;  /* 0x0000001800137309 */ /* 0x000e6e0000000000 */
[----:B----4-:R-:W2:Y:S04]  /*65f0*/  @P2 ATOMS.ADD R23, [UR5+0xc00], R23 ;  /* 0x000c0017ff17298c */ /* 0x010ea80008000005 */
[----:B--2---:R-:W1:Y:S02]  /*6600*/  SHFL.IDX PT, R22, R23, R22, 0x1f ;  /* 0x00001f1617167589 */ /* 0x004e6400000e0000 */
[----:B-1----:R-:W-:-:S04]  /*6610*/  IMAD.IADD R19, R22, 0x1, R19 ;  /* 0x0000000116137824 */ /* 0x002fc800078e0213 */
[----:B------:R-:W-:-:S05]  /*6620*/  IMAD.WIDE R18, R19, 0x4, R14 ;  /* 0x0000000413127825 */ /* 0x000fca00078e020e */
[----:B------:R3:W-:Y:S02]  /*6630*/  STG.E desc[UR20][R18.64], R11 ;  /* 0x0000000b12007986 */ /* 0x0007e4000c101914 */
.L_x_163:
[----:B------:R-:W-:Y:S05]  /*6640*/  BSYNC B1 ;  /* 0x0000000000017941 */ /* 0x000fea0003800000 */
.L_x_161:
[----:B------:R-:W-:Y:S01]  /*6650*/  IADD3 R3, P2, PT, R3, 0x1000, RZ ;  /* 0x0000100003037810 */ /* 0x000fe20007f5e0ff */
[----:B---3--:R-:W-:-:S04]  /*6660*/  VIADD R11, R11, 0x400 ;  /* 0x000004000b0b7836 */ /* 0x008fc80000000000 */
[----:B------:R-:W-:Y:S01]  /*6670*/  IMAD.X R21, RZ, RZ, R21, P2 ;  /* 0x000000ffff157224 */ /* 0x000fe200010e0615 */
[----:B------:R-:W-:Y:S07]  /*6680*/  @P0 BRA `(.L_x_164) ;  /* 0xfffffff800f80947 */ /* 0x000fee000383ffff */
.L_x_160:
[----:B------:R-:W-:Y:S05]  /*6690*/  BSYNC B0 ;  /* 0x0000000000007941 */ /* 0x000fea0003800000 */
.L_x_159:
[C---:B-1----:R-:W-:Y:S01]  /*66a0*/  IMAD.WIDE.U32 R18, R11.reuse, 0x4, R16 ;  /* 0x000000040b127825 */ /* 0x042fe200078e0010 */
[----:B------:R-:W-:Y:S03]  /*66b0*/  BSSY B0, `(.L_x_165) ;  /* 0x00000f5000007945 */ /* 0x000fe60003800000 */
[----:B------:R-:W-:Y:S01]  /*66c0*/  VIADD R3, R11, 0x800 ;  /* 0x000008000b037836 */ /* 0x000fe20000000000 */
[----:B------:R-:W-:-:S05]  /*66d0*/  IADD3 R18, P0, PT, R18, 0x2000, RZ ;  /* 0x0000200012127810 */ /* 0x000fca0007f1e0ff */
[----:B------:R-:W-:-:S08]  /*66e0*/  IMAD.X R19, RZ, RZ, R19, P0 ;  /* 0x000000ffff137224 */ /* 0x000fd000000e0613 */
.L_x_178:
        /* <DEDUP_REMOVED lines=9> */
[----:B------:R-:W-:Y:S01]  /*6780*/  LOP3.LUT R21, R11, 0xffff, RZ, 0xc0, !PT ;  /* 0x0000ffff0b157812 */ /* 0x000fe200078ec0ff */
[----:B------:R-:W-:-:S03]  /*6790*/  VIADD R11, R3, 0xfffff800 ;  /* 0xfffff800030b7836 */ /* 0x000fc60000000000 */
[----:B------:R-:W-:-:S13]  /*67a0*/  ISETP.GE.AND P0, PT, R6, R21, PT ;  /* 0x000000150600720c */ /* 0x000fda0003f06270 */
[----:B------:R-:W-:Y:S05]  /*67b0*/  @P0 BRA `(.L_x_167) ;  /* 0x0000000000440947 */ /* 0x000fea0003800000 */
        /* <DEDUP_REMOVED lines=15> */
[----:B------:R3:W-:Y:S01]  /*68b0*/  STG.E desc[UR20][R20.64], R11 ;  /* 0x0000000b14007986 */ /* 0x0007e2000c101914 */
[----:B------:R-:W-:Y:S05]  /*68c0*/  BRA `(.L_x_168) ;  /* 0x0000000000707947 */ /* 0x000fea0003800000 */
.L_x_167:
        /* <DEDUP_REMOVED lines=19> */
[----:B------:R-:W-:Y:S01]  /*6a00*/  IMAD R22, R22, 0x4, R21 ;  /* 0x0000000416167824 */ /* 0x000fe200078e0215 */
[----:B------:R-:W-:Y:S01]  /*6a10*/  LOP3.LUT R23, RZ, R20, RZ, 0x33, !PT ;  /* 0x00000014ff177212 */ /* 0x000fe200078e33ff */
[----:B------:R-:W-:-:S03]  /*6a20*/  FADD.FTZ R20, |R20|, -RZ ;  /* 0x800000ff14147221 */ /* 0x000fc60000010200 */
[----:B------:R1:W-:Y:S07]  /*6a30*/  STS [R22+0xc80], R11 ;  /* 0x000c800b16007388 */ /* 0x0003ee0000000800 */
[----:B------:R-:W-:-:S05]  /*6a40*/  @P0 FADD.FTZ R23, -R20, -RZ ;  /* 0x800000ff14170221 */ /* 0x000fca0000010100 */
[----:B------:R-:W-:-:S04]  /*6a50*/  SHF.R.U32.HI R23, RZ, 0x16, R23 ;  /* 0x00000016ff177819 */ /* 0x000fc80000011617 */
[----:B------:R-:W-:-:S05]  /*6a60*/  LOP3.LUT R20, R23, 0x3fc, RZ, 0xc0, !PT ;  /* 0x000003fc17147812 */ /* 0x000fca00078ec0ff */
[----:B------:R-:W-:-:S05]  /*6a70*/  IMAD.IADD R20, R21, 0x1, R20 ;  /* 0x0000000115147824 */ /* 0x000fca00078e0214 */
[----:B------:R1:W-:Y:S02]  /*6a80*/  ATOMS.POPC.INC.32 RZ, [R20+URZ] ;  /* 0x0000000014ff7f8c */ /* 0x0003e4000d8000ff */
.L_x_168:
[----:B------:R-:W-:Y:S05]  /*6a90*/  BSYNC B1 ;  /* 0x0000000000017941 */ /* 0x000fea0003800000 */
.L_x_166:
[----:B-1-3--:R-:W3:Y:S01]  /*6aa0*/  LDG.E R20, desc[UR20][R18.64+-0x1000] ;  /* 0xfff0001412147981 */ /* 0x00aee2000c1e1900 */
        /* <DEDUP_REMOVED lines=39> */
[----:B------:R3:W-:Y:S01]  /*6d20*/  ATOMS.POPC.INC.32 RZ, [R20+URZ] ;  /* 0x0000000014ff7f8c */ /* 0x0007e2000d8000ff */
[----:B------:R-:W-:Y:S05]  /*6d30*/  BRA `(.L_x_171) ;  /* 0x0000000000407947 */ /* 0x000fea0003800000 */
.L_x_170:
        /* <DEDUP_REMOVED lines=16> */
.L_x_171:
[----:B------:R-:W-:Y:S05]  /*6e40*/  BSYNC B1 ;  /* 0x0000000000017941 */ /* 0x000fea0003800000 */
.L_x_169:
        /* <DEDUP_REMOVED lines=42> */
.L_x_173:
        /* <DEDUP_REMOVED lines=16> */
.L_x_174:
[----:B------:R-:W-:Y:S05]  /*71f0*/  BSYNC B1 ;  /* 0x0000000000017941 */ /* 0x000fea0003800000 */
.L_x_172:
        /* <DEDUP_REMOVED lines=41> */
.L_x_176:
        /* <DEDUP_REMOVED lines=16> */
.L_x_177:
[----:B------:R-:W-:Y:S05]  /*7590*/  BSYNC B1 ;  /* 0x0000000000017941 */ /* 0x000fea0003800000 */
.L_x_175:
[C---:B-1-3--:R-:W-:Y:S01]  /*75a0*/  VIADD R11, R3.reuse, 0x800 ;  /* 0x00000800030b7836 */ /* 0x04afe20000000000 */
[----:B------:R-:W-:Y:S01]  /*75b0*/  IADD3 R18, P2, PT, R18, 0x4000, RZ ;  /* 0x0000400012127810 */ /* 0x000fe20007f5e0ff */
[----:B------:R-:W-:-:S03]  /*75c0*/  VIADD R3, R3, 0x1000 ;  /* 0x0000100003037836 */ /* 0x000fc60000000000 */
[----:B------:R-:W-:Y:S01]  /*75d0*/  ISETP.GE.U32.AND P0, PT, R11, R4, PT ;  /* 0x000000040b00720c */ /* 0x000fe20003f06070 */
[----:B------:R-:W-:-:S12]  /*75e0*/  IMAD.X R19, RZ, RZ, R19, P2 ;  /* 0x000000ffff137224 */ /* 0x000fd800010e0613 */
[----:B------:R-:W-:Y:S05]  /*75f0*/  @!P0 BRA `(.L_x_178) ;  /* 0xfffffff0003c8947 */ /* 0x000fea000383ffff */
[----:B------:R-:W-:Y:S05]  /*7600*/  BSYNC B0 ;  /* 0x0000000000007941 */ /* 0x000fea0003800000 */
.L_x_165:
[----:B------:R-:W1:Y:S08]  /*7610*/  S2UR UR6, SR_CgaCtaId ;  /* 0x00000000000679c3 */ /* 0x000e700000008800 */
[----:B------:R-:W-:Y:S01]  /*7620*/  BAR.SYNC.DEFER_BLOCKING 0x0 ;  /* 0x0000000000007b1d */ /* 0x000fe20000010000 */
[----:B------:R-:W-:-:S05]  /*7630*/  ISETP.GT.U32.AND P0, PT, R7, 0xff, PT ;  /* 0x000000ff0700780c */ /* 0x000fca0003f04070 */
[----:B------:R-:W-:Y:S01]  /*7640*/  UMOV UR5, 0x400 ;  /* 0x0000040000057882 */ /* 0x000fe20000000000 */
[----:B------:R-:W-:Y:S01]  /*7650*/  BSSY B0, `(.L_x_179) ;  /* 0x000000a000007945 */ /* 0x000fe20003800000 */
[----:B-1----:R-:W-:-:S06]  /*7660*/  ULEA UR5, UR6, UR5, 0x18 ;  /* 0x0000000506057291 */ /* 0x002fcc000f8ec0ff */
[----:B------:R-:W-:-:S05]  /*7670*/  IMAD.U32 R6, RZ, RZ, UR5 ;  /* 0x00000005ff067e24 */ /* 0x000fca000f8e00ff */
[----:B------:R1:W3:Y:S01]  /*7680*/  LDS R18, [R6+0xc08] ;  /* 0x000c080006127984 */ /* 0x0002e20000000800 */
[----:B------:R-:W-:Y:S05]  /*7690*/  @P0 BRA `(.L_x_180) ;  /* 0x0000000000140947 */ /* 0x000fea0003800000 */
[----:B------:R-:W-:Y:S01]  /*76a0*/  ISETP.NE.AND P2, PT, R7, 0xff, PT ;  /* 0x000000ff0700780c */ /* 0x000fe20003f45270 */
[----:B------:R-:W-:-:S12]  /*76b0*/  LDS R3, [R2+UR17] ;  /* 0x0000001102037984 */ /* 0x000fd80008000800 */
[----:B------:R-:W4:Y:S02]  /*76c0*/  @P2 LDS R4, [R2+UR17+0x4] ;  /* 0x0000041102042984 */ /* 0x000f240008000800 */
[----:B----4-:R-:W-:-:S05]  /*76d0*/  @P2 IMAD.IADD R3, R3, 0x1, R4 ;  /* 0x0000000103032824 */ /* 0x010fca00078e0204 */
[----:B------:R4:W-:Y:S02]  /*76e0*/  STS [R2+UR17+0x600], R3 ;  /* 0x0006000302007988 */ /* 0x0009e40008000811 */
.L_x_180:
[----:B------:R-:W-:Y:S05]  /*76f0*/  BSYNC B0 ;  /* 0x0000000000007941 */ /* 0x000fea0003800000 */
.L_x_179:
[----:B------:R-:W-:Y:S06]  /*7700*/  BAR.SYNC.DEFER_BLOCKING 0x0 ;  /* 0x0000000000007b1d */ /* 0x000fec0000010000 */
[----:B------:R-:W-:Y:S04]  /*7710*/  BSSY B0, `(.L_x_181) ;  /* 0x0000007000007945 */ /* 0x000fe80003800000 */
[----:B------:R-:W-:Y:S05]  /*7720*/  @P0 BRA `(.L_x_182) ;  /* 0x0000000000140947 */ /* 0x000fea0003800000 */
[----:B------:R-:W-:Y:S01]  /*7730*/  ISETP.GT.U32.AND P2, PT, R7, 0xfd, PT ;  /* 0x000000fd0700780c */ /* 0x000fe20003f44070 */
[----:B----4-:R-:W-:-:S12]  /*7740*/  LDS R3, [R2+UR17+0x600] ;  /* 0x0006001102037984 */ /* 0x010fd80008000800 */
[----:B------:R-:W4:Y:S02]  /*7750*/  @!P2 LDS R4, [R2+UR17+0x608] ;  /* 0x000608110204a984 */ /* 0x000f240008000800 */
[----:B----4-:R-:W-:-:S05]  /*7760*/  @!P2 IMAD.IADD R3, R3, 0x1, R4 ;  /* 0x000000010303a824 */ /* 0x010fca00078e0204 */
[----:B------:R4:W-:Y:S02]  /*7770*/  STS [R2+UR17], R3 ;  /* 0x0000000302007988 */ /* 0x0009e40008000811 */
.L_x_182:
[----:B------:R-:W-:Y:S05]  /*7780*/  BSYNC B0 ;  /* 0x0000000000007941 */ /* 0x000fea0003800000 */
.L_x_181:
[----:B------:R-:W-:Y:S06]  /*7790*/  BAR.SYNC.DEFER_BLOCKING 0x0 ;  /* 0x0000000000007b1d */ /* 0x000fec0000010000 */
[----:B------:R-:W-:Y:S04]  /*77a0*/  BSSY B0, `(.L_x_183) ;  /* 0x0000007000007945 */ /* 0x000fe80003800000 */
[----:B------:R-:W-:Y:S05]  /*77b0*/  @P0 BRA `(.L_x_184) ;  /* 0x0000000000140947 */ /* 0x000fea0003800000 */
[----:B------:R-:W-:Y:S01]  /*77c0*/  ISETP.GT.U32.AND P2, PT, R7, 0xfb, PT ;  /* 0x000000fb0700780c */ /* 0x000fe20003f44070 */
[----:B----4-:R-:W-:-:S12]  /*77d0*/  LDS R3, [R2+UR17] ;  /* 0x0000001102037984 */ /* 0x010fd80008000800 */
[----:B------:R-:W4:Y:S02]  /*77e0*/  @!P2 LDS R4, [R2+UR17+0x10] ;  /* 0x000010110204a984 */ /* 0x000f240008000800 */
[----:B----4-:R-:W-:-:S05]  /*77f0*/  @!P2 IMAD.IADD R3, R3, 0x1, R4 ;  /* 0x000000010303a824 */ /* 0x010fca00078e0204 */
[----:B------:R4:W-:Y:S02]  /*7800*/  STS [R2+UR17+0x600], R3 ;  /* 0x0006000302007988 */ /* 0x0009e40008000811 */
.L_x_184:
[----:B------:R-:W-:Y:S05]  /*7810*/  BSYNC B0 ;  /* 0x0000000000007941 */ /* 0x000fea0003800000 */
.L_x_183:
        /* <DEDUP_REMOVED lines=8> */
.L_x_186:
[----:B------:R-:W-:Y:S05]  /*78a0*/  BSYNC B0 ;  /* 0x0000000000007941 */ /* 0x000fea0003800000 */
.L_x_185:
        /* <DEDUP_REMOVED lines=8> */
.L_x_188:
[----:B------:R-:W-:Y:S05]  /*7930*/  BSYNC B0 ;  /* 0x0000000000007941 */ /* 0x000fea0003800000 */
.L_x_187:
        /* <DEDUP_REMOVED lines=8> */
.L_x_190:
[----:B------:R-:W-:Y:S05]  /*79c0*/  BSYNC B0 ;  /* 0x0000000000007941 */ /* 0x000fea0003800000 */
.L_x_189:
        /* <DEDUP_REMOVED lines=8> */
.L_x_192:
[----:B------:R-:W-:Y:S05]  /*7a50*/  BSYNC B0 ;  /* 0x0000000000007941 */ /* 0x000fea0003800000 */
.L_x_191:
        /* <DEDUP_REMOVED lines=8> */
.L_x_194:
[----:B------:R-:W-:Y:S05]  /*7ae0*/  BSYNC B0 ;  /* 0x0000000000007941 */ /* 0x000fea0003800000 */
.L_x_193:
[----:B------:R-:W-:Y:S06]  /*7af0*/  BAR.SYNC.DEFER_BLOCKING 0x0 ;  /* 0x0000000000007b1d */ /* 0x000fec0000010000 */
[----:B------:R-:W-:Y:S04]  /*7b00*/  BSSY B0, `(.L_x_195) ;  /* 0x000000c000007945 */ /* 0x000fe80003800000 */
[----:B------:R-:W-:Y:S05]  /*7b10*/  @P0 BRA `(.L_x_196) ;  /* 0x0000000000280947 */ /* 0x000fea0003800000 */
[----:B----4-:R-:W4:Y:S02]  /*7b20*/  LDS R3, [R2+UR17] ;  /* 0x0000001102037984 */ /* 0x010f240008000800 */
[----:B----4-:R-:W-:-:S13]  /*7b30*/  ISETP.GT.AND P0, PT, R3, R8, PT ;  /* 0x000000080300720c */ /* 0x010fda0003f04270 */
[----:B------:R-:W-:Y:S05]  /*7b40*/  @!P0 BRA `(.L_x_196) ;  /* 0x00000000001c8947 */ /* 0x000fea0003800000 */
[----:B------:R-:W4:Y:S02]  /*7b50*/  LDS R3, [R2+UR17+0x4] ;  /* 0x0000041102037984 */ /* 0x000f240008000800 */
[----:B----4-:R-:W-:-:S13]  /*7b60*/  ISETP.GT.AND P0, PT, R3, R8, PT ;  /* 0x000000080300720c */ /* 0x010fda0003f04270 */
[----:B------:R-:W-:Y:S04]  /*7b70*/  @!P0 STS [R6+0xc04], R7 ;  /* 0x000c040706008388 */ /* 0x000fe80000000800 */
[----:B------:R-:W-:Y:S04]  /*7b80*/  @!P0 STS [R6+0xc0c], RZ ;  /* 0x000c0cff06008388 */ /* 0x000fe80000000800 */
[----:B------:R-:W4:Y:S02]  /*7b90*/  @!P0 LDS R3, [R2+UR17+0x4] ;  /* 0x0000041102038984 */ /* 0x000f240008000800 */
[----:B----4-:R-:W-:-:S05]  /*7ba0*/  @!P0 IMAD.IADD R3, R8, 0x1, -R3 ;  /* 0x0000000108038824 */ /* 0x010fca00078e0a03 */
[----:B------:R4:W-:Y:S02]  /*7bb0*/  @!P0 STS [R6+0xc10], R3 ;  /* 0x000c100306008388 */ /* 0x0009e40000000800 */
.L_x_196:
[----:B------:R-:W-:Y:S05]  /*7bc0*/  BSYNC B0 ;  /* 0x0000000000007941 */ /* 0x000fea0003800000 */
.L_x_195:
[----:B------:R-:W-:Y:S01]  /*7bd0*/  BAR.SYNC.DEFER_BLOCKING 0x0 ;  /* 0x0000000000007b1d */ /* 0x000fe20000010000 */
[----:B---3--:R-:W-:-:S05]  /*7be0*/  VIMNMX R4, PT, PT, R18, 0x1000, PT ;  /* 0x0000100012047848 */ /* 0x008fca0003fe0100 */
[----:B------:R-:W-:Y:S01]  /*7bf0*/  UMOV UR5, 0x18 ;  /* 0x0000001800057882 */ /* 0x000fe20000000000 */
[----:B------:R-:W-:Y:S01]  /*7c00*/  UMOV UR6, URZ ;  /* 0x000000ff00067c82 */ /* 0x000fe20008000000 */
[----:B----4-:R-:W3:Y:S02]  /*7c10*/  LDS R3, [R6+0xc04] ;  /* 0x000c040006037984 */ /* 0x010ee40000000800 */
[----:B---3--:R-:W-:-:S06]  /*7c20*/  IMAD R11, R3, 0x4, R6 ;  /* 0x00000004030b7824 */ /* 0x008fcc00078e0206 */
[----:B------:R-:W3:Y:S02]  /*7c30*/  LDS R11, [R11+0x4] ;  /* 0x000004000b0b7984 */ /* 0x000ee40000000800 */
[----:B---3--:R-:W-:-:S05]  /*7c40*/  IMAD.IADD R8, R8, 0x1, -R11 ;  /* 0x0000000108087824 */ /* 0x008fca00078e0a0b */
[----:B------:R-:W-:-:S13]  /*7c50*/  ISETP.NE.AND P0, PT, R8, RZ, PT ;  /* 0x000000ff0800720c */ /* 0x000fda0003f05270 */
[----:B------:R-:W-:Y:S05]  /*7c60*/  @!P0 BRA `(.L_x_197) ;  /* 0x0000002000e08947 */ /* 0x000fea0003800000 */
[----:B------:R-:W-:Y:S01]  /*7c70*/  BAR.SYNC.DEFER_BLOCKING 0x0 ;  /* 0x0000000000007b1d */ /* 0x000fe20000010000 */
[----:B------:R-:W-:-:S05]  /*7c80*/  ISETP.GT.U32.AND P0, PT, R7, 0x100, PT ;  /* 0x000001000700780c */ /* 0x000fca0003f04070 */
[----:B------:R-:W-:Y:S08]  /*7c90*/  BSSY B0, `(.L_x_198) ;  /* 0x000003f000007945 */ /* 0x000ff00003800000 */
[----:B------:R3:W-:Y:S01]  /*7ca0*/  @!P0 STS [R2+UR17], RZ ;  /* 0x000000ff02008988 */ /* 0x0007e20008000811 */
[----:B------:R-:W-:Y:S01]  /*7cb0*/  BAR.SYNC.DEFER_BLOCKING 0x0 ;  /* 0x0000000000007b1d */ /* 0x000fe20000010000 */
[----:B------:R-:W-:-:S13]  /*7cc0*/  ISETP.GT.AND P0, PT, R18, R7, PT ;  /* 0x000000071200720c */ /* 0x000fda0003f04270 */
[----:B---3--:R-:W-:Y:S05]  /*7cd0*/  @!P0 BRA `(.L_x_199) ;  /* 0x0000000000e88947 */ /* 0x008fea0003800000 */
[----:B-1----:R-:W-:Y:S01]  /*7ce0*/  IADD3 R6, PT, PT, R2, 0xc80, R6 ;  /* 0x00000c8002067810 */ /* 0x002fe20007ffe006 */
[----:B------:R-:W-:-:S07]  /*7cf0*/  IMAD.MOV.U32 R11, RZ, RZ, R7 ;  /* 0x000000ffff0b7224 */ /* 0x000fce00078e0007 */
.L_x_203:
[----:B-1-3--:R-:W1:Y:S02]  /*7d00*/  LDS R20, [R6] ;  /* 0x0000000006147984 */ /* 0x00ae640000000800 */
[----:B-1----:R-:W-:-:S06]  /*7d10*/  IMAD.WIDE R18, R20, 0x4, R16 ;  /* 0x0000000414127825 */ /* 0x002fcc00078e0210 */
[----:B------:R-:W3:Y:S01]  /*7d20*/  LDG.E R18, desc[UR20][R18.64] ;  /* 0x0000001412127981 */ /* 0x000ee2000c1e1900 */
[----:B------:R-:W-:Y:S01]  /*7d30*/  VIADD R11, R11, 0x400 ;  /* 0x000004000b0b7836 */ /* 0x000fe20000000000 */
[----:B------:R-:W-:Y:S01]  /*7d40*/  BSSY B1, `(.L_x_200) ;  /* 0x0000031000017945 */ /* 0x000fe20003800000 */
[----:B---3--:R-:W-:Y:S02]  /*7d50*/  ISETP.GE.AND P0, PT, R18, RZ, PT ;  /* 0x000000ff1200720c */ /* 0x008fe40003f06270 */
[----:B------:R-:W-:-:S11]  /*7d60*/  LOP3.LUT R19, RZ, R18, RZ, 0x33, !PT ;  /* 0x00000012ff137212 */ /* 0x000fd600078e33ff */
[----:B------:R-:W-:Y:S02]  /*7d70*/  @P0 LOP3.LUT R19, R18, 0x80000000, RZ, 0xfc, !PT ;  /* 0x8000000012130812 */ /* 0x000fe400078efcff */
[----:B------:R-:W-:Y:S02]  /*7d80*/  ISETP.GE.AND P0, PT, R11, R4, PT ;  /* 0x000000040b00720c */ /* 0x000fe40003f06270 */
[----:B------:R-:W-:-:S04]  /*7d90*/  SHF.R.U32.HI R22, RZ, 0x18, R19 ;  /* 0x00000018ff167819 */ /* 0x000fc80000011613 */
[----:B------:R-:W-:-:S13]  /*7da0*/  ISETP.GT.AND P2, PT, R22, R3, PT ;  /* 0x000000031600720c */ /* 0x000fda0003f44270 */
[----:B------:R-:W-:Y:S05]  /*7db0*/  @!P2 BRA `(.L_x_201) ;  /* 0x000000000044a947 */ /* 0x000fea0003800000 */
        /* <DEDUP_REMOVED lines=8> */
[----:B-1----:R-:W-:Y:S02]  /*7e40*/  ISETP.EQ.U32.AND P2, PT, R21, R18, PT ;  /* 0x000000121500720c */ /* 0x002fe40003f42070 */
[----:B----4-:R-:W-:-:S04]  /*7e50*/  LOP3.LUT R23, R23, UR14, RZ, 0xc0, !PT ;  /* 0x0000000e17177c12 */ /* 0x010fc8000f8ec0ff */
[----:B------:R-:W1:Y:S07]  /*7e60*/  POPC R18, R23 ;  /* 0x0000001700127309 */ /* 0x000e6e0000000000 */
[----:B-----5:R-:W3:Y:S04]  /*7e70*/  @P2 ATOMS.ADD R22, [UR5+0xc00], R22 ;  /* 0x000c0016ff16298c */ /* 0x020ee80008000005 */
[----:B---3--:R-:W1:Y:S02]  /*7e80*/  SHFL.IDX PT, R21, R22, R21, 0x1f ;  /* 0x00001f1516157589 */ /* 0x008e6400000e0000 */
[----:B-1----:R-:W-:-:S04]  /*7e90*/  IMAD.IADD R19, R21, 0x1, R18 ;  /* 0x0000000115137824 */ /* 0x002fc800078e0212 */
[----:B------:R-:W-:-:S05]  /*7ea0*/  IMAD.WIDE R18, R19, 0x4, R14 ;  /* 0x0000000413127825 */ /* 0x000fca00078e020e */
[----:B------:R1:W-:Y:S01]  /*7eb0*/  STG.E desc[UR20][R18.64], R20 ;  /* 0x0000001412007986 */ /* 0x0003e2000c101914 */
[----:B------:R-:W-:Y:S05]  /*7ec0*/  BRA `(.L_x_202) ;  /* 0x0000000000607947 */ /* 0x000fea0003800000 */
.L_x_201:
[----:B------:R-:W-:-:S13]  /*7ed0*/  ISETP.NE.AND P2, PT, R22, R3, PT ;  /* 0x000000031600720c */ /* 0x000fda0003f45270 */
[----:B------:R-:W-:Y:S05]  /*7ee0*/  @P2 BRA `(.L_x_202) ;  /* 0x0000000000582947 */ /* 0x000fea0003800000 */
[----:B------:R-:W1:Y:S01]  /*7ef0*/  S2R R18, SR_CgaCtaId ;  /* 0x0000000000127919 */ /* 0x000e620000008800 */
[----:B------:R-:W-:Y:S01]  /*7f00*/  MOV R21, 0x400 ;  /* 0x0000040000157802 */ /* 0x000fe20000000f00 */
[----:B------:R-:W-:Y:S02]  /*7f10*/  VOTEU.ANY UR5, UPT, PT ;  /* 0x0000000000057886 */ /* 0x000fe400038e0100 */
[----:B------:R-:W3:Y:S01]  /*7f20*/  FLO.U32 R22, UR5 ;  /* 0x0000000500167d00 */ /* 0x000ee200080e0000 */
[----:B-1----:R-:W-:Y:S02]  /*7f30*/  LEA R21, R18, R21, 0x18 ;  /* 0x0000001512157211 */ /* 0x002fe400078ec0ff */
[----:B------:R-:W3:Y:S02]  /*7f40*/  S2R R18, SR_LANEID ;  /* 0x0000000000127919 */ /* 0x000ee40000000000 */
[----:B---3--:R-:W-:Y:S02]  /*7f50*/  ISETP.EQ.U32.AND P2, PT, R22, R18, PT ;  /* 0x000000121600720c */ /* 0x008fe40003f42070 */
[----:B------:R-:W1:Y:S11]  /*7f60*/  POPC R18, UR5 ;  /* 0x0000000500127d09 */ /* 0x000e760008000000 */
[----:B-1----:R-:W1:Y:S04]  /*7f70*/  @P2 ATOMS.ADD R18, [R21+0xc0c], R18 ;  /* 0x000c0c121512238c */ /* 0x002e680000000000 */
[----:B-1----:R1:W2:Y:S02]  /*7f80*/  SHFL.IDX PT, R22, R18, R22, 0x1f ;  /* 0x00001f1612167589 */ /* 0x0022a400000e0000 */
[----:B-1----:R-:W1:Y:S02]  /*7f90*/  S2R R18, SR_LTMASK ;  /* 0x0000000000127919 */ /* 0x002e640000003900 */
[----:B-1----:R-:W-:-:S06]  /*7fa0*/  LOP3.LUT R18, R18, UR5, RZ, 0xc0, !PT ;  /* 0x0000000512127c12 */ /* 0x002fcc000f8ec0ff */
[----:B------:R-:W2:Y:S02]  /*7fb0*/  POPC R18, R18 ;  /* 0x0000001200127309 */ /* 0x000ea40000000000 */
[----:B--2---:R-:W-:-:S05]  /*7fc0*/  IMAD.IADD R24, R22, 0x1, R18 ;  /* 0x0000000116187824 */ /* 0x004fca00078e0212 */
[----:B------:R-:W-:-:S13]  /*7fd0*/  ISETP.GT.AND P2, PT, R24, 0xfff, PT ;  /* 0x00000fff1800780c */ /* 0x000fda0003f44270 */
[----:B------:R-:W-:Y:S05]  /*7fe0*/  @P2 BRA `(.L_x_202) ;  /* 0x0000000000182947 */ /* 0x000fea0003800000 */
[----:B------:R-:W-:Y:S01]  /*7ff0*/  SHF.R.U32.HI R19, RZ, 0xe, R19 ;  /* 0x0000000eff137819 */ /* 0x000fe20000011613 */
[----:B------:R-:W-:-:S03]  /*8000*/  IMAD R23, R24, 0x4, R21 ;  /* 0x0000000418177824 */ /* 0x000fc600078e0215 */
[----:B------:R-:W-:Y:S02]  /*8010*/  LOP3.LUT R18, R19, 0x3fc, RZ, 0xc0, !PT ;  /* 0x000003fc13127812 */ /* 0x000fe400078ec0ff */
[----:B------:R3:W-:Y:S03]  /*8020*/  STS [R23+0x4c80], R20 ;  /* 0x004c801417007388 */ /* 0x0007e60000000800 */
[----:B------:R-:W-:-:S05]  /*8030*/  IMAD.IADD R18, R21, 0x1, R18 ;  /* 0x0000000115127824 */ /* 0x000fca00078e0212 */
[----:B------:R3:W-:Y:S02]  /*8040*/  ATOMS.POPC.INC.32 RZ, [R18+URZ] ;  /* 0x0000000012ff7f8c */ /* 0x0007e4000d8000ff */
.L_x_202:
[----:B------:R-:W-:Y:S05]  /*8050*/  BSYNC B1 ;  /* 0x0000000000017941 */ /* 0x000fea0003800000 */
.L_x_200:
[----:B------:R-:W-:Y:S01]  /*8060*/  VIADD R6, R6, 0x1000 ;  /* 0x0000100006067836 */ /* 0x000fe20000000000 */
[----:B------:R-:W-:Y:S06]  /*8070*/  @!P0 BRA `(.L_x_203) ;  /* 0xfffffffc00208947 */ /* 0x000fec000383ffff */
.L_x_199:
[----:B------:R-:W-:Y:S05]  /*8080*/  BSYNC B0 ;  /* 0x0000000000007941 */ /* 0x000fea0003800000 */
.L_x_198:
[----:B------:R-:W4:Y:S01]  /*8090*/  S2R R3, SR_CgaCtaId ;  /* 0x0000000000037919 */ /* 0x000f220000008800 */
[----:B-1----:R-:W-:Y:S01]  /*80a0*/  MOV R6, 0x400 ;  /* 0x0000040000067802 */ /* 0x002fe20000000f00 */
[----:B------:R-:W-:Y:S01]  /*80b0*/  BSSY B0, `(.L_x_204) ;  /* 0x000000b000007945 */ /* 0x000fe20003800000 */
[----:B------:R-:W-:Y:S01]  /*80c0*/  BAR.SYNC.DEFER_BLOCKING 0x0 ;  /* 0x0000000000007b1d */ /* 0x000fe20000010000 */
[----:B------:R-:W-:Y:S02]  /*80d0*/  ISETP.GT.U32.AND P0, PT, R7, 0xff, PT ;  /* 0x000000ff0700780c */ /* 0x000fe40003f04070 */
[----:B----4-:R-:W-:-:S05]  /*80e0*/  LEA R6, R3, R6, 0x18 ;  /* 0x0000000603067211 */ /* 0x010fca00078ec0ff */
[----:B---3--:R1:W3:Y:S06]  /*80f0*/  LDS R18, [R6+0xc0c] ;  /* 0x000c0c0006127984 */ /* 0x0082ec0000000800 */
[----:B------:R-:W-:Y:S05]  /*8100*/  @P0 BRA `(.L_x_205) ;  /* 0x0000000000140947 */ /* 0x000fea0003800000 */
[----:B------:R-:W-:Y:S01]  /*8110*/  ISETP.NE.AND P2, PT, R7, 0xff, PT ;  /* 0x000000ff0700780c */ /* 0x000fe20003f45270 */
[----:B------:R-:W-:-:S12]  /*8120*/  LDS R3, [R2+UR17] ;  /* 0x0000001102037984 */ /* 0x000fd80008000800 */
[----:B------:R-:W4:Y:S02]  /*8130*/  @P2 LDS R4, [R2+UR17+0x4] ;  /* 0x0000041102042984 */ /* 0x000f240008000800 */
[----:B----4-:R-:W-:-:S05]  /*8140*/  @P2 IMAD.IADD R3, R3, 0x1, R4 ;  /* 0x0000000103032824 */ /* 0x010fca00078e0204 */
[----:B------:R4:W-:Y:S02]  /*8150*/  STS [R2+UR17+0x600], R3 ;  /* 0x0006000302007988 */ /* 0x0009e40008000811 */
.L_x_205:
[----:B------:R-:W-:Y:S05]  /*8160*/  BSYNC B0 ;  /* 0x0000000000007941 */ /* 0x000fea0003800000 */
.L_x_204:
        /* <DEDUP_REMOVED lines=8> */
.L_x_207:
[----:B------:R-:W-:Y:S05]  /*81f0*/  BSYNC B0 ;  /* 0x0000000000007941 */ /* 0x000fea0003800000 */
.L_x_206:
        /* <DEDUP_REMOVED lines=8> */
.L_x_209:
[----:B------:R-:W-:Y:S05]  /*8280*/  BSYNC B0 ;  /* 0x0000000000007941 */ /* 0x000fea0003800000 */
.L_x_208:
        /* <DEDUP_REMOVED lines=8> */
.L_x_211:
[----:B------:R-:W-:Y:S05]  /*8310*/  BSYNC B0 ;  /* 0x0000000000007941 */ /* 0x000fea0003800000 */
.L_x_210:
        /* <DEDUP_REMOVED lines=8> */
.L_x_213:
[----:B------:R-:W-:Y:S05]  /*83a0*/  BSYNC B0 ;  /* 0x0000000000007941 */ /* 0x000fea0003800000 */
.L_x_212:
        /* <DEDUP_REMOVED lines=8> */
.L_x_215:
[----:B------:R-:W-:Y:S05]  /*8430*/  BSYNC B0 ;  /* 0x0000000000007941 */ /* 0x000fea0003800000 */
.L_x_214:
        /* <DEDUP_REMOVED lines=8> */
.L_x_217:
[----:B------:R-:W-:Y:S05]  /*84c0*/  BSYNC B0 ;  /* 0x0000000000007941 */ /* 0x000fea0003800000 */
.L_x_216:
        /* <DEDUP_REMOVED lines=8> */
.L_x_219:
[----:B------:R-:W-:Y:S05]  /*8550*/  BSYNC B0 ;  /* 0x0000000000007941 */ /* 0x000fea0003800000 */
.L_x_218:
        /* <DEDUP_REMOVED lines=13> */
.L_x_221:
[----:B------:R-:W-:Y:S05]  /*8630*/  BSYNC B0 ;  /* 0x0000000000007941 */ /* 0x000fea0003800000 */
.L_x_220:
[----:B------:R-:W-:Y:S01]  /*8640*/  BAR.SYNC.DEFER_BLOCKING 0x0 ;  /* 0x0000000000007b1d */ /* 0x000fe20000010000 */
[----:B---3--:R-:W-:-:S05]  /*8650*/  VIMNMX R4, PT, PT, R18, 0x1000, PT ;  /* 0x0000100012047848 */ /* 0x008fca0003fe0100 */
[----:B------:R-:W-:Y:S01]  /*8660*/  UMOV UR5, 0x10 ;  /* 0x0000001000057882 */ /* 0x000fe20000000000 */
[----:B------:R-:W-:Y:S01]  /*8670*/  UMOV UR6, 0x1 ;  /* 0x0000000100067882 */ /* 0x000fe20000000000 */
        /* <DEDUP_REMOVED lines=15> */
.L_x_227:
        /* <DEDUP_REMOVED lines=10> */
[----:B------:R-:W-:-:S04]  /*8810*/  LOP3.LUT R22, R21, 0xff, RZ, 0xc0, !PT ;  /* 0x000000ff15167812 */ /* 0x000fc800078ec0ff */
[----:B------:R-:W-:-:S13]  /*8820*/  ISETP.GT.AND P2, PT, R22, R3, PT ;  /* 0x000000031600720c */ /* 0x000fda0003f44270 */
[----:B------:R-:W-:Y:S05]  /*8830*/  @P2 BRA `(.L_x_225) ;  /* 0x0000000000642947 */ /* 0x000fea0003800000 */
        /* <DEDUP_REMOVED lines=23> */
[----:B------:R1:W-:Y:S01]  /*89b0*/  ATOMS.POPC.INC.32 RZ, [R18+URZ] ;  /* 0x0000000012ff7f8c */ /* 0x0003e2000d8000ff */
[----:B------:R-:W-:Y:S05]  /*89c0*/  BRA `(.L_x_226) ;  /* 0x0000000000407947 */ /* 0x000fea0003800000 */
.L_x_225:
        /* <DEDUP_REMOVED lines=15> */
[----:B------:R3:W-:Y:S02]  /*8ac0*/  STG.E desc[UR20][R18.64], R20 ;  /* 0x0000001412007986 */ /* 0x0007e4000c101914 */
.L_x_226:
[----:B------:R-:W-:Y:S05]  /*8ad0*/  BSYNC B1 ;  /* 0x0000000000017941 */ /* 0x000fea0003800000 */
.L_x_224:
[----:B------:R-:W-:Y:S01]  /*8ae0*/  VIADD R6, R6, 0x1000 ;  /* 0x0000100006067836 */ /* 0x000fe20000000000 */
[----:B------:R-:W-:Y:S06]  /*8af0*/  @!P0 BRA `(.L_x_227) ;  /* 0xfffffffc001c8947 */ /* 0x000fec000383ffff */
.L_x_223:
[----:B------:R-:W-:Y:S05]  /*8b00*/  BSYNC B0 ;  /* 0x0000000000007941 */ /* 0x000fea0003800000 */
.L_x_222:
        /* <DEDUP_REMOVED lines=13> */
.L_x_229:
[----:B------:R-:W-:Y:S05]  /*8be0*/  BSYNC B0 ;  /* 0x0000000000007941 */ /* 0x000fea0003800000 */
.L_x_228:
        /* <DEDUP_REMOVED lines=8> */
.L_x_231:
[----:B------:R-:W-:Y:S05]  /*8c70*/  BSYNC B0 ;  /* 0x0000000000007941 */ /* 0x000fea0003800000 */
.L_x_230:
        /* <DEDUP_REMOVED lines=8> */
.L_x_233:
[----:B------:R-:W-:Y:S05]  /*8d00*/  BSYNC B0 ;  /* 0x0000000000007941 */ /* 0x000fea0003800000 */
.L_x_232:
        /* <DEDUP_REMOVED lines=8> */
.L_x_235:
[----:B------:R-:W-:Y:S05]  /*8d90*/  BSYNC B0 ;  /* 0x0000000000007941 */ /* 0x000fea0003800000 */
.L_x_234:
        /* <DEDUP_REMOVED lines=8> */
.L_x_237:
[----:B------:R-:W-:Y:S05]  /*8e20*/  BSYNC B0 ;  /* 0x0000000000007941 */ /* 0x000fea0003800000 */
.L_x_236:
        /* <DEDUP_REMOVED lines=8> */
.L_x_239:
[----:B------:R-:W-:Y:S05]  /*8eb0*/  BSYNC B0 ;  /* 0x0000000000007941 */ /* 0x000fea0003800000 */
.L_x_238:
        /* <DEDUP_REMOVED lines=8> */
.L_x_241:
[----:B------:R-:W-:Y:S05]  /*8f40*/  BSYNC B0 ;  /* 0x0000000000007941 */ /* 0x000fea0003800000 */
.L_x_240:
        /* <DEDUP_REMOVED lines=8> */
.L_x_243:
[----:B------:R-:W-:Y:S05]  /*8fd0*/  BSYNC B0 ;  /* 0x0000000000007941 */ /* 0x000fea0003800000 */
.L_x_242:
        /* <DEDUP_REMOVED lines=13> */
.L_x_245:
[----:B------:R-:W-:Y:S05]  /*90b0*/  BSYNC B0 ;  /* 0x0000000000007941 */ /* 0x000fea0003800000 */
.L_x_244:
        /* <DEDUP_REMOVED lines=19> */
.L_x_251:
        /* <DEDUP_REMOVED lines=31> */
[----:B------:R-:W-:Y:S02]  /*93e0*/  IMAD.SHL.U32 R19, R19, 0x4, RZ ;  /* 0x0000000413137824 */ /* 0x000fe400078e00ff */
[----:B------:R-:W-:-:S03]  /*93f0*/  IMAD R23, R24, 0x4, R21 ;  /* 0x0000000418177824 */ /* 0x000fc600078e0215 */
[----:B------:R-:W-:Y:S02]  /*9400*/  LOP3.LUT R18, R19, 0x3fc, RZ, 0xc0, !PT ;  /* 0x000003fc13127812 */ /* 0x000fe400078ec0ff */
[----:B------:R1:W-:Y:S03]  /*9410*/  STS [R23+0x4c80], R20 ;  /* 0x004c801417007388 */ /* 0x0003e60000000800 */
[----:B------:R-:W-:-:S05]  /*9420*/  IMAD.IADD R18, R21, 0x1, R18 ;  /* 0x0000000115127824 */ /* 0x000fca00078e0212 */
[----:B------:R1:W-:Y:S01]  /*9430*/  ATOMS.POPC.INC.32 RZ, [R18+URZ] ;  /* 0x0000000012ff7f8c */ /* 0x0003e2000d8000ff */
[----:B------:R-:W-:Y:S05]  /*9440*/  BRA `(.L_x_250) ;  /* 0x0000000000407947 */ /* 0x000fea0003800000 */
.L_x_249:
        /* <DEDUP_REMOVED lines=16> */
.L_x_250:
[----:B------:R-:W-:Y:S05]  /*9550*/  BSYNC B1 ;  /* 0x0000000000017941 */ /* 0x000fea0003800000 */
.L_x_248:
[----:B------:R-:W-:Y:S01]  /*9560*/  VIADD R6, R6, 0x1000 ;  /* 0x0000100006067836 */ /* 0x000fe20000000000 */
[----:B------:R-:W-:Y:S06]  /*9570*/  @!P0 BRA `(.L_x_251) ;  /* 0xfffffffc001c8947 */ /* 0x000fec000383ffff */
.L_x_247:
[----:B------:R-:W-:Y:S05]  /*9580*/  BSYNC B0 ;  /* 0x0000000000007941 */ /* 0x000fea0003800000 */
.L_x_246:
        /* <DEDUP_REMOVED lines=13> */
.L_x_253:
[----:B------:R-:W-:Y:S05]  /*9660*/  BSYNC B0 ;  /* 0x0000000000007941 */ /* 0x000fea0003800000 */
.L_x_252:
        /* <DEDUP_REMOVED lines=8> */
.L_x_255:
[----:B------:R-:W-:Y:S05]  /*96f0*/  BSYNC B0 ;  /* 0x0000000000007941 */ /* 0x000fea0003800000 */
.L_x_254:
        /* <DEDUP_REMOVED lines=8> */
.L_x_257:
[----:B------:R-:W-:Y:S05]  /*9780*/  BSYNC B0 ;  /* 0x0000000000007941 */ /* 0x000fea0003800000 */
.L_x_256:
        /* <DEDUP_REMOVED lines=8> */
.L_x_259:
[----:B------:R-:W-:Y:S05]  /*9810*/  BSYNC B0 ;  /* 0x0000000000007941 */ /* 0x000fea0003800000 */
.L_x_258:
        /* <DEDUP_REMOVED lines=8> */
.L_x_261:
[----:B------:R-:W-:Y:S05]  /*98a0*/  BSYNC B0 ;  /* 0x0000000000007941 */ /* 0x000fea0003800000 */
.L_x_260:
        /* <DEDUP_REMOVED lines=8> */
.L_x_263:
[----:B------:R-:W-:Y:S05]  /*9930*/  BSYNC B0 ;  /* 0x0000000000007941 */ /* 0x000fea0003800000 */
.L_x_262:
        /* <DEDUP_REMOVED lines=8> */
.L_x_265:
[----:B------:R-:W-:Y:S05]  /*99c0*/  BSYNC B0 ;  /* 0x0000000000007941 */ /* 0x000fea0003800000 */
.L_x_264:
        /* <DEDUP_REMOVED lines=8> */
.L_x_267:
[----:B------:R-:W-:Y:S05]  /*9a50*/  BSYNC B0 ;  /* 0x0000000000007941 */ /* 0x000fea0003800000 */
.L_x_266:
        /* <DEDUP_REMOVED lines=13> */
.L_x_269:
[----:B------:R-:W-:Y:S05]  /*9b30*/  BSYNC B0 ;  /* 0x0000000000007941 */ /* 0x000fea0003800000 */
.L_x_268:
[----:B------:R-:W-:Y:S01]  /*9b40*/  BAR.SYNC.DEFER_BLOCKING 0x0 ;  /* 0x0000000000007b1d */ /* 0x000fe20000010000 */
[----:B---3--:R-:W-:-:S05]  /*9b50*/  VIMNMX R4, PT, PT, R18, 0x1000, PT ;  /* 0x0000100012047848 */ /* 0x008fca0003fe0100 */
[----:B------:R-:W-:Y:S01]  /*9b60*/  UMOV UR6, 0x1 ;  /* 0x0000000100067882 */ /* 0x000fe20000000000 */
[----:B------:R-:W-:Y:S01]  /*9b70*/  UMOV UR5, URZ ;  /* 0x000000ff00057c82 */ /* 0x000fe20008000000 */
[----:B----4-:R-:W3:Y:S02]  /*9b80*/  LDS R3, [R6+0xc04] ;  /* 0x000c040006037984 */ /* 0x010ee40000000800 */
[----:B---3--:R-:W-:-:S06]  /*9b90*/  IMAD R11, R3, 0x4, R6 ;  /* 0x00000004030b7824 */ /* 0x008fcc00078e0206 */
[----:B------:R-:W3:Y:S02]  /*9ba0*/  LDS R11, [R11+0x4] ;  /* 0x000004000b0b7984 */ /* 0x000ee40000000800 */
[----:B---3--:R-:W-:-:S13]  /*9bb0*/  ISETP.NE.AND P0, PT, R8, R11, PT ;  /* 0x0000000b0800720c */ /* 0x008fda0003f05270 */
        /* <DEDUP_REMOVED lines=8> */
[----:B0-----:R-:W-:-:S07]  /*9c40*/  IADD3 R2, PT, PT, R2, 0x4c80, R6 ;  /* 0x00004c8002027810 */ /* 0x001fce0007ffe006 */
.L_x_275:
[----:B01----:R-:W0:Y:S02]  /*9c50*/  LDS R6, [R2] ;  /* 0x0000000002067984 */ /* 0x003e240000000800 */
[----:B0-----:R-:W-:-:S06]  /*9c60*/  IMAD.WIDE R18, R6, 0x4, R16 ;  /* 0x0000000406127825 */ /* 0x001fcc00078e0210 */
[----:B------:R-:W3:Y:S01]  /*9c70*/  LDG.E R18, desc[UR20][R18.64] ;  /* 0x0000001412127981 */ /* 0x000ee2000c1e1900 */
[----:B------:R-:W-:Y:S01]  /*9c80*/  BSSY B1, `(.L_x_272) ;  /* 0x000002d000017945 */ /* 0x000fe20003800000 */
[----:B---3--:R-:W-:-:S04]  /*9c90*/  SHF.R.S32.HI R11, RZ, 0x1f, R18 ;  /* 0x0000001fff0b7819 */ /* 0x008fc80000011412 */
[----:B------:R-:W-:-:S04]  /*9ca0*/  LOP3.LUT R8, R18, 0xff, R11, 0x48, !PT ;  /* 0x000000ff12087812 */ /* 0x000fc800078e480b */
[----:B------:R-:W-:-:S13]  /*9cb0*/  ISETP.GT.AND P0, PT, R8, R3, PT ;  /* 0x000000030800720c */ /* 0x000fda0003f04270 */
[----:B------:R-:W-:Y:S05]  /*9cc0*/  @P0 BRA `(.L_x_273) ;  /* 0x0000000000600947 */ /* 0x000fea0003800000 */
[----:B------:R-:W-:-:S13]  /*9cd0*/  ISETP.NE.AND P0, PT, R8, R3, PT ;  /* 0x000000030800720c */ /* 0x000fda0003f05270 */
[----:B------:R-:W-:Y:S05]  /*9ce0*/  @P0 BRA `(.L_x_274) ;  /* 0x0000000000980947 */ /* 0x000fea0003800000 */
[----:B------:R-:W0:Y:S01]  /*9cf0*/  S2R R11, SR_LANEID ;  /* 0x00000000000b7919 */ /* 0x000e220000000000 */
[----:B------:R-:W1:Y:S01]  /*9d00*/  S2UR UR6, SR_CgaCtaId ;  /* 0x00000000000679c3 */ /* 0x000e620000008800 */
[----:B------:R-:W-:Y:S01]  /*9d10*/  VOTEU.ANY UR14, UPT, PT ;  /* 0x00000000000e7886 */ /* 0x000fe200038e0100 */
[----:B------:R-:W-:Y:S01]  /*9d20*/  UMOV UR5, 0x400 ;  /* 0x0000040000057882 */ /* 0x000fe20000000000 */
[----:B------:R-:W0:Y:S01]  /*9d30*/  FLO.U32 R8, UR14 ;  /* 0x0000000e00087d00 */ /* 0x000e2200080e0000 */
[----:B------:R-:W-:Y:S01]  /*9d40*/  UPOPC UR15, UR14 ;  /* 0x0000000e000f72bf */ /* 0x000fe20008000000 */
[----:B------:R-:W3:Y:S05]  /*9d50*/  S2R R19, SR_LTMASK ;  /* 0x0000000000137919 */ /* 0x000eea0000003900 */
[----:B------:R-:W-:Y:S01]  /*9d60*/  IMAD R20, RZ, RZ, -UR15 ;  /* 0x8000000fff147e24 */ /* 0x000fe2000f8e02ff */
[----:B-1----:R-:W-:Y:S01]  /*9d70*/  ULEA UR5, UR6, UR5, 0x18 ;  /* 0x0000000506057291 */ /* 0x002fe2000f8ec0ff */
[----:B0-----:R-:W-:-:S02]  /*9d80*/  ISETP.EQ.U32.AND P0, PT, R8, R11, PT ;  /* 0x0000000b0800720c */ /* 0x001fc40003f02070 */
[----:B---3--:R-:W-:-:S04]  /*9d90*/  LOP3.LUT R19, R19, UR14, RZ, 0xc0, !PT ;  /* 0x0000000e13137c12 */ /* 0x008fc8000f8ec0ff */
[----:B------:R-:W0:Y:S07]  /*9da0*/  POPC R18, R19 ;  /* 0x0000001300127309 */ /* 0x000e2e0000000000 */
[----:B------:R-:W1:Y:S04]  /*9db0*/  @P0 ATOMS.ADD R11, [UR5+0xc10], R20 ;  /* 0x000c1014ff0b098c */ /* 0x000e680008000005 */
[----:B-1----:R-:W0:Y:S02]  /*9dc0*/  SHFL.IDX PT, R11, R11, R8, 0x1f ;  /* 0x00001f080b0b7589 */ /* 0x002e2400000e0000 */
[----:B0-----:R-:W-:-:S05]  /*9dd0*/  IMAD.IADD R18, R11, 0x1, -R18 ;  /* 0x000000010b127824 */ /* 0x001fca00078e0a12 */
[----:B------:R-:W-:-:S13]  /*9de0*/  ISETP.GE.AND P0, PT, R18, 0x1, PT ;  /* 0x000000011200780c */ /* 0x000fda0003f06270 */
[----:B------:R-:W-:Y:S05]  /*9df0*/  @!P0 BRA `(.L_x_274) ;  /* 0x0000000000548947 */ /* 0x000fea0003800000 */
[----:B------:R-:W-:-:S03]  /*9e00*/  IMAD.WIDE.U32 R18, R18, 0x4, RZ ;  /* 0x0000000412127825 */ /* 0x000fc600078e00ff */
[----:B------:R-:W-:-:S05]  /*9e10*/  IADD3 R18, P0, PT, R14, -R18, RZ ;  /* 0x800000120e127210 */ /* 0x000fca0007f1e0ff */
[----:B------:R-:W-:-:S05]  /*9e20*/  IMAD.X R19, R15, 0x1, ~R19, P0 ;  /* 0x000000010f137824 */ /* 0x000fca00000e0e13 */
[----:B------:R1:W-:Y:S01]  /*9e30*/  STG.E desc[UR20][R18.64+0x2000], R6 ;  /* 0x0020000612007986 */ /* 0x0003e2000c101914 */
[----:B------:R-:W-:Y:S05]  /*9e40*/  BRA `(.L_x_274) ;  /* 0x0000000000407947 */ /* 0x000fea0003800000 */
.L_x_273:
        /* <DEDUP_REMOVED lines=16> */
.L_x_274:
[----:B------:R-:W-:Y:S05]  /*9f50*/  BSYNC B1 ;  /* 0x0000000000017941 */ /* 0x000fea0003800000 */
.L_x_272:
[----:B------:R-:W-:Y:S02]  /*9f60*/  VIADD R7, R7, 0x400 ;  /* 0x0000040007077836 */ /* 0x000fe40000000000 */
[----:B------:R-:W-:-:S03]  /*9f70*/  VIADD R2, R2, 0x1000 ;  /* 0x0000100002027836 */ /* 0x000fc60000000000 */
[----:B------:R-:W-:-:S13]  /*9f80*/  ISETP.GE.AND P0, PT, R7, R4, PT ;  /* 0x000000040700720c */ /* 0x000fda0003f06270 */
[----:B------:R-:W-:Y:S05]  /*9f90*/  @!P0 BRA `(.L_x_275) ;  /* 0xfffffffc002c8947 */ /* 0x000fea000383ffff */
.L_x_271:
[----:B------:R-:W-:Y:S05]  /*9fa0*/  BSYNC B0 ;  /* 0x0000000000007941 */ /* 0x000fea0003800000 */
.L_x_270:
[----:B------:R-:W-:Y:S01]  /*9fb0*/  BAR.SYNC.DEFER_BLOCKING 0x0 ;  /* 0x0000000000007b1d */ /* 0x000fe20000010000 */
[----:B0-----:R-:W-:Y:S02]  /*9fc0*/  IMAD.MOV.U32 R2, RZ, RZ, R29 ;  /* 0x000000ffff027224 */ /* 0x001fe400078e001d */
[----:B------:R-:W-:-:S04]  /*9fd0*/  IMAD.MOV.U32 R3, RZ, RZ, 0x0 ;  /* 0x00000000ff037424 */ /* 0x000fc800078e00ff */
[----:B-12---:R-:W-:Y:S05]  /*9fe0*/  RET.REL.NODEC R2 `(_ZN4vllm10persistent22persistent_topk_kernelILj1EEEvNS0_20PersistentTopKParamsE) ;  /* 0xffffff6002047950 */ /* 0x006fea0003c3ffff */
.L_x_197:
[----:B------:R-:W-:Y:S01]  /*9ff0*/  ISETP.GT.AND P0, PT, R18, R7, PT ;  /* 0x000000071200720c */ /* 0x000fe20003f04270 */
[----:B------:R-:W-:-:S12]  /*a000*/  BSSY B0, `(.L_x_276) ;  /* 0x0000025000007945 */ /* 0x000fd80003800000 */
[----:B------:R-:W-:Y:S05]  /*a010*/  @!P0 BRA `(.L_x_277) ;  /* 0x00000000008c8947 */ /* 0x000fea0003800000 */
[----:B------:R-:W-:-:S06]  /*a020*/  USHF.L.U32 UR14, UR6, 0xe, URZ ;  /* 0x0000000e060e7899 */ /* 0x000fcc00080006ff */
[----:B------:R-:W-:-:S04]  /*a030*/  LOP3.LUT R11, R2, UR14, RZ, 0xfc, !PT ;  /* 0x0000000e020b7c12 */ /* 0x000fc8000f8efcff */
[----:B-1----:R-:W-:-:S07]  /*a040*/  IADD3 R6, PT, PT, R11, 0xc80, R6 ;  /* 0x00000c800b067810 */ /* 0x002fce0007ffe006 */
.L_x_280:
[----:B0-----:R-:W1:Y:S02]  /*a050*/  LDS R11, [R6] ;  /* 0x00000000060b7984 */ /* 0x001e640000000800 */
[----:B-1----:R-:W-:-:S06]  /*a060*/  IMAD.WIDE R18, R11, 0x4, R16 ;  /* 0x000000040b127825 */ /* 0x002fcc00078e0210 */
[----:B------:R-:W3:Y:S01]  /*a070*/  LDG.E R18, desc[UR20][R18.64] ;  /* 0x0000001412127981 */ /* 0x000ee2000c1e1900 */
[----:B------:R-:W-:Y:S01]  /*a080*/  VIADD R7, R7, 0x400 ;  /* 0x0000040007077836 */ /* 0x000fe20000000000 */
[----:B------:R-:W-:Y:S04]  /*a090*/  BSSY B1, `(.L_x_278) ;  /* 0x0000019000017945 */ /* 0x000fe80003800000 */
[----:B------:R-:W-:Y:S02]  /*a0a0*/  ISETP.GE.AND P2, PT, R7, R4, PT ;  /* 0x000000040700720c */ /* 0x000fe40003f46270 */
[----:B---3--:R-:W-:Y:S02]  /*a0b0*/  ISETP.GE.AND P0, PT, R18, RZ, PT ;  /* 0x000000ff1200720c */ /* 0x008fe40003f06270 */
[----:B0-----:R-:W-:-:S11]  /*a0c0*/  LOP3.LUT R2, RZ, R18, RZ, 0x33, !PT ;  /* 0x00000012ff027212 */ /* 0x001fd600078e33ff */
[----:B------:R-:W-:-:S04]  /*a0d0*/  @P0 LOP3.LUT R2, R18, 0x80000000, RZ, 0xfc, !PT ;  /* 0x8000000012020812 */ /* 0x000fc800078efcff */
[----:B------:R-:W-:-:S04]  /*a0e0*/  SHF.R.U32.HI R2, RZ, UR5, R2 ;  /* 0x00000005ff027c19 */ /* 0x000fc80008011602 */
[----:B------:R-:W-:-:S04]  /*a0f0*/  LOP3.LUT R2, R2, 0xff, RZ, 0xc0, !PT ;  /* 0x000000ff02027812 */ /* 0x000fc800078ec0ff */
[----:B------:R-:W-:-:S13]  /*a100*/  ISETP.GT.AND P0, PT, R2, R3, PT ;  /* 0x000000030200720c */ /* 0x000fda0003f04270 */
[----:B------:R-:W-:Y:S05]  /*a110*/  @!P0 BRA `(.L_x_279) ;  /* 0x0000000000408947 */ /* 0x000fea0003800000 */
        /* <DEDUP_REMOVED lines=16> */
.L_x_279:
[----:B------:R-:W-:Y:S05]  /*a220*/  BSYNC B1 ;  /* 0x0000000000017941 */ /* 0x000fea0003800000 */
.L_x_278:
[----:B------:R-:W-:Y:S01]  /*a230*/  VIADD R6, R6, 0x1000 ;  /* 0x0000100006067836 */ /* 0x000fe20000000000 */
[----:B------:R-:W-:Y:S06]  /*a240*/  @!P2 BRA `(.L_x_280) ;  /* 0xfffffffc0080a947 */ /* 0x000fec000383ffff */
.L_x_277:
[----:B------:R-:W-:Y:S05]  /*a250*/  BSYNC B0 ;  /* 0x0000000000007941 */ /* 0x000fea0003800000 */
.L_x_276:
[----:B------:R-:W-:Y:S01]  /*a260*/  BAR.SYNC.DEFER_BLOCKING 0x0 ;  /* 0x0000000000007b1d */ /* 0x000fe20000010000 */
[----:B0-----:R-:W-:Y:S02]  /*a270*/  IMAD.MOV.U32 R2, RZ, RZ, R29 ;  /* 0x000000ffff027224 */ /* 0x001fe400078e001d */
[----:B------:R-:W-:-:S04]  /*a280*/  IMAD.MOV.U32 R3, RZ, RZ, 0x0 ;  /* 0x00000000ff037424 */ /* 0x000fc800078e00ff */
[----:B-12---:R-:W-:Y:S05]  /*a290*/  RET.REL.NODEC R2 `(_ZN4vllm10persistent22persistent_topk_kernelILj1EEEvNS0_20PersistentTopKParamsE) ;  /* 0xffffff5c02587950 */ /* 0x006fea0003c3ffff */
        .type           $_ZN4vllm10persistent22persistent_topk_kernelILj1EEEvNS0_20PersistentTopKParamsE$_ZN4vllm10persistent19histogram_2048_topkEPKfPii,@function
        .size           $_ZN4vllm10persistent22persistent_topk_kernelILj1EEEvNS0_20PersistentTopKParamsE$_ZN4vllm10persistent19histogram_2048_topkEPKfPii,(.L_x_2121 - $_ZN4vllm10persistent22persistent_topk_kernelILj1EEEvNS0_20PersistentTopKParamsE$_ZN4vllm10persistent19histogram_2048_topkEPKfPii)
$_ZN4vllm10persistent22persistent_topk_kernelILj1EEEvNS0_20PersistentTopKParamsE$_ZN4vllm10persistent19histogram_2048_topkEPKfPii:
[----:B------:R-:W0:Y:S01]  /*a2a0*/  S2R R6, SR_TID.X ;  /* 0x0000000000067919 */ /* 0x000e220000002100 */
[----:B------:R-:W1:Y:S01]  /*a2b0*/  S2UR UR5, SR_CgaCtaId ;  /* 0x00000000000579c3 */ /* 0x000e620000008800 */
[----:B------:R-:W-:Y:S01]  /*a2c0*/  UMOV UR6, 0x400 ;  /* 0x0000040000067882 */ /* 0x000fe20000000000 */
[----:B------:R-:W-:Y:S01]  /*a2d0*/  BSSY B0, `(.L_x_281) ;  /* 0x000000f000007945 */ /* 0x000fe20003800000 */
[----:B------:R-:W-:Y:S01]  /*a2e0*/  R2UR UR20, R4 ;  /* 0x00000000041472ca */ /* 0x000fe200000e0000 */
[----:B------:R-:W2:Y:S01]  /*a2f0*/  LDCU.64 UR22, c[0x0][0x358] ;  /* 0x00006b00ff1677ac */ /* 0x000ea20008000a00 */
[----:B-1----:R-:W-:Y:S01]  /*a300*/  ULEA UR6, UR5, UR6, 0x18 ;  /* 0x0000000605067291 */ /* 0x002fe2000f8ec0ff */
[C---:B0-----:R-:W-:Y:S01]  /*a310*/  ISETP.GT.U32.AND P0, PT, R6.reuse, 0x7, PT ;  /* 0x000000070600780c */ /* 0x041fe20003f04070 */
[----:B------:R-:W-:Y:S02]  /*a320*/  IMAD.SHL.U32 R2, R6, 0x4, RZ ;  /* 0x0000000406027824 */ /* 0x000fe400078e00ff */
[----:B------:R-:W-:-:S02]  /*a330*/  IMAD.MOV.U32 R7, RZ, RZ, R6 ;  /* 0x000000ffff077224 */ /* 0x000fc400078e0006 */
[----:B------:R-:W-:-:S04]  /*a340*/  VIADD R3, R2, UR6 ;  /* 0x0000000602037c36 */ /* 0x000fc80008000000 */
[----:B------:R-:W-:-:S04]  /*a350*/  IMAD.MOV.U32 R4, RZ, RZ, R3 ;  /* 0x000000ffff047224 */ /* 0x000fc800078e0003 */
[----:B--2---:R0:W-:Y:S03]  /*a360*/  @!P0 STS [R2+UR6+0x7fe0], RZ ;  /* 0x007fe0ff02008988 */ /* 0x0041e60008000806 */
.L_x_282:
[C---:B------:R-:W-:Y:S01]  /*a370*/  ISETP.GE.U32.AND P0, PT, R7.reuse, 0x400, PT ;  /* 0x000004000700780c */ /* 0x040fe20003f06070 */
[----:B------:R1:W-:Y:S01]  /*a380*/  STS [R4], RZ ;  /* 0x000000ff04007388 */ /* 0x0003e20000000800 */
[----:B------:R-:W-:Y:S02]  /*a390*/  VIADD R7, R7, 0x400 ;  /* 0x0000040007077836 */ /* 0x000fe40000000000 */
[----:B-1----:R-:W-:-:S09]  /*a3a0*/  VIADD R4, R4, 0x1000 ;  /* 0x0000100004047836 */ /* 0x002fd20000000000 */
[----:B------:R-:W-:Y:S05]  /*a3b0*/  @!P0 BRA `(.L_x_282) ;  /* 0xfffffffc00ec8947 */ /* 0x000fea000383ffff */
[----:B------:R-:W-:Y:S05]  /*a3c0*/  BSYNC B0 ;  /* 0x0000000000007941 */ /* 0x000fea0003800000 */
.L_x_281:
[----:B------:R-:W-:Y:S01]  /*a3d0*/  UIADD3 UR5, UPT, UPT, UR20, 0x3, URZ ;  /* 0x0000000314057890 */ /* 0x000fe2000fffe0ff */
[----:B------:R-:W-:Y:S03]  /*a3e0*/  BAR.SYNC.DEFER_BLOCKING 0x0 ;  /* 0x0000000000007b1d */ /* 0x000fe60000010000 */
[----:B------:R-:W-:-:S03]  /*a3f0*/  USHF.R.U32.HI UR17, URZ, 0x2, UR5 ;  /* 0x00000002ff117899 */ /* 0x000fc60008011605 */
[----:B------:R-:W-:Y:S03]  /*a400*/  BSSY B0, `(.L_x_283) ;  /* 0x0000093000007945 */ /* 0x000fe60003800000 */
[----:B------:R-:W-:-:S13]  /*a410*/  ISETP.GE.U32.AND P3, PT, R6, UR17, PT ;  /* 0x0000001106007c0c */ /* 0x000fda000bf66070 */
[----:B------:R-:W-:Y:S05]  /*a420*/  @P3 BRA `(.L_x_284) ;  /* 0x0000000800403947 */ /* 0x000fea0003800000 */
[----:B------:R-:W-:Y:S01]  /*a430*/  IMAD.U32 R11, RZ, RZ, UR20 ;  /* 0x00000014ff0b7e24 */ /* 0x000fe2000f8e00ff */
[----:B------:R-:W-:Y:S01]  /*a440*/  BSSY B1, `(.L_x_285) ;  /* 0x000001e000017945 */ /* 0x000fe20003800000 */
[----:B------:R-:W-:Y:S02]  /*a450*/  IMAD.U32 R7, RZ, RZ, UR18 ;  /* 0x00000012ff077e24 */ /* 0x000fe4000f8e00ff */
[----:B------:R-:W-:Y:S02]  /*a460*/  VIADD R4, R11, 0xfffffffd ;  /* 0xfffffffd0b047836 */ /* 0x000fe40000000000 */
[----:B------:R-:W-:Y:S01]  /*a470*/  IMAD.U32 R17, RZ, RZ, UR19 ;  /* 0x00000013ff117e24 */ /* 0x000fe2000f8e00ff */
[----:B------:R-:W-:Y:S01]  /*a480*/  LOP3.LUT R7, R7, 0xf, RZ, 0xc0, !PT ;  /* 0x0000000f07077812 */ /* 0x000fe200078ec0ff */
[----:B------:R-:W-:Y:S01]  /*a490*/  IMAD.U32 R15, RZ, RZ, UR19 ;  /* 0x00000013ff0f7e24 */ /* 0x000fe2000f8e00ff */
[----:B------:R-:W-:Y:S01]  /*a4a0*/  ISETP.GE.U32.AND P0, PT, R2, R4, PT ;  /* 0x000000040200720c */ /* 0x000fe20003f06070 */
[----:B------:R-:W-:Y:S01]  /*a4b0*/  IMAD.U32 R14, RZ, RZ, UR18 ;  /* 0x00000012ff0e7e24 */ /* 0x000fe2000f8e00ff */
[----:B------:R-:W-:Y:S01]  /*a4c0*/  ISETP.NE.U32.AND P2, PT, R7, RZ, PT ;  /* 0x000000ff0700720c */ /* 0x000fe20003f45070 */
[----:B------:R-:W-:-:S02]  /*a4d0*/  IMAD.MOV.U32 R15, RZ, RZ, R17 ;  /* 0x000000ffff0f7224 */ /* 0x000fc400078e0011 */
[----:B------:R-:W-:Y:S01]  /*a4e0*/  IMAD.U32 R16, RZ, RZ, UR18 ;  /* 0x00000012ff107e24 */ /* 0x000fe2000f8e00ff */
[----:B------:R-:W-:Y:S01]  /*a4f0*/  ISETP.NE.OR.EX P0, PT, RZ, RZ, P0, P2 ;  /* 0x000000ffff00720c */ /* 0x000fe20000705720 */
[C---:B------:R-:W-:Y:S02]  /*a500*/  VIADD R8, R11.reuse, 0xffffffff ;  /* 0xffffffff0b087836 */ /* 0x040fe40000000000 */
[----:B------:R-:W-:Y:S02]  /*a510*/  VIADD R11, R11, 0xfffffffe ;  /* 0xfffffffe0b0b7836 */ /* 0x000fe40000000000 */
[----:B------:R-:W-:-:S08]  /*a520*/  IMAD.WIDE.U32 R14, R2, 0x4, R14 ;  /* 0x00000004020e7825 */ /* 0x000fd000078e000e */
[----:B------:R-:W-:Y:S05]  /*a530*/  @P0 BRA `(.L_x_286) ;  /* 0x0000000000080947 */ /* 0x000fea0003800000 */
[----:B------:R2:W5:Y:S01]  /*a540*/  LDG.E.128.STRONG.GPU R16, desc[UR22][R14.64] ;  /* 0x000000160e107981 */ /* 0x000562000c1efd00 */
[----:B------:R-:W-:Y:S05]  /*a550*/  BRA `(.L_x_287) ;  /* 0x0000000000307947 */ /* 0x000fea0003800000 */
.L_x_286:
[C---:B------:R-:W-:Y:S01]  /*a560*/  ISETP.GE.U32.AND P0, PT, R2.reuse, UR20, PT ;  /* 0x0000001402007c0c */ /* 0x040fe2000bf06070 */
[----:B------:R-:W-:Y:S01]  /*a570*/  IMAD.MOV.U32 R16, RZ, RZ, -0x800000 ;  /* 0xff800000ff107424 */ /* 0x000fe200078e00ff */
[C---:B------:R-:W-:Y:S01]  /*a580*/  ISETP.GE.U32.AND P4, PT, R2.reuse, R8, PT ;  /* 0x000000080200720c */ /* 0x040fe20003f86070 */
[----:B------:R-:W-:Y:S01]  /*a590*/  IMAD.MOV.U32 R17, RZ, RZ, -0x800000 ;  /* 0xff800000ff117424 */ /* 0x000fe200078e00ff */
[C---:B------:R-:W-:Y:S01]  /*a5a0*/  ISETP.GE.U32.AND P5, PT, R2.reuse, R11, PT ;  /* 0x0000000b0200720c */ /* 0x040fe20003fa6070 */
[----:B------:R-:W-:Y:S01]  /*a5b0*/  IMAD.MOV.U32 R18, RZ, RZ, -0x800000 ;  /* 0xff800000ff127424 */ /* 0x000fe200078e00ff */
[----:B------:R-:W-:Y:S01]  /*a5c0*/  ISETP.GE.U32.AND P2, PT, R2, R4, PT ;  /* 0x000000040200720c */ /* 0x000fe20003f46070 */
[----:B------:R-:W-:-:S06]  /*a5d0*/  IMAD.MOV.U32 R19, RZ, RZ, -0x800000 ;  /* 0xff800000ff137424 */ /* 0x000fcc00078e00ff */
[----:B------:R1:W5:Y:S04]  /*a5e0*/  @!P0 LDG.E.STRONG.GPU R16, desc[UR22][R14.64] ;  /* 0x000000160e108981 */ /* 0x000368000c1ef900 */
[----:B------:R1:W5:Y:S04]  /*a5f0*/  @!P4 LDG.E.STRONG.GPU R17, desc[UR22][R14.64+0x4] ;  /* 0x000004160e11c981 */ /* 0x000368000c1ef900 */
[----:B------:R1:W5:Y:S04]  /*a600*/  @!P5 LDG.E.STRONG.GPU R18, desc[UR22][R14.64+0x8] ;  /* 0x000008160e12d981 */ /* 0x000368000c1ef900 */
[----:B------:R1:W5:Y:S02]  /*a610*/  @!P2 LDG.E.STRONG.GPU R19, desc[UR22][R14.64+0xc] ;  /* 0x00000c160e13a981 */ /* 0x000364000c1ef900 */
.L_x_287:
[----:B------:R-:W-:Y:S05]  /*a620*/  BSYNC B1 ;  /* 0x0000000000017941 */ /* 0x000fea0003800000 */
.L_x_285:
[----:B-----5:R-:W3:Y:S08]  /*a630*/  F2F.F16.F32 R16, R16 ;  /* 0x0000001000107304 */ /* 0x020ef00000200800 */
[----:B------:R-:W4:Y:S01]  /*a640*/  F2F.F16.F32 R17, R17 ;  /* 0x0000001100117304 */ /* 0x000f220000200800 */
[----:B---3--:R-:W-:-:S07]  /*a650*/  PRMT R20, R16, 0x9910, RZ ;  /* 0x0000991010147816 */ /* 0x008fce00000000ff */
[----:B------:R-:W3:Y:S01]  /*a660*/  F2F.F16.F32 R18, R18 ;  /* 0x0000001200127304 */ /* 0x000ee20000200800 */
[----:B------:R-:W-:Y:S02]  /*a670*/  ISETP.GE.AND P0, PT, R20, RZ, PT ;  /* 0x000000ff1400720c */ /* 0x000fe40003f06270 */
[----:B----4-:R-:W-:-:S05]  /*a680*/  PRMT R21, R17, 0x9910, RZ ;  /* 0x0000991011157816 */ /* 0x010fca00000000ff */
[----:B------:R-:W4:Y:S01]  /*a690*/  F2F.F16.F32 R19, R19 ;  /* 0x0000001300137304 */ /* 0x000f220000200800 */
[----:B------:R-:W-:Y:S02]  /*a6a0*/  ISETP.GE.AND P2, PT, R21, RZ, PT ;  /* 0x000000ff1500720c */ /* 0x000fe40003f46270 */
[----:B---3--:R-:W-:-:S04]  /*a6b0*/  PRMT R20, R18, 0x9910, RZ ;  /* 0x0000991012147816 */ /* 0x008fc800000000ff */
[----:B------:R-:W-:Y:S02]  /*a6c0*/  ISETP.GE.AND P4, PT, R20, RZ, PT ;  /* 0x000000ff1400720c */ /* 0x000fe40003f86270 */
[----:B------:R-:W-:Y:S02]  /*a6d0*/  LOP3.LUT R20, RZ, R16, RZ, 0x33, !PT ;  /* 0x00000010ff147212 */ /* 0x000fe400078e33ff */
[----:B----4-:R-:W-:Y:S02]  /*a6e0*/  PRMT R21, R19, 0x9910, RZ ;  /* 0x0000991013157816 */ /* 0x010fe400000000ff */
[----:B------:R-:W-:Y:S02]  /*a6f0*/  @P0 LOP3.LUT R20, R16, 0x8000, RZ, 0xfc, !PT ;  /* 0x0000800010140812 */ /* 0x000fe400078efcff */
[----:B------:R-:W-:Y:S02]  /*a700*/  ISETP.GE.AND P5, PT, R21, RZ, PT ;  /* 0x000000ff1500720c */ /* 0x000fe40003fa6270 */
[----:B------:R-:W-:-:S02]  /*a710*/  LOP3.LUT R16, RZ, R17, RZ, 0x33, !PT ;  /* 0x00000011ff107212 */ /* 0x000fc400078e33ff */
[----:B------:R-:W-:Y:S02]  /*a720*/  @P2 LOP3.LUT R16, R17, 0x8000, RZ, 0xfc, !PT ;  /* 0x0000800011102812 */ /* 0x000fe400078efcff */
[----:B------:R-:W-:Y:S02]  /*a730*/  LOP3.LUT R17, RZ, R18, RZ, 0x33, !PT ;  /* 0x00000012ff117212 */ /* 0x000fe400078e33ff */
[----:B------:R-:W-:Y:S02]  /*a740*/  @P4 LOP3.LUT R17, R18, 0x8000, RZ, 0xfc, !PT ;  /* 0x0000800012114812 */ /* 0x000fe400078efcff */
[----:B------:R-:W-:Y:S02]  /*a750*/  LOP3.LUT R18, RZ, R19, RZ, 0x33, !PT ;  /* 0x00000013ff127212 */ /* 0x000fe400078e33ff */
[----:B------:R-:W-:Y:S02]  /*a760*/  LOP3.LUT R20, R20, 0xffff, RZ, 0xc0, !PT ;  /* 0x0000ffff14147812 */ /* 0x000fe400078ec0ff */
[----:B------:R-:W-:-:S02]  /*a770*/  @P5 LOP3.LUT R18, R19, 0x8000, RZ, 0xfc, !PT ;  /* 0x0000800013125812 */ /* 0x000fc400078efcff */
[----:B------:R-:W-:Y:S02]  /*a780*/  LOP3.LUT R16, R16, 0xffff, RZ, 0xc0, !PT ;  /* 0x0000ffff10107812 */ /* 0x000fe400078ec0ff */
[----:B------:R-:W-:Y:S02]  /*a790*/  LOP3.LUT R17, R17, 0xffff, RZ, 0xc0, !PT ;  /* 0x0000ffff11117812 */ /* 0x000fe400078ec0ff */
[----:B------:R-:W-:Y:S02]  /*a7a0*/  LOP3.LUT R18, R18, 0xffff, RZ, 0xc0, !PT ;  /* 0x0000ffff12127812 */ /* 0x000fe400078ec0ff */
[----:B------:R-:W-:Y:S02]  /*a7b0*/  SHF.R.U32.HI R23, RZ, 0x5, R20 ;  /* 0x00000005ff177819 */ /* 0x000fe40000011614 */
[----:B------:R-:W-:Y:S02]  /*a7c0*/  SHF.R.U32.HI R22, RZ, 0x5, R16 ;  /* 0x00000005ff167819 */ /* 0x000fe40000011610 */
[----:B------:R-:W-:Y:S01]  /*a7d0*/  SHF.R.U32.HI R20, RZ, 0x5, R17 ;  /* 0x00000005ff147819 */ /* 0x000fe20000011611 */
[----:B------:R-:W-:Y:S01]  /*a7e0*/  STL [R1+0x74], R23 ;  /* 0x0000741701007387 */ /* 0x000fe20000100800 */
[----:B------:R-:W-:-:S02]  /*a7f0*/  SHF.R.U32.HI R19, RZ, 0x5, R18 ;  /* 0x00000005ff137819 */ /* 0x000fc40000011612 */
[C---:B------:R-:W-:Y:S01]  /*a800*/  PRMT R16, R23.reuse, 0x5410, R22 ;  /* 0x0000541017107816 */ /* 0x040fe20000000016 */
[----:B------:R3:W-:Y:S01]  /*a810*/  STL [R1+0x68], R22 ;  /* 0x0000681601007387 */ /* 0x0007e20000100800 */
[----:B------:R-:W-:Y:S02]  /*a820*/  PRMT R17, R20, 0x5410, R19 ;  /* 0x0000541014117816 */ /* 0x000fe40000000013 */
[----:B------:R-:W-:Y:S02]  /*a830*/  LOP3.LUT R18, R23, 0xffff, RZ, 0xc0, !PT ;  /* 0x0000ffff17127812 */ /* 0x000fe400078ec0ff */
[----:B------:R-:W-:Y:S01]  /*a840*/  LOP3.LUT R21, R22, 0xffff, RZ, 0xc0, !PT ;  /* 0x0000ffff16157812 */ /* 0x000fe200078ec0ff */
[----:B------:R4:W-:Y:S01]  /*a850*/  STL.64 [R1], R16 ;  /* 0x0000001001007387 */ /* 0x0009e20000100a00 */
[----:B------:R-:W-:Y:S02]  /*a860*/  LOP3.LUT R20, R20, 0xffff, RZ, 0xc0, !PT ;  /* 0x0000ffff14147812 */ /* 0x000fe400078ec0ff */
[----:B------:R-:W-:-:S02]  /*a870*/  LEA R18, R18, UR6, 0x2 ;  /* 0x0000000612127c11 */ /* 0x000fc4000f8e10ff */
[----:B---3--:R-:W-:Y:S02]  /*a880*/  LOP3.LUT R22, R19, 0xffff, RZ, 0xc0, !PT ;  /* 0x0000ffff13167812 */ /* 0x008fe400078ec0ff */
[----:B------:R-:W-:Y:S01]  /*a890*/  LEA R19, R21, UR6, 0x2 ;  /* 0x0000000615137c11 */ /* 0x000fe2000f8e10ff */
[----:B------:R3:W-:Y:S01]  /*a8a0*/  ATOMS.POPC.INC.32 RZ, [R18+URZ] ;  /* 0x0000000012ff7f8c */ /* 0x0007e2000d8000ff */
[----:B------:R-:W-:Y:S02]  /*a8b0*/  LEA R20, R20, UR6, 0x2 ;  /* 0x0000000614147c11 */ /* 0x000fe4000f8e10ff */
[----:B------:R-:W-:Y:S01]  /*a8c0*/  LEA R21, R22, UR6, 0x2 ;  /* 0x0000000616157c11 */ /* 0x000fe2000f8e10ff */
[----:B------:R3:W-:Y:S01]  /*a8d0*/  ATOMS.POPC.INC.32 RZ, [R19+URZ] ;  /* 0x0000000013ff7f8c */ /* 0x0007e2000d8000ff */
[----:B----4-:R-:W-:-:S03]  /*a8e0*/  LOP3.LUT R16, R6, 0x400, RZ, 0xfc, !PT ;  /* 0x0000040006107812 */ /* 0x010fc600078efcff */
[----:B------:R3:W-:Y:S01]  /*a8f0*/  ATOMS.POPC.INC.32 RZ, [R20+URZ] ;  /* 0x0000000014ff7f8c */ /* 0x0007e2000d8000ff */
[----:B------:R-:W-:-:S03]  /*a900*/  ISETP.GE.U32.AND P0, PT, R16, UR17, PT ;  /* 0x0000001110007c0c */ /* 0x000fc6000bf06070 */
[----:B------:R3:W-:Y:S10]  /*a910*/  ATOMS.POPC.INC.32 RZ, [R21+URZ] ;  /* 0x0000000015ff7f8c */ /* 0x0007f4000d8000ff */
[----:B---3--:R-:W-:Y:S05]  /*a920*/  @P0 BRA `(.L_x_284) ;  /* 0x0000000400000947 */ /* 0x008fea0003800000 */
[----:B------:R-:W-:Y:S01]  /*a930*/  IMAD.SHL.U32 R17, R16, 0x4, RZ ;  /* 0x0000000410117824 */ /* 0x000fe200078e00ff */
[----:B------:R-:W-:Y:S01]  /*a940*/  ISETP.EQ.U32.AND P0, PT, R7, RZ, PT ;  /* 0x000000ff0700720c */ /* 0x000fe20003f02070 */
[----:B------:R-:W-:Y:S03]  /*a950*/  BSSY B1, `(.L_x_288) ;  /* 0x0000012000017945 */ /* 0x000fe60003800000 */
[----:B------:R-:W-:Y:S02]  /*a960*/  ISETP.GE.U32.AND P2, PT, R17, R4, PT ;  /* 0x000000041100720c */ /* 0x000fe40003f46070 */
[----:B------:R-:W-:-:S13]  /*a970*/  ISETP.EQ.AND.EX P0, PT, RZ, RZ, PT, P0 ;  /* 0x000000ffff00720c */ /* 0x000fda0003f02300 */
[----:B------:R-:W-:Y:S05]  /*a980*/  @!P2 BRA P0, `(.L_x_289) ;  /* 0x000000000034a947 */ /* 0x000fea0000000000 */
[C---:B------:R-:W-:Y:S01]  /*a990*/  ISETP.GE.U32.AND P0, PT, R17.reuse, UR20, PT ;  /* 0x0000001411007c0c */ /* 0x040fe2000bf06070 */
[----:B------:R-:W-:Y:S01]  /*a9a0*/  IMAD.MOV.U32 R16, RZ, RZ, -0x800000 ;  /* 0xff800000ff107424 */ /* 0x000fe200078e00ff */
[C---:B------:R-:W-:Y:S01]  /*a9b0*/  ISETP.GE.U32.AND P4, PT, R17.reuse, R8, PT ;  /* 0x000000081100720c */ /* 0x040fe20003f86070 */
[----:B------:R-:W-:Y:S01]  /*a9c0*/  IMAD.MOV.U32 R18, RZ, RZ, -0x800000 ;  /* 0xff800000ff127424 */ /* 0x000fe200078e00ff */
[----:B------:R-:W-:Y:S01]  /*a9d0*/  ISETP.GE.U32.AND P5, PT, R17, R11, PT ;  /* 0x0000000b1100720c */ /* 0x000fe20003fa6070 */
[----:B------:R-:W-:-:S08]  /*a9e0*/  IMAD.MOV.U32 R17, RZ, RZ, -0x800000 ;  /* 0xff800000ff117424 */ /* 0x000fd000078e00ff */
[----:B------:R4:W5:Y:S04]  /*a9f0*/  @!P0 LDG.E.STRONG.GPU R16, desc[UR22][R14.64+0x4000] ;  /* 0x004000160e108981 */ /* 0x000968000c1ef900 */
[----:B------:R4:W5:Y:S04]  /*aa00*/  @!P4 LDG.E.STRONG.GPU R17, desc[UR22][R14.64+0x4004] ;  /* 0x004004160e11c981 */ /* 0x000968000c1ef900 */
[----:B------:R4:W5:Y:S01]  /*aa10*/  @!P5 LDG.E.STRONG.GPU R18, desc[UR22][R14.64+0x4008] ;  /* 0x004008160e12d981 */ /* 0x000962000c1ef900 */
[----:B------:R-:W-:Y:S01]  /*aa20*/  IMAD.MOV.U32 R19, RZ, RZ, -0x800000 ;  /* 0xff800000ff137424 */ /* 0x000fe200078e00ff */
[----:B------:R-:W-:Y:S06]  /*aa30*/  @P2 BRA `(.L_x_290) ;  /* 0x00000000000c2947 */ /* 0x000fec0003800000 */
[----:B------:R3:W5:Y:S01]  /*aa40*/  LDG.E.STRONG.GPU R19, desc[UR22][R14.64+0x400c] ;  /* 0x00400c160e137981 */ /* 0x000762000c1ef900 */
[----:B------:R-:W-:Y:S05]  /*aa50*/  BRA `(.L_x_290) ;  /* 0x0000000000047947 */ /* 0x000fea0003800000 */
.L_x_289:
[----:B------:R3:W5:Y:S02]  /*aa60*/  LDG.E.128.STRONG.GPU R16, desc[UR22][R14.64+0x4000] ;  /* 0x004000160e107981 */ /* 0x000764000c1efd00 */
.L_x_290:
[----:B------:R-:W-:Y:S05]  /*aa70*/  BSYNC B1 ;  /* 0x0000000000017941 */ /* 0x000fea0003800000 */
.L_x_288:
[----:B-----5:R-:W0:Y:S08]  /*aa80*/  F2F.F16.F32 R16, R16 ;  /* 0x0000001000107304 */ /* 0x020e300000200800 */
[----:B------:R-:W1:Y:S01]  /*aa90*/  F2F.F16.F32 R17, R17 ;  /* 0x0000001100117304 */ /* 0x000e620000200800 */
[----:B0-----:R-:W-:-:S07]  /*aaa0*/  PRMT R4, R16, 0x9910, RZ ;  /* 0x0000991010047816 */ /* 0x001fce00000000ff */
[----:B------:R-:W0:Y:S01]  /*aab0*/  F2F.F16.F32 R18, R18 ;  /* 0x0000001200127304 */ /* 0x000e220000200800 */
[----:B------:R-:W-:Y:S02]  /*aac0*/  ISETP.GE.AND P0, PT, R4, RZ, PT ;  /* 0x000000ff0400720c */ /* 0x000fe40003f06270 */
[----:B------:R-:W-:Y:S02]  /*aad0*/  LOP3.LUT R4, RZ, R16, RZ, 0x33, !PT ;  /* 0x00000010ff047212 */ /* 0x000fe400078e33ff */
[----:B-1----:R-:W-:-:S03]  /*aae0*/  PRMT R7, R17, 0x9910, RZ ;  /* 0x0000991011077816 */ /* 0x002fc600000000ff */
[----:B------:R-:W1:Y:S01]  /*aaf0*/  F2F.F16.F32 R19, R19 ;  /* 0x0000001300137304 */ /* 0x000e620000200800 */
[----:B------:R-:W-:Y:S02]  /*ab00*/  ISETP.GE.AND P2, PT, R7, RZ, PT ;  /* 0x000000ff0700720c */ /* 0x000fe40003f46270 */
[----:B------:R-:W-:Y:S02]  /*ab10*/  LOP3.LUT R7, RZ, R17, RZ, 0x33, !PT ;  /* 0x00000011ff077212 */ /* 0x000fe400078e33ff */
[----:B0-----:R-:W-:Y:S02]  /*ab20*/  PRMT R8, R18, 0x9910, RZ ;  /* 0x0000991012087816 */ /* 0x001fe400000000ff */
[----:B------:R-:W-:Y:S02]  /*ab30*/  @P0 LOP3.LUT R4, R16, 0x8000, RZ, 0xfc, !PT ;  /* 0x0000800010040812 */ /* 0x000fe400078efcff */
[----:B------:R-:W-:Y:S02]  /*ab40*/  ISETP.GE.AND P4, PT, R8, RZ, PT ;  /* 0x000000ff0800720c */ /* 0x000fe40003f86270 */
[----:B------:R-:W-:-:S02]  /*ab50*/  LOP3.LUT R8, RZ, R18, RZ, 0x33, !PT ;  /* 0x00000012ff087212 */ /* 0x000fc400078e33ff */
[----:B-1----:R-:W-:Y:S02]  /*ab60*/  PRMT R11, R19, 0x9910, RZ ;  /* 0x00009910130b7816 */ /* 0x002fe400000000ff */
[----:B------:R-:W-:Y:S02]  /*ab70*/  @P2 LOP3.LUT R7, R17, 0x8000, RZ, 0xfc, !PT ;  /* 0x0000800011072812 */ /* 0x000fe400078efcff */
[----:B------:R-:W-:Y:S02]  /*ab80*/  ISETP.GE.AND P5, PT, R11, RZ, PT ;  /* 0x000000ff0b00720c */ /* 0x000fe40003fa6270 */
[----:B------:R-:W-:Y:S02]  /*ab90*/  LOP3.LUT R11, RZ, R19, RZ, 0x33, !PT ;  /* 0x00000013ff0b7212 */ /* 0x000fe400078e33ff */
[----:B------:R-:W-:Y:S02]  /*aba0*/  LOP3.LUT R4, R4, 0xffff, RZ, 0xc0, !PT ;  /* 0x0000ffff04047812 */ /* 0x000fe400078ec0ff */
[----:B------:R-:W-:-:S02]  /*abb0*/  @P4 LOP3.LUT R8, R18, 0x8000, RZ, 0xfc, !PT ;  /* 0x0000800012084812 */ /* 0x000fc400078efcff */
[----:B------:R-:W-:Y:S02]  /*abc0*/  LOP3.LUT R7, R7, 0xffff, RZ, 0xc0, !PT ;  /* 0x0000ffff07077812 */ /* 0x000fe400078ec0ff */
[----:B------:R-:W-:Y:S02]  /*abd0*/  LOP3.LUT R8, R8, 0xffff, RZ, 0xc0, !PT ;  /* 0x0000ffff08087812 */ /* 0x000fe400078ec0ff */
[----:B--234-:R-:W-:Y:S02]  /*abe0*/  SHF.R.U32.HI R14, RZ, 0x5, R4 ;  /* 0x00000005ff0e7819 */ /* 0x01cfe40000011604 */
[----:B------:R-:W-:Y:S02]  /*abf0*/  @P5 LOP3.LUT R11, R19, 0x8000, RZ, 0xfc, !PT ;  /* 0x00008000130b5812 */ /* 0x000fe400078efcff */
[----:B------:R-:W-:Y:S02]  /*ac00*/  SHF.R.U32.HI R7, RZ, 0x5, R7 ;  /* 0x00000005ff077819 */ /* 0x000fe40000011607 */
[----:B------:R-:W-:-:S02]  /*ac10*/  LOP3.LUT R11, R11, 0xffff, RZ, 0xc0, !PT ;  /* 0x0000ffff0b0b7812 */ /* 0x000fc400078ec0ff */
[----:B------:R-:W-:Y:S02]  /*ac20*/  SHF.R.U32.HI R15, RZ, 0x5, R8 ;  /* 0x00000005ff0f7819 */ /* 0x000fe40000011608 */
[----:B------:R-:W-:Y:S02]  /*ac30*/  SHF.R.U32.HI R4, RZ, 0x5, R11 ;  /* 0x00000005ff047819 */ /* 0x000fe4000001160b */
[C---:B------:R-:W-:Y:S02]  /*ac40*/  LOP3.LUT R8, R14.reuse, 0xffff, RZ, 0xc0, !PT ;  /* 0x0000ffff0e087812 */ /* 0x040fe400078ec0ff */
[----:B------:R-:W-:Y:S02]  /*ac50*/  PRMT R14, R14, 0x5410, R7 ;  /* 0x000054100e0e7816 */ /* 0x000fe40000000007 */
[----:B------:R-:W-:Y:S02]  /*ac60*/  LOP3.LUT R7, R7, 0xffff, RZ, 0xc0, !PT ;  /* 0x0000ffff07077812 */ /* 0x000fe400078ec0ff */
[----:B------:R-:W-:-:S02]  /*ac70*/  LOP3.LUT R11, R15, 0xffff, RZ, 0xc0, !PT ;  /* 0x0000ffff0f0b7812 */ /* 0x000fc400078ec0ff */
[----:B------:R-:W-:Y:S02]  /*ac80*/  PRMT R15, R15, 0x5410, R4 ;  /* 0x000054100f0f7816 */ /* 0x000fe40000000004 */
[----:B------:R-:W-:Y:S02]  /*ac90*/  LOP3.LUT R16, R4, 0xffff, RZ, 0xc0, !PT ;  /* 0x0000ffff04107812 */ /* 0x000fe400078ec0ff */
[----:B------:R-:W-:Y:S01]  /*aca0*/  LEA R4, R8, UR6, 0x2 ;  /* 0x0000000608047c11 */ /* 0x000fe2000f8e10ff */
[----:B------:R3:W-:Y:S01]  /*acb0*/  STL.64 [R1+0x8], R14 ;  /* 0x0000080e01007387 */ /* 0x0007e20000100a00 */
[----:B------:R-:W-:Y:S02]  /*acc0*/  LEA R7, R7, UR6, 0x2 ;  /* 0x0000000607077c11 */ /* 0x000fe4000f8e10ff */
[----:B------:R-:W-:Y:S01]  /*acd0*/  LEA R8, R11, UR6, 0x2 ;  /* 0x000000060b087c11 */ /* 0x000fe2000f8e10ff */
[----:B------:R3:W-:Y:S01]  /*ace0*/  ATOMS.POPC.INC.32 RZ, [R4+URZ] ;  /* 0x0000000004ff7f8c */ /* 0x0007e2000d8000ff */
[----:B------:R-:W-:-:S03]  /*acf0*/  LEA R11, R16, UR6, 0x2 ;  /* 0x00000006100b7c11 */ /* 0x000fc6000f8e10ff */
[----:B------:R3:W-:Y:S04]  /*ad00*/  ATOMS.POPC.INC.32 RZ, [R7+URZ] ;  /* 0x0000000007ff7f8c */ /* 0x0007e8000d8000ff */
[----:B------:R3:W-:Y:S04]  /*ad10*/  ATOMS.POPC.INC.32 RZ, [R8+URZ] ;  /* 0x0000000008ff7f8c */ /* 0x0007e8000d8000ff */
[----:B------:R3:W-:Y:S02]  /*ad20*/  ATOMS.POPC.INC.32 RZ, [R11+URZ] ;  /* 0x000000000bff7f8c */ /* 0x0007e4000d8000ff */
.L_x_284:
[----:B------:R-:W-:Y:S05]  /*ad30*/  BSYNC B0 ;  /* 0x0000000000007941 */ /* 0x000fea0003800000 */
.L_x_283:
[----:B------:R-:W-:Y:S01]  /*ad40*/  BAR.SYNC.DEFER_BLOCKING 0x0 ;  /* 0x0000000000007b1d */ /* 0x000fe20000010000 */
[----:B------:R-:W-:Y:S01]  /*ad50*/  IMAD.IADD R16, R2, 0x1, R3 ;  /* 0x0000000102107824 */ /* 0x000fe200078e0203 */
[C---:B------:R-:W-:Y:S02]  /*ad60*/  LEA.HI R3, R6.reuse, R6, RZ, 0x1b ;  /* 0x0000000606037211 */ /* 0x040fe400078fd8ff */
[----:B------:R-:W-:Y:S02]  /*ad70*/  ISETP.GT.U32.AND P0, PT, R6, 0x1f, PT ;  /* 0x0000001f0600780c */ /* 0x000fe40003f04070 */
[----:B---3--:R-:W-:-:S05]  /*ad80*/  LEA R7, R3, UR6, 0x2 ;  /* 0x0000000603077c11 */ /* 0x008fca000f8e10ff */
[----:B------:R-:W-:Y:S04]  /*ad90*/  STL [R1+0x70], R7 ;  /* 0x0000700701007387 */ /* 0x000fe80000100800 */
[----:B------:R-:W3:Y:S02]  /*ada0*/  LDS.64 R16, [R16] ;  /* 0x0000000010107984 */ /* 0x000ee40000000a00 */
[----:B---3--:R-:W-:-:S05]  /*adb0*/  IMAD.IADD R4, R16, 0x1, R17 ;  /* 0x0000000110047824 */ /* 0x008fca00078e0211 */
[----:B------:R3:W-:Y:S04]  /*adc0*/  STL [R1+0x6c], R4 ;  /* 0x00006c0401007387 */ /* 0x0007e80000100800 */
[----:B------:R3:W-:Y:S01]  /*add0*/  STS [R7+0x2010], R4 ;  /* 0x0020100407007388 */ /* 0x0007e20000000800 */
[----:B------:R-:W-:Y:S06]  /*ade0*/  BAR.SYNC.DEFER_BLOCKING 0x0 ;  /* 0x0000000000007b1d */ /* 0x000fec0000010000 */
[----:B------:R-:W-:Y:S05]  /*adf0*/  @P0 BRA `(.L_x_291) ;  /* 0x0000000800e80947 */ /* 0x000fea0003800000 */
[----:B------:R-:W-:Y:S01]  /*ae00*/  IMAD.U32 R27, RZ, RZ, UR6 ;  /* 0x00000006ff1b7e24 */ /* 0x000fe2000f8e00ff */
[----:B------:R-:W-:Y:S03]  /*ae10*/  STL [R1+0x88], R2 ;  /* 0x0000880201007387 */ /* 0x000fe60000100800 */
[----:B------:R-:W-:Y:S01]  /*ae20*/  IMAD R27, R6, 0x84, R27 ;  /* 0x00000084061b7824 */ /* 0x000fe200078e021b */
[----:B------:R-:W-:Y:S04]  /*ae30*/  STL [R1+0x84], R0 ;  /* 0x0000840001007387 */ /* 0x000fe80000100800 */
[----:B------:R-:W4:Y:S04]  /*ae40*/  LDS R3, [R27+0x2054] ;  /* 0x002054001b037984 */ /* 0x000f280000000800 */
[----:B------:R-:W1:Y:S04]  /*ae50*/  LDS R26, [R27+0x2010] ;  /* 0x002010001b1a7984 */ /* 0x000e680000000800 */
[----:B------:R-:W-:Y:S04]  /*ae60*/  LDS R25, [R27+0x2014] ;  /* 0x002014001b197984 */ /* 0x000fe80000000800 */
[----:B------:R-:W2:Y:S04]  /*ae70*/  LDS R24, [R27+0x2018] ;  /* 0x002018001b187984 */ /* 0x000ea80000000800 */
[----:B---3--:R-:W-:Y:S04]  /*ae80*/  LDS R7, [R27+0x201c] ;  /* 0x00201c001b077984 */ /* 0x008fe80000000800 */
[----:B0-----:R-:W0:Y:S04]  /*ae90*/  LDS R2, [R27+0x2020] ;  /* 0x002020001b027984 */ /* 0x001e280000000800 */
[----:B------:R-:W-:Y:S04]  /*aea0*/  LDS R4, [R27+0x2024] ;  /* 0x002024001b047984 */ /* 0x000fe80000000800 */
[----:B------:R-:W3:Y:S04]  /*aeb0*/  LDS R0, [R27+0x2028] ;  /* 0x002028001b007984 */ /* 0x000ee80000000800 */
[----:B------:R-:W-:Y:S04]  /*aec0*/  LDS R23, [R27+0x202c] ;  /* 0x00202c001b177984 */ /* 0x000fe80000000800 */
[----:B------:R-:W3:Y:S04]  /*aed0*/  LDS R22, [R27+0x2030] ;  /* 0x002030001b167984 */ /* 0x000ee80000000800 */
[----:B----4-:R2:W-:Y:S04]  /*aee0*/  STL [R1+0x30], R3 ;  /* 0x0000300301007387 */ /* 0x0105e80000100800 */
[----:B-1----:R1:W-:Y:S04]  /*aef0*/  STL [R1+0xa4], R26 ;  /* 0x0000a41a01007387 */ /* 0x0023e80000100800 */
[----:B------:R-:W-:Y:S01]  /*af00*/  LDS R21, [R27+0x2034] ;  /* 0x002034001b157984 */ /* 0x000fe20000000800 */
[----:B--2---:R-:W-:-:S03]  /*af10*/  IADD3 R3, PT, PT, R24, R25, R26 ;  /* 0x0000001918037210 */ /* 0x004fc60007ffe01a */
[----:B------:R-:W2:Y:S04]  /*af20*/  LDS R20, [R27+0x2038] ;  /* 0x002038001b147984 */ /* 0x000ea80000000800 */
[----:B-1----:R-:W4:Y:S04]  /*af30*/  LDL R26, [R1+0x30] ;  /* 0x00003000011a7983 */ /* 0x002f280000100800 */
[----:B------:R-:W-:Y:S04]  /*af40*/  LDS R19, [R27+0x203c] ;  /* 0x00203c001b137984 */ /* 0x000fe80000000800 */
[----:B------:R-:W-:Y:S04]  /*af50*/  LDS R18, [R27+0x2040] ;  /* 0x002040001b127984 */ /* 0x000fe80000000800 */
[----:B------:R-:W-:Y:S04]  /*af60*/  LDS R17, [R27+0x2044] ;  /* 0x002044001b117984 */ /* 0x000fe80000000800 */
[----:B------:R-:W-:Y:S04]  /*af70*/  LDS R15, [R27+0x2048] ;  /* 0x002048001b0f7984 */ /* 0x000fe80000000800 */
[----:B------:R-:W-:Y:S04]  /*af80*/  LDS R14, [R27+0x204c] ;  /* 0x00204c001b0e7984 */ /* 0x000fe80000000800 */
[----:B------:R-:W-:Y:S04]  /*af90*/  LDS R11, [R27+0x2050] ;  /* 0x002050001b0b7984 */ /* 0x000fe80000000800 */
[----:B------:R-:W-:Y:S04]  /*afa0*/  STL [R1+0xa0], R6 ;  /* 0x0000a00601007387 */ /* 0x000fe80000100800 */
[----:B------:R-:W1:Y:S04]  /*afb0*/  LDS R6, [R27+0x2058] ;  /* 0x002058001b067984 */ /* 0x000e680000000800 */
[----:B------:R-:W-:Y:S04]  /*afc0*/  STL [R1+0x9c], R16 ;  /* 0x00009c1001007387 */ /* 0x000fe80000100800 */
[----:B------:R-:W-:Y:S04]  /*afd0*/  STL [R1+0x98], R13 ;  /* 0x0000980d01007387 */ /* 0x000fe80000100800 */
[----:B------:R-:W1:Y:S04]  /*afe0*/  LDS R16, [R27+0x205c] ;  /* 0x00205c001b107984 */ /* 0x000e680000000800 */
[----:B------:R-:W1:Y:S04]  /*aff0*/  LDS R13, [R27+0x2060] ;  /* 0x002060001b0d7984 */ /* 0x000e680000000800 */
[----:B------:R-:W-:Y:S04]  /*b000*/  STL [R1+0x94], R12 ;  /* 0x0000940c01007387 */ /* 0x000fe80000100800 */
[----:B------:R-:W-:Y:S01]  /*b010*/  STL [R1+0x90], R9 ;  /* 0x0000900901007387 */ /* 0x000fe20000100800 */
[----:B0-----:R-:W-:-:S03]  /*b020*/  IADD3 R3, PT, PT, R2, R3, R7 ;  /* 0x0000000302037210 */ /* 0x001fc60007ffe007 */
[----:B------:R-:W0:Y:S04]  /*b030*/  LDS R12, [R27+0x2064] ;  /* 0x002064001b0c7984 */ /* 0x000e280000000800 */
[----:B------:R-:W0:Y:S04]  /*b040*/  LDS R9, [R27+0x2068] ;  /* 0x002068001b097984 */ /* 0x000e280000000800 */
[----:B------:R-:W-:Y:S04]  /*b050*/  STL [R1+0x8c], R5 ;  /* 0x00008c0501007387 */ /* 0x000fe80000100800 */
[----:B------:R-:W-:Y:S01]  /*b060*/  STL [R1+0x28], R2 ;  /* 0x0000280201007387 */ /* 0x000fe20000100800 */
[----:B---3--:R-:W-:-:S03]  /*b070*/  IADD3 R3, PT, PT, R0, R3, R4 ;  /* 0x0000000300037210 */ /* 0x008fc60007ffe004 */
[----:B------:R-:W3:Y:S04]  /*b080*/  LDS R5, [R27+0x206c] ;  /* 0x00206c001b057984 */ /* 0x000ee80000000800 */
[----:B------:R-:W3:Y:S04]  /*b090*/  LDS R2, [R27+0x2070] ;  /* 0x002070001b027984 */ /* 0x000ee80000000800 */
[----:B------:R-:W-:Y:S04]  /*b0a0*/  STL [R1+0x20], R0 ;  /* 0x0000200001007387 */ /* 0x000fe80000100800 */
[----:B------:R-:W3:Y:S04]  /*b0b0*/  LDS R0, [R27+0x2074] ;  /* 0x002074001b007984 */ /* 0x000ee80000000800 */
[----:B------:R-:W4:Y:S01]  /*b0c0*/  LDS R10, [R27+0x2078] ;  /* 0x002078001b0a7984 */ /* 0x000f220000000800 */
[----:B------:R-:W-:-:S03]  /*b0d0*/  IADD3 R3, PT, PT, R22, R3, R23 ;  /* 0x0000000316037210 */ /* 0x000fc60007ffe017 */
[----:B------:R-:W-:Y:S01]  /*b0e0*/  STL [R1+0x2c], R7 ;  /* 0x00002c0701007387 */ /* 0x000fe20000100800 */
[----:B--2---:R-:W-:-:S03]  /*b0f0*/  IADD3 R3, PT, PT, R20, R3, R21 ;  /* 0x0000000314037210 */ /* 0x004fc60007ffe015 */
[----:B-1----:R1:W-:Y:S01]  /*b100*/  STL [R1+0x34], R6 ;  /* 0x0000340601007387 */ /* 0x0023e20000100800 */
[----:B------:R-:W-:-:S03]  /*b110*/  IADD3 R3, PT, PT, R18, R3, R19 ;  /* 0x0000000312037210 */ /* 0x000fc60007ffe013 */
[----:B------:R2:W-:Y:S01]  /*b120*/  STL [R1+0x40], R16 ;  /* 0x0000401001007387 */ /* 0x0005e20000100800 */
[----:B------:R-:W-:-:S03]  /*b130*/  IADD3 R3, PT, PT, R15, R3, R17 ;  /* 0x000000030f037210 */ /* 0x000fc60007ffe011 */
[----:B------:R2:W-:Y:S01]  /*b140*/  STL [R1+0x44], R13 ;  /* 0x0000440d01007387 */ /* 0x0005e20000100800 */
[----:B------:R-:W-:-:S03]  /*b150*/  IADD3 R3, PT, PT, R11, R3, R14 ;  /* 0x000000030b037210 */ /* 0x000fc60007ffe00e */
[----:B0-----:R0:W-:Y:S04]  /*b160*/  STL [R1+0x50], R12 ;  /* 0x0000500c01007387 */ /* 0x0011e80000100800 */
[----:B------:R0:W-:Y:S04]  /*b170*/  STL [R1+0x58], R9 ;  /* 0x0000580901007387 */ /* 0x0001e80000100800 */
[----:B---3--:R3:W-:Y:S04]  /*b180*/  STL [R1+0x54], R5 ;  /* 0x0000540501007387 */ /* 0x0087e80000100800 */
[----:B------:R3:W-:Y:S04]  /*b190*/  STL [R1+0x64], R2 ;  /* 0x0000640201007387 */ /* 0x0007e80000100800 */
[----:B------:R3:W-:Y:S04]  /*b1a0*/  STL [R1+0x60], R0 ;  /* 0x0000600001007387 */ /* 0x0007e80000100800 */
[----:B------:R-:W-:Y:S04]  /*b1b0*/  STL [R1+0x24], R4 ;  /* 0x0000240401007387 */ /* 0x000fe80000100800 */
[----:B------:R-:W3:Y:S04]  /*b1c0*/  LDS R29, [R27+0x207c] ;  /* 0x00207c001b1d7984 */ /* 0x000ee80000000800 */
[----:B------:R-:W3:Y:S04]  /*b1d0*/  LDS R28, [R27+0x2080] ;  /* 0x002080001b1c7984 */ /* 0x000ee80000000800 */
[----:B------:R-:W3:Y:S04]  /*b1e0*/  LDS R7, [R27+0x2084] ;  /* 0x002084001b077984 */ /* 0x000ee80000000800 */
[----:B------:R-:W3:Y:S04]  /*b1f0*/  LDS R4, [R27+0x2088] ;  /* 0x002088001b047984 */ /* 0x000ee80000000800 */
[----:B------:R-:W3:Y:S01]  /*b200*/  LDS R8, [R27+0x208c] ;  /* 0x00208c001b087984 */ /* 0x000ee20000000800 */
[----:B----4-:R-:W-:-:S03]  /*b210*/  IADD3 R3, PT, PT, R6, R3, R26 ;  /* 0x0000000306037210 */ /* 0x010fc60007ffe01a */
[----:B------:R4:W5:Y:S01]  /*b220*/  LDL.LU R26, [R1+0xa4] ;  /* 0x0000a400011a7983 */ /* 0x0009620000300800 */
[----:B------:R-:W-:-:S03]  /*b230*/  IADD3 R3, PT, PT, R13, R3, R16 ;  /* 0x000000030d037210 */ /* 0x000fc60007ffe010 */
[----:B-1----:R4:W5:Y:S01]  /*b240*/  LDL.LU R6, [R1+0xa0] ;  /* 0x0000a00001067983 */ /* 0x0029620000300800 */
[----:B------:R-:W-:-:S03]  /*b250*/  IADD3 R3, PT, PT, R9, R3, R12 ;  /* 0x0000000309037210 */ /* 0x000fc60007ffe00c */
[----:B--2---:R4:W5:Y:S01]  /*b260*/  LDL.LU R16, [R1+0x9c] ;  /* 0x00009c0001107983 */ /* 0x0049620000300800 */
[----:B------:R-:W-:-:S03]  /*b270*/  IADD3 R3, PT, PT, R2, R3, R5 ;  /* 0x0000000302037210 */ /* 0x000fc60007ffe005 */
[----:B------:R4:W5:Y:S01]  /*b280*/  LDL.LU R13, [R1+0x98] ;  /* 0x00009800010d7983 */ /* 0x0009620000300800 */
[----:B------:R-:W-:-:S03]  /*b290*/  IADD3 R3, PT, PT, R10, R3, R0 ;  /* 0x000000030a037210 */ /* 0x000fc60007ffe000 */
[----:B0-----:R4:W5:Y:S04]  /*b2a0*/  LDL.LU R12, [R1+0x94] ;  /* 0x00009400010c7983 */ /* 0x0019680000300800 */
[----:B------:R4:W5:Y:S04]  /*b2b0*/  LDL.LU R9, [R1+0x90] ;  /* 0x0000900001097983 */ /* 0x0009680000300800 */
[----:B---3--:R4:W5:Y:S04]  /*b2c0*/  LDL.LU R5, [R1+0x8c] ;  /* 0x00008c0001057983 */ /* 0x0089680000300800 */
[----:B------:R4:W5:Y:S04]  /*b2d0*/  LDL.LU R2, [R1+0x88] ;  /* 0x0000880001027983 */ /* 0x0009680000300800 */
[----:B------:R4:W5:Y:S04]  /*b2e0*/  LDL.LU R0, [R1+0x84] ;  /* 0x0000840001007983 */ /* 0x0009680000300800 */
[----:B------:R0:W-:Y:S04]  /*b2f0*/  STL [R1+0x5c], R10 ;  /* 0x00005c0a01007387 */ /* 0x0001e80000100800 */
[----:B------:R4:W-:Y:S04]  /*b300*/  STL [R1+0x4c], R29 ;  /* 0x00004c1d01007387 */ /* 0x0009e80000100800 */
[----:B------:R4:W-:Y:S04]  /*b310*/  STL [R1+0x48], R28 ;  /* 0x0000481c01007387 */ /* 0x0009e80000100800 */
[----:B------:R4:W-:Y:S04]  /*b320*/  STL [R1+0x3c], R7 ;  /* 0x00003c0701007387 */ /* 0x0009e80000100800 */
[----:B------:R4:W-:Y:S01]  /*b330*/  STL [R1+0x38], R4 ;  /* 0x0000380401007387 */ /* 0x0009e20000100800 */
[----:B0-----:R-:W0:Y:S01]  /*b340*/  S2R R10, SR_TID.X ;  /* 0x00000000000a7919 */ /* 0x001e220000002100 */
[----:B------:R-:W-:Y:S01]  /*b350*/  IADD3 R3, PT, PT, R28, R3, R29 ;  /* 0x000000031c037210 */ /* 0x000fe20007ffe01d */
[----:B------:R-:W-:-:S03]  /*b360*/  UMOV UR5, 0xffffffff ;  /* 0xffffffff00057882 */ /* 0x000fc60000000000 */
[----:B------:R-:W-:-:S05]  /*b370*/  IADD3 R3, PT, PT, R4, R3, R7 ;  /* 0x0000000304037210 */ /* 0x000fca0007ffe007 */
[----:B------:R-:W-:Y:S01]  /*b380*/  IMAD.IADD R8, R8, 0x1, R3 ;  /* 0x0000000108087824 */ /* 0x000fe200078e0203 */
[----:B----4-:R-:W-:Y:S06]  /*b390*/  BRA.DIV UR5, `(.L_x_292) ;  /* 0x0000007605047947 */ /* 0x010fec000b800000 */
[----:B------:R-:W1:Y:S02]  /*b3a0*/  SHFL.UP P0, R29, R8, 0x1, RZ ;  /* 0x04200000081d7989 */ /* 0x000e6400000000ff */
[----:B-1----:R-:W-:-:S05]  /*b3b0*/  @P0 IMAD.IADD R29, R8, 0x1, R29 ;  /* 0x00000001081d0824 */ /* 0x002fca00078e021d */
[----:B------:R-:W1:Y:S02]  /*b3c0*/  SHFL.UP P0, R28, R29, 0x2, RZ ;  /* 0x044000001d1c7989 */ /* 0x000e6400000000ff */
[----:B-1----:R-:W-:-:S05]  /*b3d0*/  @P0 IMAD.IADD R28, R29, 0x1, R28 ;  /* 0x000000011d1c0824 */ /* 0x002fca00078e021c */
[----:B------:R-:W1:Y:S02]  /*b3e0*/  SHFL.UP P0, R29, R28, 0x4, RZ ;  /* 0x048000001c1d7989 */ /* 0x000e6400000000ff */
[----:B-1----:R-:W-:-:S05]  /*b3f0*/  @P0 IMAD.IADD R29, R28, 0x1, R29 ;  /* 0x000000011c1d0824 */ /* 0x002fca00078e021d */
[----:B------:R-:W1:Y:S02]  /*b400*/  SHFL.UP P0, R28, R29, 0x8, RZ ;  /* 0x050000001d1c7989 */ /* 0x000e6400000000ff */
[----:B-1----:R-:W-:-:S05]  /*b410*/  @P0 IMAD.IADD R28, R29, 0x1, R28 ;  /* 0x000000011d1c0824 */ /* 0x002fca00078e021c */
[----:B------:R1:W2:Y:S02]  /*b420*/  SHFL.UP P0, R3, R28, 0x10, RZ ;  /* 0x060000001c037989 */ /* 0x0002a400000000ff */
.L_x_489:
[----:B------:R-:W3:Y:S01]  /*b430*/  LDL.LU R4, [R1+0x2c] ;  /* 0x00002c0001047983 */ /* 0x000ee20000300800 */
[----:B--2---:R-:W-:-:S03]  /*b440*/  @P0 IMAD.IADD R3, R28, 0x1, R3 ;  /* 0x000000011c030824 */ /* 0x004fc600078e0203 */
[----:B------:R-:W2:Y:S04]  /*b450*/  LDL.LU R7, [R1+0x28] ;  /* 0x0000280001077983 */ /* 0x000ea80000300800 */
[----:B-1----:R-:W4:Y:S04]  /*b460*/  LDL.LU R28, [R1+0x24] ;  /* 0x00002400011c7983 */ /* 0x002f280000300800 */
[----:B------:R-:W4:Y:S01]  /*b470*/  LDL.LU R29, [R1+0x20] ;  /* 0x00002000011d7983 */ /* 0x000f220000300800 */
[----:B------:R-:W-:-:S04]  /*b480*/  IMAD.IADD R8, R3, 0x1, -R8 ;  /* 0x0000000103087824 */ /* 0x000fc800078e0a08 */
[----:B-----5:R-:W-:-:S04]  /*b490*/  IMAD.IADD R26, R26, 0x1, R8 ;  /* 0x000000011a1a7824 */ /* 0x020fc800078e0208 */
[----:B------:R-:W-:-:S04]  /*b4a0*/  IMAD.IADD R25, R25, 0x1, R26 ;  /* 0x0000000119197824 */ /* 0x000fc800078e021a */
[----:B------:R-:W-:Y:S01]  /*b4b0*/  IMAD.IADD R24, R24, 0x1, R25 ;  /* 0x0000000118187824 */ /* 0x000fe200078e0219 */
[----:B------:R1:W-:Y:S04]  /*b4c0*/  STS [R27+0x2010], R8 ;  /* 0x002010081b007388 */ /* 0x0003e80000000800 */
[----:B------:R0:W-:Y:S04]  /*b4d0*/  STS [R27+0x2014], R26 ;  /* 0x0020141a1b007388 */ /* 0x0001e80000000800 */
[----:B-1----:R-:W4:Y:S04]  /*b4e0*/  LDL.LU R8, [R1+0x30] ;  /* 0x0000300001087983 */ /* 0x002f280000300800 */
[----:B0-----:R-:W4:Y:S04]  /*b4f0*/  LDL.LU R26, [R1+0x34] ;  /* 0x00003400011a7983 */ /* 0x001f280000300800 */
[----:B------:R0:W-:Y:S04]  /*b500*/  STS [R27+0x2018], R25 ;  /* 0x002018191b007388 */ /* 0x0001e80000000800 */
[----:B------:R1:W-:Y:S04]  /*b510*/  STS [R27+0x201c], R24 ;  /* 0x00201c181b007388 */ /* 0x0003e80000000800 */
[----:B0-----:R-:W4:Y:S01]  /*b520*/  LDL.LU R25, [R1+0x40] ;  /* 0x0000400001197983 */ /* 0x001f220000300800 */
[----:B---3--:R-:W-:-:S03]  /*b530*/  IMAD.IADD R4, R4, 0x1, R24 ;  /* 0x0000000104047824 */ /* 0x008fc600078e0218 */
[----:B-1----:R-:W3:Y:S01]  /*b540*/  LDL.LU R24, [R1+0x44] ;  /* 0x0000440001187983 */ /* 0x002ee20000300800 */
[----:B--2---:R-:W-:-:S04]  /*b550*/  IMAD.IADD R7, R7, 0x1, R4 ;  /* 0x0000000107077824 */ /* 0x004fc800078e0204 */
[----:B----4-:R-:W-:-:S04]  /*b560*/  IMAD.IADD R28, R28, 0x1, R7 ;  /* 0x000000011c1c7824 */ /* 0x010fc800078e0207 */
[----:B------:R-:W-:-:S04]  /*b570*/  IMAD.IADD R29, R29, 0x1, R28 ;  /* 0x000000011d1d7824 */ /* 0x000fc800078e021c */
[----:B------:R-:W-:-:S04]  /*b580*/  IMAD.IADD R23, R23, 0x1, R29 ;  /* 0x0000000117177824 */ /* 0x000fc800078e021d */
[----:B------:R-:W-:Y:S01]  /*b590*/  IMAD.IADD R22, R22, 0x1, R23 ;  /* 0x0000000116167824 */ /* 0x000fe200078e0217 */
[----:B------:R0:W-:Y:S03]  /*b5a0*/  STS [R27+0x2020], R4 ;  /* 0x002020041b007388 */ /* 0x0001e60000000800 */
[----:B------:R-:W-:Y:S01]  /*b5b0*/  IMAD.IADD R21, R21, 0x1, R22 ;  /* 0x0000000115157824 */ /* 0x000fe200078e0216 */
[----:B------:R1:W-:Y:S03]  /*b5c0*/  STS [R27+0x2024], R7 ;  /* 0x002024071b007388 */ /* 0x0003e60000000800 */
[----:B------:R-:W-:Y:S01]  /*b5d0*/  IMAD.IADD R20, R20, 0x1, R21 ;  /* 0x0000000114147824 */ /* 0x000fe200078e0215 */
[----:B0-----:R-:W2:Y:S03]  /*b5e0*/  LDL.LU R4, [R1+0x50] ;  /* 0x0000500001047983 */ /* 0x001ea60000300800 */
[----:B------:R-:W-:Y:S01]  /*b5f0*/  IMAD.IADD R19, R19, 0x1, R20 ;  /* 0x0000000113137824 */ /* 0x000fe200078e0214 */
[----:B-1----:R-:W4:Y:S03]  /*b600*/  LDL.LU R7, [R1+0x58] ;  /* 0x0000580001077983 */ /* 0x002f260000300800 */
[----:B------:R-:W-:Y:S01]  /*b610*/  IMAD.IADD R18, R18, 0x1, R19 ;  /* 0x0000000112127824 */ /* 0x000fe200078e0213 */
[----:B------:R0:W-:Y:S04]  /*b620*/  STS [R27+0x2030], R23 ;  /* 0x002030171b007388 */ /* 0x0001e80000000800 */
[----:B------:R1:W-:Y:S04]  /*b630*/  STS [R27+0x203c], R20 ;  /* 0x00203c141b007388 */ /* 0x0003e80000000800 */
[----:B0-----:R-:W4:Y:S01]  /*b640*/  LDL.LU R23, [R1+0x54] ;  /* 0x0000540001177983 */ /* 0x001f220000300800 */
[----:B------:R-:W-:-:S03]  /*b650*/  IMAD.IADD R17, R17, 0x1, R18 ;  /* 0x0000000111117824 */ /* 0x000fc600078e0212 */
[----:B-1----:R-:W4:Y:S04]  /*b660*/  LDL.LU R20, [R1+0x64] ;  /* 0x0000640001147983 */ /* 0x002f280000300800 */
[----:B------:R0:W-:Y:S04]  /*b670*/  STS [R27+0x2044], R18 ;  /* 0x002044121b007388 */ /* 0x0001e80000000800 */
[----:B------:R1:W-:Y:S04]  /*b680*/  STS [R27+0x2040], R19 ;  /* 0x002040131b007388 */ /* 0x0003e80000000800 */
[----:B0-----:R-:W4:Y:S04]  /*b690*/  LDL.LU R18, [R1+0x60] ;  /* 0x0000600001127983 */ /* 0x001f280000300800 */
        /* <DEDUP_REMOVED lines=8> */
[----:B-1----:R-:W4:Y:S01]  /*b720*/  LDL.LU R28, [R1+0x38] ;  /* 0x00003800011c7983 */ /* 0x002f220000300800 */
[----:B------:R-:W-:-:S04]  /*b730*/  IMAD.IADD R15, R15, 0x1, R17 ;  /* 0x000000010f0f7824 */ /* 0x000fc800078e0211 */
[----:B------:R-:W-:-:S04]  /*b740*/  IMAD.IADD R14, R14, 0x1, R15 ;  /* 0x000000010e0e7824 */ /* 0x000fc800078e020f */
[----:B------:R-:W-:-:S04]  /*b750*/  IMAD.IADD R11, R11, 0x1, R14 ;  /* 0x000000010b0b7824 */ /* 0x000fc800078e020e */
[----:B------:R-:W-:-:S04]  /*b760*/  IMAD.IADD R8, R8, 0x1, R11 ;  /* 0x0000000108087824 */ /* 0x000fc800078e020b */
[----:B------:R-:W-:-:S04]  /*b770*/  IMAD.IADD R26, R26, 0x1, R8 ;  /* 0x000000011a1a7824 */ /* 0x000fc800078e0208 */
[----:B------:R-:W-:Y:S01]  /*b780*/  IMAD.IADD R25, R25, 0x1, R26 ;  /* 0x0000000119197824 */ /* 0x000fe200078e021a */
[----:B------:R0:W-:Y:S01]  /*b790*/  STS [R27+0x2048], R17 ;  /* 0x002048111b007388 */ /* 0x0001e20000000800 */
[----:B------:R-:W-:Y:S05]  /*b7a0*/  WARPSYNC.ALL ;  /* 0x0000000000007948 */ /* 0x000fea0003800000 */
[----:B------:R-:W1:Y:S04]  /*b7b0*/  SHFL.IDX PT, R3, R3, 0x1f, 0x1f ;  /* 0x03e01f0003037f89 */ /* 0x000e6800000e0000 */
[----:B------:R0:W-:Y:S04]  /*b7c0*/  STS [R27+0x204c], R15 ;  /* 0x00204c0f1b007388 */ /* 0x0001e80000000800 */
[----:B------:R1:W-:Y:S01]  /*b7d0*/  STS [R27+0x2058], R8 ;  /* 0x002058081b007388 */ /* 0x0003e20000000800 */
[----:B------:R-:W-:-:S03]  /*b7e0*/  ISETP.NE.AND P0, PT, R6, RZ, PT ;  /* 0x000000ff0600720c */ /* 0x000fc60003f05270 */
[----:B------:R1:W-:Y:S04]  /*b7f0*/  STS [R27+0x2054], R11 ;  /* 0x0020540b1b007388 */ /* 0x0003e80000000800 */
[----:B------:R1:W-:Y:S04]  /*b800*/  STS [R27+0x2050], R14 ;  /* 0x0020500e1b007388 */ /* 0x0003e80000000800 */
[----:B------:R0:W-:Y:S04]  /*b810*/  STS [R27+0x205c], R26 ;  /* 0x00205c1a1b007388 */ /* 0x0001e80000000800 */
[----:B------:R0:W-:Y:S01]  /*b820*/  STS [R27+0x2060], R25 ;  /* 0x002060191b007388 */ /* 0x0001e20000000800 */
[----:B---3--:R-:W-:-:S04]  /*b830*/  IMAD.IADD R24, R24, 0x1, R25 ;  /* 0x0000000118187824 */ /* 0x008fc800078e0219 */
[----:B--2---:R-:W-:-:S04]  /*b840*/  IMAD.IADD R4, R4, 0x1, R24 ;  /* 0x0000000104047824 */ /* 0x004fc800078e0218 */
[----:B----4-:R-:W-:-:S04]  /*b850*/  IMAD.IADD R7, R7, 0x1, R4 ;  /* 0x0000000107077824 */ /* 0x010fc800078e0204 */
[----:B------:R-:W-:-:S04]  /*b860*/  IMAD.IADD R23, R23, 0x1, R7 ;  /* 0x0000000117177824 */ /* 0x000fc800078e0207 */
[----:B------:R-:W-:-:S04]  /*b870*/  IMAD.IADD R20, R20, 0x1, R23 ;  /* 0x0000000114147824 */ /* 0x000fc800078e0217 */
[----:B0-----:R-:W-:-:S04]  /*b880*/  IMAD.IADD R17, R18, 0x1, R20 ;  /* 0x0000000112117824 */ /* 0x001fc800078e0214 */
[----:B------:R-:W-:-:S04]  /*b890*/  IMAD.IADD R15, R19, 0x1, R17 ;  /* 0x00000001130f7824 */ /* 0x000fc800078e0211 */
[----:B-1----:R-:W-:-:S04]  /*b8a0*/  IMAD.IADD R8, R21, 0x1, R15 ;  /* 0x0000000115087824 */ /* 0x002fc800078e020f */
[----:B------:R-:W-:Y:S01]  /*b8b0*/  IMAD.IADD R11, R22, 0x1, R8 ;  /* 0x00000001160b7824 */ /* 0x000fe200078e0208 */
[----:B------:R4:W-:Y:S04]  /*b8c0*/  STS [R27+0x2064], R24 ;  /* 0x002064181b007388 */ /* 0x0009e80000000800 */
[----:B------:R4:W-:Y:S01]  /*b8d0*/  STS [R27+0x2068], R4 ;  /* 0x002068041b007388 */ /* 0x0009e20000000800 */
[----:B------:R-:W-:-:S04]  /*b8e0*/  IMAD.IADD R14, R29, 0x1, R11 ;  /* 0x000000011d0e7824 */ /* 0x000fc800078e020b */
[----:B------:R-:W-:Y:S01]  /*b8f0*/  IMAD.IADD R18, R28, 0x1, R14 ;  /* 0x000000011c127824 */ /* 0x000fe200078e020e */
[----:B------:R4:W-:Y:S04]  /*b900*/  STS [R27+0x206c], R7 ;  /* 0x00206c071b007388 */ /* 0x0009e80000000800 */
        /* <DEDUP_REMOVED lines=8> */
[----:B------:R4:W-:Y:S02]  /*b990*/  @!P0 STS [UR6+0x3090], R3 ;  /* 0x00309003ff008988 */ /* 0x0009e40008000806 */
.L_x_291:
[----:B------:R-:W-:Y:S05]  /*b9a0*/  WARPSYNC.ALL ;  /* 0x0000000000007948 */ /* 0x000fea0003800000 */
[----:B----4-:R-:W4:Y:S04]  /*b9b0*/  LDL.LU R3, [R1+0x70] ;  /* 0x0000700001037983 */ /* 0x010f280000300800 */
[----:B------:R-:W5:Y:S04]  /*b9c0*/  LDL.LU R8, [R1+0x6c] ;  /* 0x00006c0001087983 */ /* 0x000f680000300800 */
[----:B---3--:R-:W3:Y:S01]  /*b9d0*/  LDL R7, [R1+0x74] ;  /* 0x0000740001077983 */ /* 0x008ee20000100800 */
[----:B------:R-:W0:Y:S01]  /*b9e0*/  S2UR UR5, SR_SWINHI ;  /* 0x00000000000579c3 */ /* 0x000e220000002f00 */
[----:B-12---:R-:W-:-:S07]  /*b9f0*/  IMAD.MOV.U32 R14, RZ, RZ, -0x1 ;  /* 0xffffffffff0e7424 */ /* 0x006fce00078e00ff */
[----:B------:R-:W-:Y:S06]  /*ba00*/  BAR.SYNC.DEFER_BLOCKING 0x0 ;  /* 0x0000000000007b1d */ /* 0x000fec0000010000 */
[----:B------:R-:W-:Y:S01]  /*ba10*/  UMOV UR20, UR6 ;  /* 0x0000000600147c82 */ /* 0x000fe20008000000 */
[----:B0-----:R-:W-:Y:S01]  /*ba20*/  UMOV UR21, UR5 ;  /* 0x0000000500157c82 */ /* 0x001fe20008000000 */
[----:B------:R-:W-:Y:S01]  /*ba30*/  UIADD3 UR5, UP1, UPT, UR20, 0xc00, URZ ;  /* 0x00000c0014057890 */ /* 0x000fe2000ff3e0ff */
[----:B------:R-:W-:Y:S01]  /*ba40*/  LDS R4, [UR6+0x3090] ;  /* 0x00309006ff047984 */ /* 0x000fe20008000800 */
[----:B------:R-:W-:-:S02]  /*ba50*/  UIADD3 UR28, UP0, UPT, UR20, 0x45f0, URZ ;  /* 0x000045f0141c7890 */ /* 0x000fc4000ff1e0ff */
[----:B------:R-:W-:Y:S02]  /*ba60*/  UIADD3.X UR27, UPT, UPT, URZ, UR21, URZ, UP1, !UPT ;  /* 0x00000015ff1b7290 */ /* 0x000fe40008ffe4ff */
[----:B------:R-:W-:Y:S02]  /*ba70*/  UIADD3.X UR20, UPT, UPT, URZ, UR21, URZ, UP0, !UPT ;  /* 0x00000015ff147290 */ /* 0x000fe400087fe4ff */
[----:B------:R-:W-:Y:S02]  /*ba80*/  IMAD.U32 R18, RZ, RZ, UR28 ;  /* 0x0000001cff127e24 */ /* 0x000fe4000f8e00ff */
[----:B------:R-:W-:Y:S02]  /*ba90*/  IMAD.U32 R17, RZ, RZ, UR27 ;  /* 0x0000001bff117e24 */ /* 0x000fe4000f8e00ff */
[----:B------:R-:W-:Y:S01]  /*baa0*/  IMAD.U32 R19, RZ, RZ, UR20 ;  /* 0x00000014ff137e24 */ /* 0x000fe2000f8e00ff */
[----:B----4-:R-:W0:Y:S01]  /*bab0*/  LDS R3, [R3+0x2010] ;  /* 0x0020100003037984 */ /* 0x010e220000000800 */
[----:B---3--:R-:W-:Y:S01]  /*bac0*/  LOP3.LUT R7, R7, 0xffff, RZ, 0xc0, !PT ;  /* 0x0000ffff07077812 */ /* 0x008fe200078ec0ff */
[----:B0-----:R-:W-:-:S04]  /*bad0*/  IMAD.IADD R3, R4, 0x1, -R3 ;  /* 0x0000000104037824 */ /* 0x001fc800078e0a03 */
[C---:B------:R-:W-:Y:S02]  /*bae0*/  IMAD.IADD R16, R3.reuse, 0x1, -R16 ;  /* 0x0000000103107824 */ /* 0x040fe400078e0a10 */
[----:B-----5:R-:W-:-:S03]  /*baf0*/  IMAD.IADD R4, R3, 0x1, -R8 ;  /* 0x0000000103047824 */ /* 0x020fc600078e0a08 */
[----:B------:R-:W-:Y:S02]  /*bb00*/  ISETP.GE.AND P0, PT, R16, 0x800, PT ;  /* 0x000008001000780c */ /* 0x000fe40003f06270 */
[----:B------:R-:W-:Y:S02]  /*bb10*/  ISETP.GE.AND P2, PT, R4, 0x800, PT ;  /* 0x000008000400780c */ /* 0x000fe40003f46270 */
[----:B------:R-:W-:Y:S02]  /*bb20*/  ISETP.GT.AND P0, PT, R3, 0x7ff, !P0 ;  /* 0x000007ff0300780c */ /* 0x000fe40004704270 */
[----:B------:R-:W-:Y:S01]  /*bb30*/  ISETP.GT.AND P2, PT, R16, 0x7ff, !P2 ;  /* 0x000007ff1000780c */ /* 0x000fe20005744270 */
[----:B------:R-:W-:-:S03]  /*bb40*/  IMAD.U32 R16, RZ, RZ, UR5 ;  /* 0x00000005ff107e24 */ /* 0x000fc6000f8e00ff */
[----:B------:R-:W-:Y:S02]  /*bb50*/  PLOP3.LUT P0, PT, P0, P2, PT, 0xf8, 0x8f ;  /* 0x00000000008f781c */ /* 0x000fe40000705f70 */
[----:B------:R-:W-:Y:S01]  /*bb60*/  SEL R3, RZ, 0x1, !P2 ;  /* 0x00000001ff037807 */ /* 0x000fe20005000000 */
[----:B------:R-:W-:Y:S10]  /*bb70*/  STL.128 [R1+0x10], R16 ;  /* 0x0000101001007387 */ /* 0x000ff40000100c00 */
[----:B------:R-:W-:-:S05]  /*bb80*/  @P0 IMAD R3, R6, 0x2, R3 ;  /* 0x0000000206030824 */ /* 0x000fca00078e0203 */
[----:B------:R0:W-:Y:S01]  /*bb90*/  @P0 STS [UR6+0x7fe0], R3 ;  /* 0x007fe003ff000988 */ /* 0x0001e20008000806 */
[----:B------:R-:W-:Y:S01]  /*bba0*/  BAR.SYNC.DEFER_BLOCKING 0x0 ;  /* 0x0000000000007b1d */ /* 0x000fe20000010000 */
[----:B------:R-:W-:-:S04]  /*bbb0*/  ISETP.GE.U32.AND P0, PT, R6, UR17, PT ;  /* 0x0000001106007c0c */ /* 0x000fc8000bf06070 */
[----:B0-----:R-:W-:Y:S01]  /*bbc0*/  SEL R3, R7, RZ, !P0 ;  /* 0x000000ff07037207 */ /* 0x001fe20004000000 */
[----:B------:R-:W0:Y:S03]  /*bbd0*/  LDS R4, [UR6+0x7fe0] ;  /* 0x007fe006ff047984 */ /* 0x000e260008000800 */
[CC--:B0-----:R-:W-:Y:S02]  /*bbe0*/  ISETP.GT.U32.AND P4, PT, R3.reuse, R4.reuse, !P0 ;  /* 0x000000040300720c */ /* 0x0c1fe40004784070 */
[----:B------:R-:W-:Y:S02]  /*bbf0*/  ISETP.EQ.AND P2, PT, R3, R4, !P0 ;  /* 0x000000040300720c */ /* 0x000fe40004742270 */
[----:B------:R-:W-:-:S04]  /*bc00*/  LOP3.LUT R3, R6, 0x1f, RZ, 0xc0, !PT ;  /* 0x0000001f06037812 */ /* 0x000fc800078ec0ff */
[----:B------:R-:W-:-:S05]  /*bc10*/  SHF.L.U32 R7, R14, R3, RZ ;  /* 0x000000030e077219 */ /* 0x000fca00000006ff */
[----:B------:R-:W-:-:S04]  /*bc20*/  VOTE.ANY R8, PT, P4 ;  /* 0x0000000000087806 */ /* 0x000fc800020e0100 */
[----:B------:R-:W-:-:S13]  /*bc30*/  ISETP.NE.AND P5, PT, R8, RZ, PT ;  /* 0x000000ff0800720c */ /* 0x000fda0003fa5270 */
[----:B------:R-:W-:Y:S05]  /*bc40*/  @!P5 BRA `(.L_x_293) ;  /* 0x000000000068d947 */ /* 0x000fea0003800000 */
[----:B------:R0:W5:Y:S01]  /*bc50*/  LDL R20, [R1+0x80] ;  /* 0x0000800001147983 */ /* 0x0001620000100800 */
[----:B------:R-:W-:Y:S01]  /*bc60*/  ISETP.NE.AND P5, PT, R3, RZ, PT ;  /* 0x000000ff0300720c */ /* 0x000fe20003fa5270 */
[----:B------:R-:W-:-:S12]  /*bc70*/  BSSY B0, `(.L_x_294) ;  /* 0x0000010000007945 */ /* 0x000fd80003800000 */
[----:B0-----:R-:W-:Y:S05]  /*bc80*/  @P5 BRA `(.L_x_295) ;  /* 0x0000000000385947 */ /* 0x001fea0003800000 */
[----:B------:R-:W0:Y:S01]  /*bc90*/  S2R R11, SR_LANEID ;  /* 0x00000000000b7919 */ /* 0x000e220000000000 */
[----:B------:R-:W-:Y:S01]  /*bca0*/  VOTEU.ANY UR5, UPT, PT ;  /* 0x0000000000057886 */ /* 0x000fe200038e0100 */
[----:B------:R-:W-:Y:S01]  /*bcb0*/  POPC R9, R8 ;  /* 0x0000000800097309 */ /* 0x000fe20000000000 */
[----:B------:R-:W-:Y:S01]  /*bcc0*/  UPOPC UR20, UR5 ;  /* 0x00000005001472bf */ /* 0x000fe20008000000 */
[----:B------:R-:W1:Y:S01]  /*bcd0*/  S2R R15, SR_LTMASK ;  /* 0x00000000000f7919 */ /* 0x000e620000003900 */
[----:B------:R-:W0:Y:S02]  /*bce0*/  FLO.U32 R14, UR5 ;  /* 0x00000005000e7d00 */ /* 0x000e2400080e0000 */
[----:B0-----:R-:W-:Y:S02]  /*bcf0*/  ISETP.EQ.U32.AND P5, PT, R14, R11, PT ;  /* 0x0000000b0e00720c */ /* 0x001fe40003fa2070 */
[----:B------:R-:W-:Y:S01]  /*bd00*/  IMAD R11, R9, UR20, RZ ;  /* 0x00000014090b7c24 */ /* 0x000fe2000f8e02ff */
[----:B-1----:R-:W-:-:S06]  /*bd10*/  LOP3.LUT R15, R15, UR5, RZ, 0xc0, !PT ;  /* 0x000000050f0f7c12 */ /* 0x002fcc000f8ec0ff */
[----:B------:R-:W0:Y:S04]  /*bd20*/  POPC R15, R15 ;  /* 0x0000000f000f7309 */ /* 0x000e280000000000 */
[----:B------:R-:W1:Y:S04]  /*bd30*/  @P5 ATOMS.ADD R11, [UR6+0x7fe4], R11 ;  /* 0x007fe40bff0b598c */ /* 0x000e680008000006 */
[----:B-1----:R-:W0:Y:S02]  /*bd40*/  SHFL.IDX PT, R14, R11, R14, 0x1f ;  /* 0x00001f0e0b0e7589 */ /* 0x002e2400000e0000 */
[----:B0----5:R-:W-:-:S05]  /*bd50*/  IMAD R20, R9, R15, R14 ;  /* 0x0000000f09147224 */ /* 0x021fca00078e020e */
[----:B------:R0:W-:Y:S02]  /*bd60*/  STL [R1+0x80], R20 ;  /* 0x0000801401007387 */ /* 0x0001e40000100800 */
.L_x_295:
[----:B------:R-:W-:Y:S05]  /*bd70*/  BSYNC B0 ;  /* 0x0000000000007941 */ /* 0x000fea0003800000 */
.L_x_294:
[----:B-----5:R-:W1:Y:S01]  /*bd80*/  SHFL.IDX PT, R9, R20, RZ, 0x1f ;  /* 0x00001fff14097589 */ /* 0x020e6200000e0000 */
[----:B------:R-:W-:Y:S01]  /*bd90*/  @P4 LOP3.LUT R8, R8, R7, RZ, 0x30, !PT ;  /* 0x0000000708084212 */ /* 0x000fe200078e30ff */
[----:B------:R-:W-:-:S05]  /*bda0*/  IMAD.MOV.U32 R15, RZ, RZ, 0x4 ;  /* 0x00000004ff0f7424 */ /* 0x000fca00078e00ff */
[----:B------:R-:W1:Y:S02]  /*bdb0*/  @P4 POPC R8, R8 ;  /* 0x0000000800084309 */ /* 0x000e640000000000 */
[----:B-1----:R-:W-:-:S04]  /*bdc0*/  @P4 IMAD.IADD R14, R9, 0x1, R8 ;  /* 0x00000001090e4824 */ /* 0x002fc800078e0208 */
[----:B------:R-:W-:-:S05]  /*bdd0*/  @P4 IMAD.WIDE R14, R14, R15, UR14 ;  /* 0x0000000e0e0e4e25 */ /* 0x000fca000f8e020f */
[----:B------:R1:W-:Y:S02]  /*bde0*/  @P4 STG.E desc[UR22][R14.64], R2 ;  /* 0x000000020e004986 */ /* 0x0003e4000c101916 */
.L_x_293:
[----:B------:R-:W-:-:S04]  /*bdf0*/  VOTE.ANY R16, PT, P2 ;  /* 0x0000000000107806 */ /* 0x000fc800010e0100 */
[----:B------:R-:W-:-:S13]  /*be00*/  ISETP.NE.AND P4, PT, R16, RZ, PT ;  /* 0x000000ff1000720c */ /* 0x000fda0003f85270 */
[----:B------:R-:W-:Y:S05]  /*be10*/  @!P4 BRA `(.L_x_296) ;  /* 0x000000000068c947 */ /* 0x000fea0003800000 */
[----:B------:R2:W5:Y:S01]  /*be20*/  LDL R17, [R1+0x7c] ;  /* 0x00007c0001117983 */ /* 0x0005620000100800 */
[----:B------:R-:W-:Y:S01]  /*be30*/  ISETP.NE.AND P4, PT, R3, RZ, PT ;  /* 0x000000ff0300720c */ /* 0x000fe20003f85270 */
[----:B------:R-:W-:-:S12]  /*be40*/  BSSY B0, `(.L_x_297) ;  /* 0x0000010000007945 */ /* 0x000fd80003800000 */
[----:B--2---:R-:W-:Y:S05]  /*be50*/  @P4 BRA `(.L_x_298) ;  /* 0x0000000000384947 */ /* 0x004fea0003800000 */
[----:B------:R-:W2:Y:S01]  /*be60*/  S2R R8, SR_LANEID ;  /* 0x0000000000087919 */ /* 0x000ea20000000000 */
[----:B------:R-:W-:Y:S01]  /*be70*/  VOTEU.ANY UR5, UPT, PT ;  /* 0x0000000000057886 */ /* 0x000fe200038e0100 */
[----:B------:R-:W-:Y:S01]  /*be80*/  POPC R5, R16 ;  /* 0x0000001000057309 */ /* 0x000fe20000000000 */
[----:B------:R-:W-:Y:S01]  /*be90*/  UPOPC UR20, UR5 ;  /* 0x00000005001472bf */ /* 0x000fe20008000000 */
[----:B-1----:R-:W1:Y:S01]  /*bea0*/  S2R R15, SR_LTMASK ;  /* 0x00000000000f7919 */ /* 0x002e620000003900 */
[----:B------:R-:W2:Y:S02]  /*beb0*/  FLO.U32 R11, UR5 ;  /* 0x00000005000b7d00 */ /* 0x000ea400080e0000 */
[----:B--2---:R-:W-:Y:S02]  /*bec0*/  ISETP.EQ.U32.AND P4, PT, R11, R8, PT ;  /* 0x000000080b00720c */ /* 0x004fe40003f82070 */
[----:B------:R-:W-:Y:S01]  /*bed0*/  IMAD R8, R5, UR20, RZ ;  /* 0x0000001405087c24 */ /* 0x000fe2000f8e02ff */
[----:B-1----:R-:W-:-:S06]  /*bee0*/  LOP3.LUT R15, R15, UR5, RZ, 0xc0, !PT ;  /* 0x000000050f0f7c12 */ /* 0x002fcc000f8ec0ff */
[----:B------:R-:W1:Y:S04]  /*bef0*/  POPC R15, R15 ;  /* 0x0000000f000f7309 */ /* 0x000e680000000000 */
[----:B------:R-:W2:Y:S04]  /*bf00*/  @P4 ATOMS.ADD R8, [UR6+0x7ff0], R8 ;  /* 0x007ff008ff08498c */ /* 0x000ea80008000006 */
[----:B--2---:R-:W1:Y:S02]  /*bf10*/  SHFL.IDX PT, R14, R8, R11, 0x1f ;  /* 0x00001f0b080e7589 */ /* 0x004e6400000e0000 */
[----:B-1---5:R-:W-:-:S05]  /*bf20*/  IMAD R17, R5, R15, R14 ;  /* 0x0000000f05117224 */ /* 0x022fca00078e020e */
[----:B------:R2:W-:Y:S02]  /*bf30*/  STL [R1+0x7c], R17 ;  /* 0x00007c1101007387 */ /* 0x0005e40000100800 */
.L_x_298:
[----:B------:R-:W-:Y:S05]  /*bf40*/  BSYNC B0 ;  /* 0x0000000000007941 */ /* 0x000fea0003800000 */
.L_x_297:
[----:B-----5:R-:W3:Y:S01]  /*bf50*/  SHFL.IDX PT, R5, R17, RZ, 0x1f ;  /* 0x00001fff11057589 */ /* 0x020ee200000e0000 */
[----:B------:R-:W-:-:S06]  /*bf60*/  LOP3.LUT R8, R16, R7, RZ, 0x30, !PT ;  /* 0x0000000710087212 */ /* 0x000fcc00078e30ff */
[----:B------:R-:W3:Y:S02]  /*bf70*/  POPC R8, R8 ;  /* 0x0000000800087309 */ /* 0x000ee40000000000 */
[----:B---3--:R-:W-:-:S05]  /*bf80*/  IMAD.IADD R11, R5, 0x1, R8 ;  /* 0x00000001050b7824 */ /* 0x008fca00078e0208 */
[----:B------:R-:W-:-:S13]  /*bf90*/  ISETP.GT.OR P2, PT, R11, 0xe7b, !P2 ;  /* 0x00000e7b0b00780c */ /* 0x000fda0005744670 */
[----:B------:R-:W-:-:S05]  /*bfa0*/  @!P2 LEA R11, R11, UR6, 0x2 ;  /* 0x000000060b0bac11 */ /* 0x000fca000f8e10ff */
[----:B------:R3:W-:Y:S02]  /*bfb0*/  @!P2 STS [R11+0xc00], R2 ;  /* 0x000c00020b00a388 */ /* 0x0007e40000000800 */
.L_x_296:
[----:B------:R-:W3:Y:S02]  /*bfc0*/  LDL R8, [R1+0x68] ;  /* 0x0000680001087983 */ /* 0x000ee40000100800 */
[----:B---3--:R-:W-:Y:S02]  /*bfd0*/  LOP3.LUT R11, R8, 0xffff, RZ, 0xc0, !PT ;  /* 0x0000ffff080b7812 */ /* 0x008fe400078ec0ff */
[----:B------:R-:W-:Y:S02]  /*bfe0*/  SEL R8, RZ, 0x2, P0 ;  /* 0x00000002ff087807 */ /* 0x000fe40000000000 */
[----:B------:R-:W-:-:S04]  /*bff0*/  SEL R11, R11, RZ, !P0 ;  /* 0x000000ff0b0b7207 */ /* 0x000fc80004000000 */
[CC--:B------:R-:W-:Y:S02]  /*c000*/  ISETP.GT.U32.AND P4, PT, R11.reuse, R4.reuse, !P0 ;  /* 0x000000040b00720c */ /* 0x0c0fe40004784070 */
[----:B------:R-:W-:Y:S01]  /*c010*/  ISETP.EQ.AND P2, PT, R11, R4, !P0 ;  /* 0x000000040b00720c */ /* 0x000fe20004742270 */
[----:B------:R-:W-:-:S10]  /*c020*/  VIADD R11, R2, 0x1 ;  /* 0x00000001020b7836 */ /* 0x000fd40000000000 */
[----:B-1----:R-:W-:-:S04]  /*c030*/  VOTE.ANY R14, PT, P4 ;  /* 0x00000000000e7806 */ /* 0x002fc800020e0100 */
[----:B------:R-:W-:-:S13]  /*c040*/  ISETP.NE.AND P5, PT, R14, RZ, PT ;  /* 0x000000ff0e00720c */ /* 0x000fda0003fa5270 */
[----:B------:R-:W-:Y:S05]  /*c050*/  @!P5 BRA `(.L_x_299) ;  /* 0x000000000060d947 */ /* 0x000fea0003800000 */
[----:B------:R-:W-:Y:S01]  /*c060*/  ISETP.NE.AND P5, PT, R3, RZ, PT ;  /* 0x000000ff0300720c */ /* 0x000fe20003fa5270 */
[----:B------:R-:W-:-:S12]  /*c070*/  BSSY B0, `(.L_x_300) ;  /* 0x000000f000007945 */ /* 0x000fd80003800000 */
[----:B------:R-:W-:Y:S05]  /*c080*/  @P5 BRA `(.L_x_301) ;  /* 0x0000000000345947 */ /* 0x000fea0003800000 */
[----:B------:R-:W1:Y:S01]  /*c090*/  S2R R15, SR_LANEID ;  /* 0x00000000000f7919 */ /* 0x000e620000000000 */
[----:B------:R-:W-:Y:S01]  /*c0a0*/  VOTEU.ANY UR5, UPT, PT ;  /* 0x0000000000057886 */ /* 0x000fe200038e0100 */
[----:B------:R-:W-:Y:S01]  /*c0b0*/  POPC R9, R14 ;  /* 0x0000000e00097309 */ /* 0x000fe20000000000 */
[----:B------:R-:W-:Y:S01]  /*c0c0*/  UPOPC UR20, UR5 ;  /* 0x00000005001472bf */ /* 0x000fe20008000000 */
[----:B--2---:R-:W2:Y:S01]  /*c0d0*/  S2R R17, SR_LTMASK ;  /* 0x0000000000117919 */ /* 0x004ea20000003900 */
[----:B------:R-:W1:Y:S02]  /*c0e0*/  FLO.U32 R16, UR5 ;  /* 0x0000000500107d00 */ /* 0x000e6400080e0000 */
[----:B-1----:R-:W-:Y:S02]  /*c0f0*/  ISETP.EQ.U32.AND P5, PT, R16, R15, PT ;  /* 0x0000000f1000720c */ /* 0x002fe40003fa2070 */
[----:B------:R-:W-:Y:S01]  /*c100*/  IMAD R15, R9, UR20, RZ ;  /* 0x00000014090f7c24 */ /* 0x000fe2000f8e02ff */
[----:B--2---:R-:W-:-:S06]  /*c110*/  LOP3.LUT R17, R17, UR5, RZ, 0xc0, !PT ;  /* 0x0000000511117c12 */ /* 0x004fcc000f8ec0ff */
[----:B------:R-:W1:Y:S04]  /*c120*/  POPC R17, R17 ;  /* 0x0000001100117309 */ /* 0x000e680000000000 */
[----:B------:R-:W2:Y:S04]  /*c130*/  @P5 ATOMS.ADD R15, [UR6+0x7fe4], R15 ;  /* 0x007fe40fff0f598c */ /* 0x000ea80008000006 */
[----:B--2---:R-:W1:Y:S02]  /*c140*/  SHFL.IDX PT, R16, R15, R16, 0x1f ;  /* 0x00001f100f107589 */ /* 0x004e6400000e0000 */
[----:B-1----:R-:W-:-:S07]  /*c150*/  IMAD R9, R9, R17, R16 ;  /* 0x0000001109097224 */ /* 0x002fce00078e0210 */
.L_x_301:
[----:B------:R-:W-:Y:S05]  /*c160*/  BSYNC B0 ;  /* 0x0000000000007941 */ /* 0x000fea0003800000 */
.L_x_300:
[----:B------:R-:W1:Y:S01]  /*c170*/  SHFL.IDX PT, R9, R9, RZ, 0x1f ;  /* 0x00001fff09097589 */ /* 0x000e6200000e0000 */
[----:B------:R-:W-:Y:S01]  /*c180*/  @P4 LOP3.LUT R16, R14, R7, RZ, 0x30, !PT ;  /* 0x000000070e104212 */ /* 0x000fe200078e30ff */
[----:B------:R-:W-:-:S05]  /*c190*/  IMAD.MOV.U32 R15, RZ, RZ, 0x4 ;  /* 0x00000004ff0f7424 */ /* 0x000fca00078e00ff */
[----:B------:R-:W1:Y:S02]  /*c1a0*/  @P4 POPC R16, R16 ;  /* 0x0000001000104309 */ /* 0x000e640000000000 */
[----:B-1----:R-:W-:-:S04]  /*c1b0*/  @P4 IMAD.IADD R14, R9, 0x1, R16 ;  /* 0x00000001090e4824 */ /* 0x002fc800078e0210 */
[----:B------:R-:W-:-:S05]  /*c1c0*/  @P4 IMAD.WIDE R14, R14, R15, UR14 ;  /* 0x0000000e0e0e4e25 */ /* 0x000fca000f8e020f */
[----:B------:R1:W-:Y:S02]  /*c1d0*/  @P4 STG.E desc[UR22][R14.64], R11 ;  /* 0x0000000b0e004986 */ /* 0x0003e4000c101916 */
.L_x_299:
        /* <DEDUP_REMOVED lines=19> */
.L_x_304:
[----:B------:R-:W-:Y:S05]  /*c310*/  BSYNC B0 ;  /* 0x0000000000007941 */ /* 0x000fea0003800000 */
.L_x_303:
[----:B------:R-:W1:Y:S01]  /*c320*/  SHFL.IDX PT, R5, R5, RZ, 0x1f ;  /* 0x00001fff05057589 */ /* 0x000e6200000e0000 */
[----:B------:R-:W-:-:S06]  /*c330*/  LOP3.LUT R14, R14, R7, RZ, 0x30, !PT ;  /* 0x000000070e0e7212 */ /* 0x000fcc00078e30ff */
[----:B------:R-:W1:Y:S02]  /*c340*/  POPC R14, R14 ;  /* 0x0000000e000e7309 */ /* 0x000e640000000000 */
[----:B-1----:R-:W-:-:S05]  /*c350*/  IMAD.IADD R16, R5, 0x1, R14 ;  /* 0x0000000105107824 */ /* 0x002fca00078e020e */
[----:B------:R-:W-:-:S13]  /*c360*/  ISETP.GT.OR P2, PT, R16, 0xe7b, !P2 ;  /* 0x00000e7b1000780c */ /* 0x000fda0005744670 */
[----:B------:R-:W-:-:S05]  /*c370*/  @!P2 LEA R16, R16, UR6, 0x2 ;  /* 0x000000061010ac11 */ /* 0x000fca000f8e10ff */
[----:B------:R1:W-:Y:S02]  /*c380*/  @!P2 STS [R16+0xc00], R11 ;  /* 0x000c000b1000a388 */ /* 0x0003e40000000800 */
.L_x_302:
[----:B------:R-:W-:Y:S01]  /*c390*/  BSSY B0, `(.L_x_305) ;  /* 0x0000006000007945 */ /* 0x000fe20003800000 */
[----:B-1----:R-:W-:-:S03]  /*c3a0*/  IMAD.MOV.U32 R11, RZ, RZ, RZ ;  /* 0x000000ffff0b7224 */ /* 0x002fc600078e00ff */
[----:B------:R-:W-:Y:S05]  /*c3b0*/  @P3 BRA `(.L_x_306) ;  /* 0x00000000000c3947 */ /* 0x000fea0003800000 */
[----:B------:R-:W-:-:S06]  /*c3c0*/  LEA R11, R8, UR10, 0x1 ;  /* 0x0000000a080b7c11 */ /* 0x000fcc000f8e08ff */
[----:B------:R-:W5:Y:S01]  /*c3d0*/  LDL.U16 R11, [R11] ;  /* 0x000000000b0b7983 */ /* 0x000f620000100400 */
[----:B------:R-:W-:-:S07]  /*c3e0*/  VIADD R8, R8, 0x1 ;  /* 0x0000000108087836 */ /* 0x000fce0000000000 */
.L_x_306:
[----:B------:R-:W-:Y:S05]  /*c3f0*/  BSYNC B0 ;  /* 0x0000000000007941 */ /* 0x000fea0003800000 */
.L_x_305:
[CC--:B-----5:R-:W-:Y:S02]  /*c400*/  ISETP.GT.U32.AND P4, PT, R11.reuse, R4.reuse, !P0 ;  /* 0x000000040b00720c */ /* 0x0e0fe40004784070 */
[----:B------:R-:W-:Y:S01]  /*c410*/  ISETP.EQ.AND P2, PT, R11, R4, !P0 ;  /* 0x000000040b00720c */ /* 0x000fe20004742270 */
[----:B------:R-:W-:-:S10]  /*c420*/  VIADD R11, R2, 0x2 ;  /* 0x00000002020b7836 */ /* 0x000fd40000000000 */
[----:B------:R-:W-:-:S04]  /*c430*/  VOTE.ANY R14, PT, P4 ;  /* 0x00000000000e7806 */ /* 0x000fc800020e0100 */
        /* <DEDUP_REMOVED lines=18> */
.L_x_309:
[----:B------:R-:W-:Y:S05]  /*c560*/  BSYNC B0 ;  /* 0x0000000000007941 */ /* 0x000fea0003800000 */
.L_x_308:
[----:B------:R-:W1:Y:S01]  /*c570*/  SHFL.IDX PT, R9, R9, RZ, 0x1f ;  /* 0x00001fff09097589 */ /* 0x000e6200000e0000 */
[----:B------:R-:W-:Y:S01]  /*c580*/  @P4 LOP3.LUT R16, R14, R7, RZ, 0x30, !PT ;  /* 0x000000070e104212 */ /* 0x000fe200078e30ff */
[----:B------:R-:W-:-:S05]  /*c590*/  IMAD.MOV.U32 R15, RZ, RZ, 0x4 ;  /* 0x00000004ff0f7424 */ /* 0x000fca00078e00ff */
[----:B------:R-:W1:Y:S02]  /*c5a0*/  @P4 POPC R16, R16 ;  /* 0x0000001000104309 */ /* 0x000e640000000000 */
[----:B-1----:R-:W-:-:S04]  /*c5b0*/  @P4 IMAD.IADD R14, R9, 0x1, R16 ;  /* 0x00000001090e4824 */ /* 0x002fc800078e0210 */
[----:B------:R-:W-:-:S05]  /*c5c0*/  @P4 IMAD.WIDE R14, R14, R15, UR14 ;  /* 0x0000000e0e0e4e25 */ /* 0x000fca000f8e020f */
[----:B------:R1:W-:Y:S02]  /*c5d0*/  @P4 STG.E desc[UR22][R14.64], R11 ;  /* 0x0000000b0e004986 */ /* 0x0003e4000c101916 */
.L_x_307:
        /* <DEDUP_REMOVED lines=19> */
.L_x_312:
[----:B------:R-:W-:Y:S05]  /*c710*/  BSYNC B0 ;  /* 0x0000000000007941 */ /* 0x000fea0003800000 */
.L_x_311:
[----:B------:R-:W1:Y:S01]  /*c720*/  SHFL.IDX PT, R5, R5, RZ, 0x1f ;  /* 0x00001fff05057589 */ /* 0x000e6200000e0000 */
[----:B------:R-:W-:-:S06]  /*c730*/  LOP3.LUT R14, R14, R7, RZ, 0x30, !PT ;  /* 0x000000070e0e7212 */ /* 0x000fcc00078e30ff */
[----:B------:R-:W1:Y:S02]  /*c740*/  POPC R14, R14 ;  /* 0x0000000e000e7309 */ /* 0x000e640000000000 */
[----:B-1----:R-:W-:-:S05]  /*c750*/  IMAD.IADD R16, R5, 0x1, R14 ;  /* 0x0000000105107824 */ /* 0x002fca00078e020e */
[----:B------:R-:W-:-:S13]  /*c760*/  ISETP.GT.OR P2, PT, R16, 0xe7b, !P2 ;  /* 0x00000e7b1000780c */ /* 0x000fda0005744670 */
[----:B------:R-:W-:-:S05]  /*c770*/  @!P2 LEA R16, R16, UR6, 0x2 ;  /* 0x000000061010ac11 */ /* 0x000fca000f8e10ff */
[----:B------:R1:W-:Y:S02]  /*c780*/  @!P2 STS [R16+0xc00], R11 ;  /* 0x000c000b1000a388 */ /* 0x0003e40000000800 */
.L_x_310:
[----:B------:R-:W-:Y:S01]  /*c790*/  BSSY B0, `(.L_x_313) ;  /* 0x0000006000007945 */ /* 0x000fe20003800000 */
[----:B-1----:R-:W-:-:S03]  /*c7a0*/  IMAD.MOV.U32 R11, RZ, RZ, RZ ;  /* 0x000000ffff0b7224 */ /* 0x002fc600078e00ff */
[----:B------:R-:W-:Y:S05]  /*c7b0*/  @P3 BRA `(.L_x_314) ;  /* 0x00000000000c3947 */ /* 0x000fea0003800000 */
[----:B------:R-:W-:-:S06]  /*c7c0*/  LEA R11, R8, UR10, 0x1 ;  /* 0x0000000a080b7c11 */ /* 0x000fcc000f8e08ff */
[----:B------:R-:W5:Y:S01]  /*c7d0*/  LDL.U16 R11, [R11] ;  /* 0x000000000b0b7983 */ /* 0x000f620000100400 */
[----:B------:R-:W-:-:S07]  /*c7e0*/  VIADD R8, R8, 0x1 ;  /* 0x0000000108087836 */ /* 0x000fce0000000000 */
.L_x_314:
[----:B------:R-:W-:Y:S05]  /*c7f0*/  BSYNC B0 ;  /* 0x0000000000007941 */ /* 0x000fea0003800000 */
.L_x_313:
        /* <DEDUP_REMOVED lines=22> */
.L_x_317:
[----:B------:R-:W-:Y:S05]  /*c960*/  BSYNC B0 ;  /* 0x0000000000007941 */ /* 0x000fea0003800000 */
.L_x_316:
[----:B------:R-:W1:Y:S01]  /*c970*/  SHFL.IDX PT, R9, R9, RZ, 0x1f ;  /* 0x00001fff09097589 */ /* 0x000e6200000e0000 */
[----:B------:R-:W-:Y:S01]  /*c980*/  @P2 LOP3.LUT R16, R14, R7, RZ, 0x30, !PT ;  /* 0x000000070e102212 */ /* 0x000fe200078e30ff */
[----:B------:R-:W-:-:S05]  /*c990*/  IMAD.MOV.U32 R15, RZ, RZ, 0x4 ;  /* 0x00000004ff0f7424 */ /* 0x000fca00078e00ff */
[----:B------:R-:W1:Y:S02]  /*c9a0*/  @P2 POPC R16, R16 ;  /* 0x0000001000102309 */ /* 0x000e640000000000 */
[----:B-1----:R-:W-:-:S04]  /*c9b0*/  @P2 IMAD.IADD R14, R9, 0x1, R16 ;  /* 0x00000001090e2824 */ /* 0x002fc800078e0210 */
[----:B------:R-:W-:-:S05]  /*c9c0*/  @P2 IMAD.WIDE R14, R14, R15, UR14 ;  /* 0x0000000e0e0e2e25 */ /* 0x000fca000f8e020f */
[----:B------:R1:W-:Y:S02]  /*c9d0*/  @P2 STG.E desc[UR22][R14.64], R11 ;  /* 0x0000000b0e002986 */ /* 0x0003e4000c101916 */
.L_x_315:
        /* <DEDUP_REMOVED lines=19> */
.L_x_320:
[----:B------:R-:W-:Y:S05]  /*cb10*/  BSYNC B0 ;  /* 0x0000000000007941 */ /* 0x000fea0003800000 */
.L_x_319:
[----:B------:R-:W1:Y:S01]  /*cb20*/  SHFL.IDX PT, R5, R5, RZ, 0x1f ;  /* 0x00001fff05057589 */ /* 0x000e6200000e0000 */
[----:B------:R-:W-:-:S06]  /*cb30*/  LOP3.LUT R14, R14, R7, RZ, 0x30, !PT ;  /* 0x000000070e0e7212 */ /* 0x000fcc00078e30ff */
[----:B------:R-:W1:Y:S02]  /*cb40*/  POPC R14, R14 ;  /* 0x0000000e000e7309 */ /* 0x000e640000000000 */
[----:B-1----:R-:W-:-:S05]  /*cb50*/  IMAD.IADD R16, R5, 0x1, R14 ;  /* 0x0000000105107824 */ /* 0x002fca00078e020e */
[----:B------:R-:W-:-:S13]  /*cb60*/  ISETP.GT.OR P0, PT, R16, 0xe7b, !P0 ;  /* 0x00000e7b1000780c */ /* 0x000fda0004704670 */
[----:B------:R-:W-:-:S05]  /*cb70*/  @!P0 LEA R16, R16, UR6, 0x2 ;  /* 0x0000000610108c11 */ /* 0x000fca000f8e10ff */
[----:B------:R1:W-:Y:S02]  /*cb80*/  @!P0 STS [R16+0xc00], R11 ;  /* 0x000c000b10008388 */ /* 0x0003e40000000800 */
.L_x_318:
[----:B------:R-:W-:-:S04]  /*cb90*/  UIADD3 UR5, UPT, UPT, UR17, 0x3ff, URZ ;  /* 0x000003ff11057890 */ /* 0x000fc8000fffe0ff */
[----:B------:R-:W-:-:S04]  /*cba0*/  ULOP3.LUT UR5, UR5, 0x3c00, URZ, 0xc0, !UPT ;  /* 0x00003c0005057892 */ /* 0x000fc8000f8ec0ff */
[----:B------:R-:W-:-:S09]  /*cbb0*/  UISETP.NE.AND UP0, UPT, UR5, 0x400, UPT ;  /* 0x000004000500788c */ /* 0x000fd2000bf05270 */
[----:B------:R-:W-:Y:S05]  /*cbc0*/  BRA.U !UP0, `(.L_x_321) ;  /* 0x00000011080c7547 */ /* 0x000fea000b800000 */
[----:B-1----:R-:W-:Y:S01]  /*cbd0*/  LOP3.LUT R11, R6, 0x400, RZ, 0xfc, !PT ;  /* 0x00000400060b7812 */ /* 0x002fe200078efcff */
[----:B------:R-:W-:Y:S03]  /*cbe0*/  BSSY B0, `(.L_x_322) ;  /* 0x0000008000007945 */ /* 0x000fe60003800000 */
[C---:B------:R-:W-:Y:S02]  /*cbf0*/  ISETP.GE.U32.AND P3, PT, R11.reuse, UR17, PT ;  /* 0x000000110b007c0c */ /* 0x040fe4000bf66070 */
[----:B------:R-:W-:Y:S01]  /*cc00*/  ISETP.GE.U32.AND P0, PT, R11, UR17, PT ;  /* 0x000000110b007c0c */ /* 0x000fe2000bf06070 */
[----:B------:R-:W-:-:S10]  /*cc10*/  IMAD.MOV.U32 R11, RZ, RZ, RZ ;  /* 0x000000ffff0b7224 */ /* 0x000fd400078e00ff */
[----:B------:R-:W-:Y:S05]  /*cc20*/  @P3 BRA `(.L_x_323) ;  /* 0x00000000000c3947 */ /* 0x000fea0003800000 */
[----:B------:R-:W-:-:S06]  /*cc30*/  LEA R11, R8, UR10, 0x1 ;  /* 0x0000000a080b7c11 */ /* 0x000fcc000f8e08ff */
[----:B------:R-:W5:Y:S01]  /*cc40*/  LDL.U16 R11, [R11] ;  /* 0x000000000b0b7983 */ /* 0x000f620000100400 */
[----:B------:R-:W-:-:S07]  /*cc50*/  VIADD R8, R8, 0x1 ;  /* 0x0000000108087836 */ /* 0x000fce0000000000 */
.L_x_323:
[----:B------:R-:W-:Y:S05]  /*cc60*/  BSYNC B0 ;  /* 0x0000000000007941 */ /* 0x000fea0003800000 */
.L_x_322:
[CC--:B-----5:R-:W-:Y:S02]  /*cc70*/  ISETP.GT.U32.AND P4, PT, R11.reuse, R4.reuse, !P0 ;  /* 0x000000040b00720c */ /* 0x0e0fe40004784070 */
[----:B------:R-:W-:Y:S01]  /*cc80*/  ISETP.EQ.AND P2, PT, R11, R4, !P0 ;  /* 0x000000040b00720c */ /* 0x000fe20004742270 */
[----:B------:R-:W-:-:S05]  /*cc90*/  IMAD.SHL.U32 R11, R6, 0x4, RZ ;  /* 0x00000004060b7824 */ /* 0x000fca00078e00ff */
[----:B------:R-:W-:-:S05]  /*cca0*/  LOP3.LUT R11, R11, 0x1000, RZ, 0xfc, !PT ;  /* 0x000010000b0b7812 */ /* 0x000fca00078efcff */
        /* <DEDUP_REMOVED lines=19> */
.L_x_326:
[----:B------:R-:W-:Y:S05]  /*cde0*/  BSYNC B0 ;  /* 0x0000000000007941 */ /* 0x000fea0003800000 */
.L_x_325:
[----:B------:R-:W1:Y:S01]  /*cdf0*/  SHFL.IDX PT, R9, R9, RZ, 0x1f ;  /* 0x00001fff09097589 */ /* 0x000e6200000e0000 */
[----:B------:R-:W-:Y:S01]  /*ce00*/  @P4 LOP3.LUT R16, R14, R7, RZ, 0x30, !PT ;  /* 0x000000070e104212 */ /* 0x000fe200078e30ff */
[----:B------:R-:W-:-:S05]  /*ce10*/  IMAD.MOV.U32 R15, RZ, RZ, 0x4 ;  /* 0x00000004ff0f7424 */ /* 0x000fca00078e00ff */
[----:B------:R-:W1:Y:S02]  /*ce20*/  @P4 POPC R16, R16 ;  /* 0x0000001000104309 */ /* 0x000e640000000000 */
[----:B-1----:R-:W-:-:S04]  /*ce30*/  @P4 IMAD.IADD R14, R9, 0x1, R16 ;  /* 0x00000001090e4824 */ /* 0x002fc800078e0210 */
[----:B------:R-:W-:-:S05]  /*ce40*/  @P4 IMAD.WIDE R14, R14, R15, UR14 ;  /* 0x0000000e0e0e4e25 */ /* 0x000fca000f8e020f */
[----:B------:R1:W-:Y:S02]  /*ce50*/  @P4 STG.E desc[UR22][R14.64], R11 ;  /* 0x0000000b0e004986 */ /* 0x0003e4000c101916 */
.L_x_324:
        /* <DEDUP_REMOVED lines=19> */
.L_x_329:
[----:B------:R-:W-:Y:S05]  /*cf90*/  BSYNC B0 ;  /* 0x0000000000007941 */ /* 0x000fea0003800000 */
.L_x_328:
[----:B------:R-:W1:Y:S01]  /*cfa0*/  SHFL.IDX PT, R5, R5, RZ, 0x1f ;  /* 0x00001fff05057589 */ /* 0x000e6200000e0000 */
[----:B------:R-:W-:-:S06]  /*cfb0*/  LOP3.LUT R14, R14, R7, RZ, 0x30, !PT ;  /* 0x000000070e0e7212 */ /* 0x000fcc00078e30ff */
[----:B------:R-:W1:Y:S02]  /*cfc0*/  POPC R14, R14 ;  /* 0x0000000e000e7309 */ /* 0x000e640000000000 */
[----:B-1----:R-:W-:-:S05]  /*cfd0*/  IMAD.IADD R16, R5, 0x1, R14 ;  /* 0x0000000105107824 */ /* 0x002fca00078e020e */
[----:B------:R-:W-:-:S13]  /*cfe0*/  ISETP.GT.OR P2, PT, R16, 0xe7b, !P2 ;  /* 0x00000e7b1000780c */ /* 0x000fda0005744670 */
[----:B------:R-:W-:-:S05]  /*cff0*/  @!P2 LEA R16, R16, UR6, 0x2 ;  /* 0x000000061010ac11 */ /* 0x000fca000f8e10ff */
[----:B------:R1:W-:Y:S02]  /*d000*/  @!P2 STS [R16+0xc00], R11 ;  /* 0x000c000b1000a388 */ /* 0x0003e40000000800 */
.L_x_327:
[----:B------:R-:W-:Y:S01]  /*d010*/  BSSY B0, `(.L_x_330) ;  /* 0x0000006000007945 */ /* 0x000fe20003800000 */
[----:B-1----:R-:W-:-:S03]  /*d020*/  IMAD.MOV.U32 R11, RZ, RZ, RZ ;  /* 0x000000ffff0b7224 */ /* 0x002fc600078e00ff */
[----:B------:R-:W-:Y:S05]  /*d030*/  @P3 BRA `(.L_x_331) ;  /* 0x00000000000c3947 */ /* 0x000fea0003800000 */
[----:B------:R-:W-:-:S06]  /*d040*/  LEA R11, R8, UR10, 0x1 ;  /* 0x0000000a080b7c11 */ /* 0x000fcc000f8e08ff */
[----:B------:R-:W5:Y:S01]  /*d050*/  LDL.U16 R11, [R11] ;  /* 0x000000000b0b7983 */ /* 0x000f620000100400 */
[----:B------:R-:W-:-:S07]  /*d060*/  VIADD R8, R8, 0x1 ;  /* 0x0000000108087836 */ /* 0x000fce0000000000 */
.L_x_331:
[----:B------:R-:W-:Y:S05]  /*d070*/  BSYNC B0 ;  /* 0x0000000000007941 */ /* 0x000fea0003800000 */
.L_x_330:
        /* <DEDUP_REMOVED lines=22> */
.L_x_334:
[----:B------:R-:W-:Y:S05]  /*d1e0*/  BSYNC B0 ;  /* 0x0000000000007941 */ /* 0x000fea0003800000 */
.L_x_333:
[----:B------:R-:W1:Y:S01]  /*d1f0*/  SHFL.IDX PT, R9, R9, RZ, 0x1f ;  /* 0x00001fff09097589 */ /* 0x000e6200000e0000 */
[----:B------:R-:W-:Y:S01]  /*d200*/  @P4 LOP3.LUT R16, R14, R7, RZ, 0x30, !PT ;  /* 0x000000070e104212 */ /* 0x000fe200078e30ff */
[----:B------:R-:W-:-:S05]  /*d210*/  IMAD.MOV.U32 R15, RZ, RZ, 0x4 ;  /* 0x00000004ff0f7424 */ /* 0x000fca00078e00ff */
[----:B------:R-:W1:Y:S02]  /*d220*/  @P4 POPC R16, R16 ;  /* 0x0000001000104309 */ /* 0x000e640000000000 */
[----:B-1----:R-:W-:-:S04]  /*d230*/  @P4 IMAD.IADD R14, R9, 0x1, R16 ;  /* 0x00000001090e4824 */ /* 0x002fc800078e0210 */
[----:B------:R-:W-:-:S05]  /*d240*/  @P4 IMAD.WIDE R14, R14, R15, UR14 ;  /* 0x0000000e0e0e4e25 */ /* 0x000fca000f8e020f */
[----:B------:R1:W-:Y:S02]  /*d250*/  @P4 STG.E desc[UR22][R14.64], R11 ;  /* 0x0000000b0e004986 */ /* 0x0003e4000c101916 */
.L_x_332:
        /* <DEDUP_REMOVED lines=19> */
.L_x_337:
[----:B------:R-:W-:Y:S05]  /*d390*/  BSYNC B0 ;  /* 0x0000000000007941 */ /* 0x000fea0003800000 */
.L_x_336:
[----:B------:R-:W1:Y:S01]  /*d3a0*/  SHFL.IDX PT, R5, R5, RZ, 0x1f ;  /* 0x00001fff05057589 */ /* 0x000e6200000e0000 */
[----:B------:R-:W-:-:S06]  /*d3b0*/  LOP3.LUT R14, R14, R7, RZ, 0x30, !PT ;  /* 0x000000070e0e7212 */ /* 0x000fcc00078e30ff */
[----:B------:R-:W1:Y:S02]  /*d3c0*/  POPC R14, R14 ;  /* 0x0000000e000e7309 */ /* 0x000e640000000000 */
[----:B-1----:R-:W-:-:S05]  /*d3d0*/  IMAD.IADD R16, R5, 0x1, R14 ;  /* 0x0000000105107824 */ /* 0x002fca00078e020e */
[----:B------:R-:W-:-:S13]  /*d3e0*/  ISETP.GT.OR P2, PT, R16, 0xe7b, !P2 ;  /* 0x00000e7b1000780c */ /* 0x000fda0005744670 */
[----:B------:R-:W-:-:S05]  /*d3f0*/  @!P2 LEA R16, R16, UR6, 0x2 ;  /* 0x000000061010ac11 */ /* 0x000fca000f8e10ff */
[----:B------:R1:W-:Y:S02]  /*d400*/  @!P2 STS [R16+0xc00], R11 ;  /* 0x000c000b1000a388 */ /* 0x0003e40000000800 */
.L_x_335:
[----:B------:R-:W-:Y:S01]  /*d410*/  BSSY B0, `(.L_x_338) ;  /* 0x0000006000007945 */ /* 0x000fe20003800000 */
[----:B-1----:R-:W-:-:S03]  /*d420*/  IMAD.MOV.U32 R11, RZ, RZ, RZ ;  /* 0x000000ffff0b7224 */ /* 0x002fc600078e00ff */
[----:B------:R-:W-:Y:S05]  /*d430*/  @P3 BRA `(.L_x_339) ;  /* 0x00000000000c3947 */ /* 0x000fea0003800000 */
[----:B------:R-:W-:-:S06]  /*d440*/  LEA R11, R8, UR10, 0x1 ;  /* 0x0000000a080b7c11 */ /* 0x000fcc000f8e08ff */
[----:B------:R-:W5:Y:S01]  /*d450*/  LDL.U16 R11, [R11] ;  /* 0x000000000b0b7983 */ /* 0x000f620000100400 */
[----:B------:R-:W-:-:S07]  /*d460*/  VIADD R8, R8, 0x1 ;  /* 0x0000000108087836 */ /* 0x000fce0000000000 */
.L_x_339:
[----:B------:R-:W-:Y:S05]  /*d470*/  BSYNC B0 ;  /* 0x0000000000007941 */ /* 0x000fea0003800000 */
.L_x_338:
        /* <DEDUP_REMOVED lines=22> */
.L_x_342:
[----:B------:R-:W-:Y:S05]  /*d5e0*/  BSYNC B0 ;  /* 0x0000000000007941 */ /* 0x000fea0003800000 */
.L_x_341:
[----:B------:R-:W1:Y:S01]  /*d5f0*/  SHFL.IDX PT, R9, R9, RZ, 0x1f ;  /* 0x00001fff09097589 */ /* 0x000e6200000e0000 */
[----:B------:R-:W-:Y:S01]  /*d600*/  @P4 LOP3.LUT R16, R14, R7, RZ, 0x30, !PT ;  /* 0x000000070e104212 */ /* 0x000fe200078e30ff */
[----:B------:R-:W-:-:S05]  /*d610*/  IMAD.MOV.U32 R15, RZ, RZ, 0x4 ;  /* 0x00000004ff0f7424 */ /* 0x000fca00078e00ff */
[----:B------:R-:W1:Y:S02]  /*d620*/  @P4 POPC R16, R16 ;  /* 0x0000001000104309 */ /* 0x000e640000000000 */
[----:B-1----:R-:W-:-:S04]  /*d630*/  @P4 IMAD.IADD R14, R9, 0x1, R16 ;  /* 0x00000001090e4824 */ /* 0x002fc800078e0210 */
[----:B------:R-:W-:-:S05]  /*d640*/  @P4 IMAD.WIDE R14, R14, R15, UR14 ;  /* 0x0000000e0e0e4e25 */ /* 0x000fca000f8e020f */
[----:B------:R1:W-:Y:S02]  /*d650*/  @P4 STG.E desc[UR22][R14.64], R11 ;  /* 0x0000000b0e004986 */ /* 0x0003e4000c101916 */
.L_x_340:
        /* <DEDUP_REMOVED lines=19> */
.L_x_345:
[----:B------:R-:W-:Y:S05]  /*d790*/  BSYNC B0 ;  /* 0x0000000000007941 */ /* 0x000fea0003800000 */
.L_x_344:
[----:B------:R-:W1:Y:S01]  /*d7a0*/  SHFL.IDX PT, R5, R5, RZ, 0x1f ;  /* 0x00001fff05057589 */ /* 0x000e6200000e0000 */
[----:B------:R-:W-:-:S06]  /*d7b0*/  LOP3.LUT R14, R14, R7, RZ, 0x30, !PT ;  /* 0x000000070e0e7212 */ /* 0x000fcc00078e30ff */
[----:B------:R-:W1:Y:S02]  /*d7c0*/  POPC R14, R14 ;  /* 0x0000000e000e7309 */ /* 0x000e640000000000 */
[----:B-1----:R-:W-:-:S05]  /*d7d0*/  IMAD.IADD R16, R5, 0x1, R14 ;  /* 0x0000000105107824 */ /* 0x002fca00078e020e */
[----:B------:R-:W-:-:S13]  /*d7e0*/  ISETP.GT.OR P2, PT, R16, 0xe7b, !P2 ;  /* 0x00000e7b1000780c */ /* 0x000fda0005744670 */
[----:B------:R-:W-:-:S05]  /*d7f0*/  @!P2 LEA R16, R16, UR6, 0x2 ;  /* 0x000000061010ac11 */ /* 0x000fca000f8e10ff */
[----:B------:R1:W-:Y:S02]  /*d800*/  @!P2 STS [R16+0xc00], R11 ;  /* 0x000c000b1000a388 */ /* 0x0003e40000000800 */
.L_x_343:
[----:B------:R-:W-:Y:S01]  /*d810*/  BSSY B0, `(.L_x_346) ;  /* 0x0000005000007945 */ /* 0x000fe20003800000 */
[----:B-1----:R-:W-:-:S03]  /*d820*/  IMAD.MOV.U32 R11, RZ, RZ, RZ ;  /* 0x000000ffff0b7224 */ /* 0x002fc600078e00ff */
[----:B------:R-:W-:Y:S05]  /*d830*/  @P3 BRA `(.L_x_347) ;  /* 0x0000000000083947 */ /* 0x000fea0003800000 */
[----:B------:R-:W-:-:S05]  /*d840*/  LEA R8, R8, UR10, 0x1 ;  /* 0x0000000a08087c11 */ /* 0x000fca000f8e08ff */
[----:B------:R1:W5:Y:S02]  /*d850*/  LDL.U16 R11, [R8] ;  /* 0x00000000080b7983 */ /* 0x0003640000100400 */
.L_x_347:
[----:B------:R-:W-:Y:S05]  /*d860*/  BSYNC B0 ;  /* 0x0000000000007941 */ /* 0x000fea0003800000 */
.L_x_346:
[CC--:B-----5:R-:W-:Y:S02]  /*d870*/  ISETP.GT.U32.AND P2, PT, R11.reuse, R4.reuse, !P0 ;  /* 0x000000040b00720c */ /* 0x0e0fe40004744070 */
        /* <DEDUP_REMOVED lines=10> */
[----:B------:R-:W3:Y:S01]  /*d920*/  POPC R9, R8 ;  /* 0x0000000800097309 */ /* 0x000ee20000000000 */
[----:B------:R-:W-:Y:S01]  /*d930*/  UPOPC UR17, UR5 ;  /* 0x00000005001172bf */ /* 0x000fe20008000000 */
[----:B------:R-:W4:Y:S01]  /*d940*/  S2R R16, SR_LTMASK ;  /* 0x0000000000107919 */ /* 0x000f220000003900 */
[----:B------:R-:W1:Y:S04]  /*d950*/  FLO.U32 R14, UR5 ;  /* 0x00000005000e7d00 */ /* 0x000e6800080e0000 */
[----:B---3--:R-:W-:Y:S01]  /*d960*/  IMAD R4, R9, UR17, RZ ;  /* 0x0000001109047c24 */ /* 0x008fe2000f8e02ff */
[----:B-1----:R-:W-:-:S02]  /*d970*/  ISETP.EQ.U32.AND P3, PT, R14, R15, PT ;  /* 0x0000000f0e00720c */ /* 0x002fc40003f62070 */
[----:B----4-:R-:W-:-:S06]  /*d980*/  LOP3.LUT R16, R16, UR5, RZ, 0xc0, !PT ;  /* 0x0000000510107c12 */ /* 0x010fcc000f8ec0ff */
[----:B------:R-:W1:Y:S05]  /*d990*/  POPC R16, R16 ;  /* 0x0000001000107309 */ /* 0x000e6a0000000000 */
[----:B------:R-:W3:Y:S04]  /*d9a0*/  @P3 ATOMS.ADD R15, [UR6+0x7fe4], R4 ;  /* 0x007fe404ff0f398c */ /* 0x000ee80008000006 */
[----:B---3--:R-:W1:Y:S02]  /*d9b0*/  SHFL.IDX PT, R14, R15, R14, 0x1f ;  /* 0x00001f0e0f0e7589 */ /* 0x008e6400000e0000 */
[----:B-1----:R-:W-:-:S07]  /*d9c0*/  IMAD R9, R9, R16, R14 ;  /* 0x0000001009097224 */ /* 0x002fce00078e020e */
.L_x_350:
[----:B------:R-:W-:Y:S05]  /*d9d0*/  BSYNC B0 ;  /* 0x0000000000007941 */ /* 0x000fea0003800000 */
.L_x_349:
[----:B------:R-:W1:Y:S01]  /*d9e0*/  SHFL.IDX PT, R4, R9, RZ, 0x1f ;  /* 0x00001fff09047589 */ /* 0x000e6200000e0000 */
[----:B------:R-:W-:Y:S01]  /*d9f0*/  @P2 LOP3.LUT R8, R8, R7, RZ, 0x30, !PT ;  /* 0x0000000708082212 */ /* 0x000fe200078e30ff */
[----:B------:R-:W-:-:S03]  /*da00*/  IMAD.MOV.U32 R14, RZ, RZ, 0x4 ;  /* 0x00000004ff0e7424 */ /* 0x000fc600078e00ff */
[----:B------:R-:W1:Y:S02]  /*da10*/  @P2 POPC R15, R8 ;  /* 0x00000008000f2309 */ /* 0x000e640000000000 */
[----:B-1----:R-:W-:-:S04]  /*da20*/  @P2 IMAD.IADD R15, R4, 0x1, R15 ;  /* 0x00000001040f2824 */ /* 0x002fc800078e020f */
[----:B------:R-:W-:-:S05]  /*da30*/  @P2 IMAD.WIDE R14, R15, R14, UR14 ;  /* 0x0000000e0f0e2e25 */ /* 0x000fca000f8e020e */
[----:B------:R1:W-:Y:S02]  /*da40*/  @P2 STG.E desc[UR22][R14.64], R11 ;  /* 0x0000000b0e002986 */ /* 0x0003e4000c101916 */
.L_x_348:
[----:B------:R-:W-:-:S04]  /*da50*/  VOTE.ANY R4, PT, P0 ;  /* 0x0000000000047806 */ /* 0x000fc800000e0100 */
[----:B------:R-:W-:-:S13]  /*da60*/  ISETP.NE.AND P2, PT, R4, RZ, PT ;  /* 0x000000ff0400720c */ /* 0x000fda0003f45270 */
[----:B------:R-:W-:Y:S05]  /*da70*/  @!P2 BRA `(.L_x_321) ;  /* 0x000000000060a947 */ /* 0x000fea0003800000 */
[----:B------:R-:W-:Y:S01]  /*da80*/  ISETP.NE.AND P2, PT, R3, RZ, PT ;  /* 0x000000ff0300720c */ /* 0x000fe20003f45270 */
[----:B------:R-:W-:-:S12]  /*da90*/  BSSY B0, `(.L_x_351) ;  /* 0x000000f000007945 */ /* 0x000fd80003800000 */
[----:B------:R-:W-:Y:S05]  /*daa0*/  @P2 BRA `(.L_x_352) ;  /* 0x0000000000342947 */ /* 0x000fea0003800000 */
[----:B------:R-:W3:Y:S01]  /*dab0*/  S2R R3, SR_LANEID ;  /* 0x0000000000037919 */ /* 0x000ee20000000000 */
[----:B------:R-:W-:Y:S01]  /*dac0*/  VOTEU.ANY UR5, UPT, PT ;  /* 0x0000000000057886 */ /* 0x000fe200038e0100 */
[----:B------:R-:W-:Y:S01]  /*dad0*/  POPC R5, R4 ;  /* 0x0000000400057309 */ /* 0x000fe20000000000 */
[----:B------:R-:W-:Y:S01]  /*dae0*/  UPOPC UR17, UR5 ;  /* 0x00000005001172bf */ /* 0x000fe20008000000 */
[----:B-1----:R-:W1:Y:S01]  /*daf0*/  S2R R14, SR_LTMASK ;  /* 0x00000000000e7919 */ /* 0x002e620000003900 */
[----:B------:R-:W3:Y:S02]  /*db00*/  FLO.U32 R8, UR5 ;  /* 0x0000000500087d00 */ /* 0x000ee400080e0000 */
[----:B---3--:R-:W-:Y:S02]  /*db10*/  ISETP.EQ.U32.AND P2, PT, R8, R3, PT ;  /* 0x000000030800720c */ /* 0x008fe40003f42070 */
[----:B------:R-:W-:Y:S01]  /*db20*/  IMAD R3, R5, UR17, RZ ;  /* 0x0000001105037c24 */ /* 0x000fe2000f8e02ff */
[----:B-1----:R-:W-:-:S06]  /*db30*/  LOP3.LUT R14, R14, UR5, RZ, 0xc0, !PT ;  /* 0x000000050e0e7c12 */ /* 0x002fcc000f8ec0ff */
[----:B------:R-:W1:Y:S04]  /*db40*/  POPC R14, R14 ;  /* 0x0000000e000e7309 */ /* 0x000e680000000000 */
[----:B------:R-:W3:Y:S04]  /*db50*/  @P2 ATOMS.ADD R3, [UR6+0x7ff0], R3 ;  /* 0x007ff003ff03298c */ /* 0x000ee80008000006 */
[----:B---3--:R-:W1:Y:S02]  /*db60*/  SHFL.IDX PT, R8, R3, R8, 0x1f ;  /* 0x00001f0803087589 */ /* 0x008e6400000e0000 */
[----:B-1----:R-:W-:-:S07]  /*db70*/  IMAD R5, R5, R14, R8 ;  /* 0x0000000e05057224 */ /* 0x002fce00078e0208 */
.L_x_352:
[----:B------:R-:W-:Y:S05]  /*db80*/  BSYNC B0 ;  /* 0x0000000000007941 */ /* 0x000fea0003800000 */
.L_x_351:
[----:B------:R-:W3:Y:S01]  /*db90*/  SHFL.IDX PT, R3, R5, RZ, 0x1f ;  /* 0x00001fff05037589 */ /* 0x000ee200000e0000 */
[----:B------:R-:W-:-:S04]  /*dba0*/  LOP3.LUT R7, R4, R7, RZ, 0x30, !PT ;  /* 0x0000000704077212 */ /* 0x000fc800078e30ff */
[----:B------:R-:W3:Y:S02]  /*dbb0*/  POPC R4, R7 ;  /* 0x0000000700047309 */ /* 0x000ee40000000000 */
[----:B---3--:R-:W-:-:S05]  /*dbc0*/  IMAD.IADD R4, R3, 0x1, R4 ;  /* 0x0000000103047824 */ /* 0x008fca00078e0204 */
[----:B------:R-:W-:-:S13]  /*dbd0*/  ISETP.GT.OR P0, PT, R4, 0xe7b, !P0 ;  /* 0x00000e7b0400780c */ /* 0x000fda0004704670 */
[----:B------:R-:W-:-:S05]  /*dbe0*/  @!P0 LEA R4, R4, UR6, 0x2 ;  /* 0x0000000604048c11 */ /* 0x000fca000f8e10ff */
[----:B------:R3:W-:Y:S02]  /*dbf0*/  @!P0 STS [R4+0xc00], R11 ;  /* 0x000c000b04008388 */ /* 0x0007e40000000800 */
.L_x_321:
[----:B------:R-:W-:Y:S01]  /*dc00*/  BAR.SYNC.DEFER_BLOCKING 0x0 ;  /* 0x0000000000007b1d */ /* 0x000fe20000010000 */
[----:B---3--:R-:W-:Y:S01]  /*dc10*/  MOV R4, 0x960 ;  /* 0x0000096000047802 */ /* 0x008fe20000000f00 */
[----:B-1----:R-:W-:-:S04]  /*dc20*/  IMAD.MOV.U32 R15, RZ, RZ, 0x0 ;  /* 0x00000000ff0f7424 */ /* 0x002fc800078e00ff */
[----:B------:R-:W-:Y:S01]  /*dc30*/  IMAD.MOV.U32 R14, RZ, RZ, R4 ;  /* 0x000000ffff0e7224 */ /* 0x000fe200078e0004 */
[----:B------:R-:W1:Y:S02]  /*dc40*/  LDS R3, [UR6+0x7fe4] ;  /* 0x007fe406ff037984 */ /* 0x000e640008000800 */
[----:B-1----:R-:W-:-:S13]  /*dc50*/  ISETP.GT.AND P0, PT, R3, 0x7ff, PT ;  /* 0x000007ff0300780c */ /* 0x002fda0003f04270 */
[----:B0-2---:R-:W-:Y:S05]  /*dc60*/  @P0 RET.REL.NODEC R14 `(_ZN4vllm10persistent22persistent_topk_kernelILj1EEEvNS0_20PersistentTopKParamsE) ;  /* 0xffffff200ee40950 */ /* 0x005fea0003c3ffff */
[----:B------:R-:W0:Y:S01]  /*dc70*/  LDS R7, [UR6+0x7ff0] ;  /* 0x007ff006ff077984 */ /* 0x000e220008000800 */
[----:B------:R-:W-:-:S04]  /*dc80*/  IADD3 R4, PT, PT, -R3, 0x800, RZ ;  /* 0x0000080003047810 */ /* 0x000fc80007ffe1ff */
[----:B0-----:R-:W-:-:S13]  /*dc90*/  ISETP.GT.AND P0, PT, R7, R4, PT ;  /* 0x000000040700720c */ /* 0x001fda0003f04270 */
[----:B------:R-:W-:Y:S05]  /*dca0*/  @P0 BRA `(.L_x_353) ;  /* 0x00000004000c0947 */ /* 0x000fea0003800000 */
[----:B------:R-:W-:Y:S01]  /*dcb0*/  ISETP.GT.AND P0, PT, R7, R6, PT ;  /* 0x000000060700720c */ /* 0x000fe20003f04270 */
[----:B------:R-:W-:-:S12]  /*dcc0*/  BSSY B0, `(.L_x_354) ;  /* 0x000003d000007945 */ /* 0x000fd80003800000 */
[----:B------:R-:W-:Y:S05]  /*dcd0*/  @!P0 BRA `(.L_x_355) ;  /* 0x0000000000ec8947 */ /* 0x000fea0003800000 */
[----:B------:R-:W-:Y:S01]  /*dce0*/  VIMNMX R7, PT, PT, R7, 0xe7c, PT ;  /* 0x00000e7c07077848 */ /* 0x000fe20003fe0100 */
[----:B------:R-:W-:Y:S01]  /*dcf0*/  IMAD.U32 R11, RZ, RZ, UR6 ;  /* 0x00000006ff0b7e24 */ /* 0x000fe2000f8e00ff */
[----:B------:R-:W-:Y:S01]  /*dd00*/  BSSY B1, `(.L_x_356) ;  /* 0x0000021000017945 */ /* 0x000fe20003800000 */
[----:B------:R-:W-:Y:S02]  /*dd10*/  PLOP3.LUT P0, PT, PT, PT, PT, 0x80, 0x8 ;  /* 0x000000000008781c */ /* 0x000fe40003f0f070 */
[----:B------:R-:W-:Y:S01]  /*dd20*/  IMAD.IADD R4, R7, 0x1, -R6 ;  /* 0x0000000107047824 */ /* 0x000fe200078e0a06 */
[----:B------:R-:W-:-:S04]  /*dd30*/  IADD3 R8, PT, PT, R2, 0xc00, R11 ;  /* 0x00000c0002087810 */ /* 0x000fc80007ffe00b */
[----:B------:R-:W-:Y:S01]  /*dd40*/  ISETP.GT.AND P2, PT, R4, 0xc00, PT ;  /* 0x00000c000400780c */ /* 0x000fe20003f44270 */
[----:B------:R-:W-:-:S12]  /*dd50*/  IMAD.IADD R4, R6, 0x1, R3 ;  /* 0x0000000106047824 */ /* 0x000fd800078e0203 */
[----:B------:R-:W-:Y:S05]  /*dd60*/  @!P2 BRA `(.L_x_357) ;  /* 0x000000000068a947 */ /* 0x000fea0003800000 */
[----:B------:R-:W-:Y:S01]  /*dd70*/  PLOP3.LUT P0, PT, PT, PT, PT, 0x8, 0x80 ;  /* 0x000000000080781c */ /* 0x000fe20003f0e170 */
[----:B------:R-:W-:-:S12]  /*dd80*/  VIADD R11, R7, 0xfffff400 ;  /* 0xfffff400070b7836 */ /* 0x000fd80000000000 */
.L_x_358:
[----:B0-----:R-:W0:Y:S01]  /*dd90*/  LDS R23, [R8] ;  /* 0x0000000008177984 */ /* 0x001e220000000800 */
[----:B------:R-:W-:Y:S02]  /*dda0*/  IMAD.MOV.U32 R15, RZ, RZ, 0x4 ;  /* 0x00000004ff0f7424 */ /* 0x000fe400078e00ff */
[C---:B------:R-:W-:Y:S01]  /*ddb0*/  VIADD R2, R4.reuse, 0x400 ;  /* 0x0000040004027836 */ /* 0x040fe20000000000 */
[----:B------:R-:W1:Y:S01]  /*ddc0*/  LDS R21, [R8+0x1000] ;  /* 0x0010000008157984 */ /* 0x000e620000000800 */
[----:B------:R-:W-:Y:S02]  /*ddd0*/  IMAD.MOV.U32 R3, RZ, RZ, 0x4 ;  /* 0x00000004ff037424 */ /* 0x000fe400078e00ff */
[----:B------:R-:W-:Y:S01]  /*dde0*/  IMAD.WIDE R14, R4, R15, UR14 ;  /* 0x0000000e040e7e25 */ /* 0x000fe2000f8e020f */
[----:B------:R-:W2:Y:S03]  /*ddf0*/  LDS R17, [R8+0x2000] ;  /* 0x0020000008117984 */ /* 0x000ea60000000800 */
[----:B------:R-:W-:Y:S01]  /*de00*/  IMAD.WIDE R2, R2, R3, UR14 ;  /* 0x0000000e02027e25 */ /* 0x000fe2000f8e0203 */
[----:B------:R3:W4:Y:S03]  /*de10*/  LDS R19, [R8+0x3000] ;  /* 0x0030000008137984 */ /* 0x0007260000000800 */
[----:B------:R-:W-:-:S02]  /*de20*/  VIADD R16, R4, 0x800 ;  /* 0x0000080004107836 */ /* 0x000fc40000000000 */
[----:B------:R-:W-:Y:S02]  /*de30*/  IMAD.MOV.U32 R25, RZ, RZ, 0x4 ;  /* 0x00000004ff197424 */ /* 0x000fe400078e00ff */
[----:B------:R-:W-:Y:S02]  /*de40*/  VIADD R18, R4, 0xc00 ;  /* 0x00000c0004127836 */ /* 0x000fe40000000000 */
[----:B------:R-:W-:Y:S02]  /*de50*/  IMAD.MOV.U32 R27, RZ, RZ, 0x4 ;  /* 0x00000004ff1b7424 */ /* 0x000fe400078e00ff */
[----:B------:R-:W-:Y:S02]  /*de60*/  VIADD R6, R6, 0x1000 ;  /* 0x0000100006067836 */ /* 0x000fe40000000000 */
[----:B---3--:R-:W-:Y:S02]  /*de70*/  VIADD R8, R8, 0x4000 ;  /* 0x0000400008087836 */ /* 0x008fe40000000000 */
[----:B------:R-:W-:Y:S01]  /*de80*/  VIADD R4, R4, 0x1000 ;  /* 0x0000100004047836 */ /* 0x000fe20000000000 */
[----:B------:R-:W-:Y:S01]  /*de90*/  ISETP.GE.AND P2, PT, R6, R11, PT ;  /* 0x0000000b0600720c */ /* 0x000fe20003f46270 */
[----:B0-----:R0:W-:Y:S04]  /*dea0*/  STG.E desc[UR22][R14.64], R23 ;  /* 0x000000170e007986 */ /* 0x0011e8000c101916 */
[----:B-1----:R1:W-:Y:S01]  /*deb0*/  STG.E desc[UR22][R2.64], R21 ;  /* 0x0000001502007986 */ /* 0x0023e2000c101916 */
[----:B0-----:R-:W-:-:S04]  /*dec0*/  IMAD.WIDE R14, R18, R27, UR14 ;  /* 0x0000000e120e7e25 */ /* 0x001fc8000f8e021b */
[----:B-1----:R-:W-:-:S05]  /*ded0*/  IMAD.WIDE R2, R16, R25, UR14 ;  /* 0x0000000e10027e25 */ /* 0x002fca000f8e0219 */
[----:B--2---:R0:W-:Y:S04]  /*dee0*/  STG.E desc[UR22][R2.64], R17 ;  /* 0x0000001102007986 */ /* 0x0041e8000c101916 */
[----:B----4-:R0:W-:Y:S01]  /*def0*/  STG.E desc[UR22][R14.64], R19 ;  /* 0x000000130e007986 */ /* 0x0101e2000c101916 */
[----:B------:R-:W-:Y:S05]  /*df00*/  @!P2 BRA `(.L_x_358) ;  /* 0xfffffffc00a0a947 */ /* 0x000fea000383ffff */
.L_x_357:
[----:B------:R-:W-:Y:S05]  /*df10*/  BSYNC B1 ;  /* 0x0000000000017941 */ /* 0x000fea0003800000 */
.L_x_356:
[----:B0-----:R-:W-:Y:S01]  /*df20*/  IMAD.IADD R2, R7, 0x1, -R6 ;  /* 0x0000000107027824 */ /* 0x001fe200078e0a06 */
[----:B------:R-:W-:Y:S04]  /*df30*/  BSSY B1, `(.L_x_359) ;  /* 0x0000010000017945 */ /* 0x000fe80003800000 */
[----:B------:R-:W-:-:S13]  /*df40*/  ISETP.GT.AND P2, PT, R2, 0x400, PT ;  /* 0x000004000200780c */ /* 0x000fda0003f44270 */
[----:B------:R-:W-:Y:S05]  /*df50*/  @!P2 BRA `(.L_x_360) ;  /* 0x000000000034a947 */ /* 0x000fea0003800000 */
[----:B------:R-:W0:Y:S01]  /*df60*/  LDS R11, [R8] ;  /* 0x00000000080b7984 */ /* 0x000e220000000800 */
[----:B------:R-:W-:Y:S01]  /*df70*/  IMAD.MOV.U32 R3, RZ, RZ, 0x4 ;  /* 0x00000004ff037424 */ /* 0x000fe200078e00ff */
[----:B------:R-:W-:Y:S01]  /*df80*/  PLOP3.LUT P0, PT, PT, PT, PT, 0x8, 0x80 ;  /* 0x000000000080781c */ /* 0x000fe20003f0e170 */
[C---:B------:R-:W-:Y:S01]  /*df90*/  VIADD R14, R4.reuse, 0x400 ;  /* 0x00000400040e7836 */ /* 0x040fe20000000000 */
[----:B------:R1:W2:Y:S01]  /*dfa0*/  LDS R17, [R8+0x1000] ;  /* 0x0010000008117984 */ /* 0x0002a20000000800 */
[----:B------:R-:W-:Y:S02]  /*dfb0*/  IMAD.MOV.U32 R15, RZ, RZ, 0x4 ;  /* 0x00000004ff0f7424 */ /* 0x000fe400078e00ff */
[----:B------:R-:W-:-:S04]  /*dfc0*/  IMAD.WIDE R2, R4, R3, UR14 ;  /* 0x0000000e04027e25 */ /* 0x000fc8000f8e0203 */
[----:B------:R-:W-:-:S04]  /*dfd0*/  IMAD.WIDE R14, R14, R15, UR14 ;  /* 0x0000000e0e0e7e25 */ /* 0x000fc8000f8e020f */
[----:B------:R-:W-:Y:S02]  /*dfe0*/  VIADD R6, R6, 0x800 ;  /* 0x0000080006067836 */ /* 0x000fe40000000000 */
[----:B-1----:R-:W-:Y:S02]  /*dff0*/  VIADD R8, R8, 0x2000 ;  /* 0x0000200008087836 */ /* 0x002fe40000000000 */
[----:B------:R-:W-:Y:S01]  /*e000*/  VIADD R4, R4, 0x800 ;  /* 0x0000080004047836 */ /* 0x000fe20000000000 */
[----:B0-----:R0:W-:Y:S04]  /*e010*/  STG.E desc[UR22][R2.64], R11 ;  /* 0x0000000b02007986 */ /* 0x0011e8000c101916 */
[----:B--2---:R0:W-:Y:S02]  /*e020*/  STG.E desc[UR22][R14.64], R17 ;  /* 0x000000110e007986 */ /* 0x0041e4000c101916 */
.L_x_360:
[----:B------:R-:W-:Y:S05]  /*e030*/  BSYNC B1 ;  /* 0x0000000000017941 */ /* 0x000fea0003800000 */
.L_x_359:
[----:B------:R-:W-:Y:S01]  /*e040*/  ISETP.LT.OR P0, PT, R6, R7, P0 ;  /* 0x000000070600720c */ /* 0x000fe20000701670 */
[----:B0-----:R-:W-:-:S12]  /*e050*/  IMAD.MOV.U32 R3, RZ, RZ, 0x4 ;  /* 0x00000004ff037424 */ /* 0x001fd800078e00ff */
[----:B------:R-:W0:Y:S01]  /*e060*/  @P0 LDS R7, [R8] ;  /* 0x0000000008070984 */ /* 0x000e220000000800 */
[----:B------:R-:W-:-:S05]  /*e070*/  @P0 IMAD.WIDE R2, R4, R3, UR14 ;  /* 0x0000000e04020e25 */ /* 0x000fca000f8e0203 */
[----:B0-----:R0:W-:Y:S02]  /*e080*/  @P0 STG.E desc[UR22][R2.64], R7 ;  /* 0x0000000702000986 */ /* 0x0011e4000c101916 */
.L_x_355:
[----:B------:R-:W-:Y:S05]  /*e090*/  BSYNC B0 ;  /* 0x0000000000007941 */ /* 0x000fea0003800000 */
.L_x_354:
[----:B------:R-:W-:Y:S01]  /*e0a0*/  BAR.SYNC.DEFER_BLOCKING 0x0 ;  /* 0x0000000000007b1d */ /* 0x000fe20000010000 */
[----:B0-----:R-:W-:Y:S01]  /*e0b0*/  MOV R2, 0x960 ;  /* 0x0000096000027802 */ /* 0x001fe20000000f00 */
[----:B------:R-:W-:-:S04]  /*e0c0*/  IMAD.MOV.U32 R3, RZ, RZ, 0x0 ;  /* 0x00000000ff037424 */ /* 0x000fc800078e00ff */
[----:B------:R-:W-:Y:S05]  /*e0d0*/  RET.REL.NODEC R2 `(_ZN4vllm10persistent22persistent_topk_kernelILj1EEEvNS0_20PersistentTopKParamsE) ;  /* 0xffffff1c02c87950 */ /* 0x000fea0003c3ffff */
.L_x_353:
[C---:B------:R-:W-:Y:S01]  /*e0e0*/  ISETP.GT.U32.AND P2, PT, R6.reuse, 0x17f, PT ;  /* 0x0000017f0600780c */ /* 0x040fe20003f44070 */
[----:B------:R-:W-:Y:S01]  /*e0f0*/  IMAD.U32 R17, RZ, RZ, UR19 ;  /* 0x00000013ff117e24 */ /* 0x000fe2000f8e00ff */
[----:B------:R-:W-:Y:S01]  /*e100*/  ISETP.GT.AND P3, PT, R7, R6, PT ;  /* 0x000000060700720c */ /* 0x000fe20003f64270 */
[----:B------:R-:W-:Y:S01]  /*e110*/  IMAD.U32 R14, RZ, RZ, UR18 ;  /* 0x00000012ff0e7e24 */ /* 0x000fe2000f8e00ff */
[----:B------:R-:W-:Y:S01]  /*e120*/  BSSY B0, `(.L_x_361) ;  /* 0x0000019000007945 */ /* 0x000fe20003800000 */
[----:B------:R-:W-:Y:S01]  /*e130*/  IMAD.U32 R15, RZ, RZ, UR19 ;  /* 0x00000013ff0f7e24 */ /* 0x000fe2000f8e00ff */
[----:B------:R-:W-:Y:S01]  /*e140*/  ISETP.GT.U32.AND P0, PT, R6, 0xff, PT ;  /* 0x000000ff0600780c */ /* 0x000fe20003f04070 */
[----:B------:R-:W-:Y:S02]  /*e150*/  IMAD.U32 R16, RZ, RZ, UR18 ;  /* 0x00000012ff107e24 */ /* 0x000fe4000f8e00ff */
[----:B------:R-:W-:-:S04]  /*e160*/  IMAD.MOV.U32 R15, RZ, RZ, R17 ;  /* 0x000000ffff0f7224 */ /* 0x000fc800078e0011 */
[----:B------:R0:W-:Y:S01]  /*e170*/  @!P2 STS [R2+UR6], RZ ;  /* 0x000000ff0200a988 */ /* 0x0001e20008000806 */
[----:B------:R-:W-:Y:S06]  /*e180*/  BAR.SYNC.DEFER_BLOCKING 0x0 ;  /* 0x0000000000007b1d */ /* 0x000fec0000010000 */
[----:B------:R-:W-:Y:S05]  /*e190*/  @!P3 BRA `(.L_x_362) ;  /* 0x000000000044b947 */ /* 0x000fea0003800000 */
[----:B------:R-:W-:Y:S01]  /*e1a0*/  IMAD.U32 R11, RZ, RZ, UR6 ;  /* 0x00000006ff0b7e24 */ /* 0x000fe2000f8e00ff */
[----:B------:R-:W-:Y:S01]  /*e1b0*/  VIMNMX R8, PT, PT, R7, 0xe7c, PT ;  /* 0x00000e7c07087848 */ /* 0x000fe20003fe0100 */
[----:B------:R-:W-:-:S03]  /*e1c0*/  IMAD.MOV.U32 R3, RZ, RZ, R6 ;  /* 0x000000ffff037224 */ /* 0x000fc600078e0006 */
[----:B------:R-:W-:-:S07]  /*e1d0*/  IADD3 R7, PT, PT, R2, 0xc00, R11 ;  /* 0x00000c0002077810 */ /* 0x000fce0007ffe00b */
.L_x_363:
[----:B-1----:R-:W1:Y:S02]  /*e1e0*/  LDS R17, [R7] ;  /* 0x0000000007117984 */ /* 0x002e640000000800 */
[----:B-1----:R-:W-:-:S06]  /*e1f0*/  IMAD.WIDE R16, R17, 0x4, R14 ;  /* 0x0000000411107825 */ /* 0x002fcc00078e020e */
[----:B------:R-:W2:Y:S01]  /*e200*/  LDG.E R16, desc[UR22][R16.64] ;  /* 0x0000001610107981 */ /* 0x000ea2000c1e1900 */
[----:B------:R-:W-:Y:S02]  /*e210*/  VIADD R3, R3, 0x400 ;  /* 0x0000040003037836 */ /* 0x000fe40000000000 */
[----:B------:R-:W-:Y:S01]  /*e220*/  VIADD R7, R7, 0x1000 ;  /* 0x0000100007077836 */ /* 0x000fe20000000000 */
[----:B--2---:R-:W-:Y:S02]  /*e230*/  ISETP.GE.AND P2, PT, R16, RZ, PT ;  /* 0x000000ff1000720c */ /* 0x004fe40003f46270 */
[----:B------:R-:W-:-:S11]  /*e240*/  LOP3.LUT R11, RZ, R16, RZ, 0x33, !PT ;  /* 0x00000010ff0b7212 */ /* 0x000fd600078e33ff */
[----:B------:R-:W-:Y:S02]  /*e250*/  @P2 LOP3.LUT R11, R16, 0x80000000, RZ, 0xfc, !PT ;  /* 0x80000000100b2812 */ /* 0x000fe400078efcff */
[----:B------:R-:W-:Y:S02]  /*e260*/  ISETP.GE.AND P2, PT, R3, R8, PT ;  /* 0x000000080300720c */ /* 0x000fe40003f46270 */
[----:B------:R-:W-:-:S04]  /*e270*/  SHF.R.U32.HI R11, RZ, 0x16, R11 ;  /* 0x00000016ff0b7819 */ /* 0x000fc8000001160b */
[----:B------:R-:W-:-:S05]  /*e280*/  LOP3.LUT R11, R11, 0x3fc, RZ, 0xc0, !PT ;  /* 0x000003fc0b0b7812 */ /* 0x000fca00078ec0ff */
[----:B------:R1:W-:Y:S02]  /*e290*/  ATOMS.POPC.INC.32 RZ, [R11+UR6] ;  /* 0x000000000bff7f8c */ /* 0x0003e4000d800006 */
[----:B------:R-:W-:Y:S05]  /*e2a0*/  @!P2 BRA `(.L_x_363) ;  /* 0xfffffffc00cca947 */ /* 0x000fea000383ffff */
.L_x_362:
[----:B------:R-:W-:Y:S05]  /*e2b0*/  BSYNC B0 ;  /* 0x0000000000007941 */ /* 0x000fea0003800000 */
.L_x_361:
[----:B------:R-:W-:Y:S06]  /*e2c0*/  BAR.SYNC.DEFER_BLOCKING 0x0 ;  /* 0x0000000000007b1d */ /* 0x000fec0000010000 */
[----:B------:R-:W-:Y:S01]  /*e2d0*/  BSSY B0, `(.L_x_364) ;  /* 0x0000008000007945 */ /* 0x000fe20003800000 */
[----:B------:R-:W2:Y:S03]  /*e2e0*/  LDS R8, [UR6+0x7ff0] ;  /* 0x007ff006ff087984 */ /* 0x000ea60008000800 */
[----:B------:R-:W-:Y:S05]  /*e2f0*/  @P0 BRA `(.L_x_365) ;  /* 0x0000000000140947 */ /* 0x000fea0003800000 */
[----:B------:R-:W-:Y:S01]  /*e300*/  ISETP.NE.AND P2, PT, R6, 0xff, PT ;  /* 0x000000ff0600780c */ /* 0x000fe20003f45270 */
[----:B------:R-:W-:-:S12]  /*e310*/  LDS R3, [R2+UR6] ;  /* 0x0000000602037984 */ /* 0x000fd80008000800 */
[----:B------:R-:W3:Y:S02]  /*e320*/  @P2 LDS R16, [R2+UR6+0x4] ;  /* 0x0000040602102984 */ /* 0x000ee40008000800 */
[----:B---3--:R-:W-:-:S05]  /*e330*/  @P2 IMAD.IADD R3, R3, 0x1, R16 ;  /* 0x0000000103032824 */ /* 0x008fca00078e0210 */
[----:B------:R3:W-:Y:S02]  /*e340*/  STS [R2+UR6+0x600], R3 ;  /* 0x0006000302007988 */ /* 0x0007e40008000806 */
.L_x_365:
[----:B------:R-:W-:Y:S05]  /*e350*/  BSYNC B0 ;  /* 0x0000000000007941 */ /* 0x000fea0003800000 */
.L_x_364:
[----:B------:R-:W-:Y:S06]  /*e360*/  BAR.SYNC.DEFER_BLOCKING 0x0 ;  /* 0x0000000000007b1d */ /* 0x000fec0000010000 */
[----:B------:R-:W-:Y:S04]  /*e370*/  BSSY B0, `(.L_x_366) ;  /* 0x0000007000007945 */ /* 0x000fe80003800000 */
[----:B------:R-:W-:Y:S05]  /*e380*/  @P0 BRA `(.L_x_367) ;  /* 0x0000000000140947 */ /* 0x000fea0003800000 */
[----:B------:R-:W-:Y:S01]  /*e390*/  ISETP.GT.U32.AND P2, PT, R6, 0xfd, PT ;  /* 0x000000fd0600780c */ /* 0x000fe20003f44070 */
[----:B---3--:R-:W-:-:S12]  /*e3a0*/  LDS R3, [R2+UR6+0x600] ;  /* 0x0006000602037984 */ /* 0x008fd80008000800 */
[----:B------:R-:W3:Y:S02]  /*e3b0*/  @!P2 LDS R16, [R2+UR6+0x608] ;  /* 0x000608060210a984 */ /* 0x000ee40008000800 */
[----:B---3--:R-:W-:-:S05]  /*e3c0*/  @!P2 IMAD.IADD R3, R3, 0x1, R16 ;  /* 0x000000010303a824 */ /* 0x008fca00078e0210 */
[----:B------:R4:W-:Y:S02]  /*e3d0*/  STS [R2+UR6], R3 ;  /* 0x0000000302007988 */ /* 0x0009e40008000806 */
.L_x_367:
[----:B------:R-:W-:Y:S05]  /*e3e0*/  BSYNC B0 ;  /* 0x0000000000007941 */ /* 0x000fea0003800000 */
.L_x_366:
[----:B------:R-:W-:Y:S06]  /*e3f0*/  BAR.SYNC.DEFER_BLOCKING 0x0 ;  /* 0x0000000000007b1d */ /* 0x000fec0000010000 */
[----:B------:R-:W-:Y:S04]  /*e400*/  BSSY B0, `(.L_x_368) ;  /* 0x0000007000007945 */ /* 0x000fe80003800000 */
[----:B------:R-:W-:Y:S05]  /*e410*/  @P0 BRA `(.L_x_369) ;  /* 0x0000000000140947 */ /* 0x000fea0003800000 */
[----:B------:R-:W-:Y:S01]  /*e420*/  ISETP.GT.U32.AND P2, PT, R6, 0xfb, PT ;  /* 0x000000fb0600780c */ /* 0x000fe20003f44070 */
[----:B---34-:R-:W-:-:S12]  /*e430*/  LDS R3, [R2+UR6] ;  /* 0x0000000602037984 */ /* 0x018fd80008000800 */
[----:B------:R-:W3:Y:S02]  /*e440*/  @!P2 LDS R16, [R2+UR6+0x10] ;  /* 0x000010060210a984 */ /* 0x000ee40008000800 */
[----:B---3--:R-:W-:-:S05]  /*e450*/  @!P2 IMAD.IADD R3, R3, 0x1, R16 ;  /* 0x000000010303a824 */ /* 0x008fca00078e0210 */
[----:B------:R3:W-:Y:S02]  /*e460*/  STS [R2+UR6+0x600], R3 ;  /* 0x0006000302007988 */ /* 0x0007e40008000806 */
.L_x_369:
[----:B------:R-:W-:Y:S05]  /*e470*/  BSYNC B0 ;  /* 0x0000000000007941 */ /* 0x000fea0003800000 */
.L_x_368:
[----:B------:R-:W-:Y:S06]  /*e480*/  BAR.SYNC.DEFER_BLOCKING 0x0 ;  /* 0x0000000000007b1d */ /* 0x000fec0000010000 */
[----:B------:R-:W-:Y:S04]  /*e490*/  BSSY B0, `(.L_x_370) ;  /* 0x0000007000007945 */ /* 0x000fe80003800000 */
[----:B------:R-:W-:Y:S05]  /*e4a0*/  @P0 BRA `(.L_x_371) ;  /* 0x0000000000140947 */ /* 0x000fea0003800000 */
[----:B------:R-:W-:Y:S01]  /*e4b0*/  ISETP.GT.U32.AND P2, PT, R6, 0xf7, PT ;  /* 0x000000f70600780c */ /* 0x000fe20003f44070 */
[----:B---34-:R-:W-:-:S12]  /*e4c0*/  LDS R3, [R2+UR6+0x600] ;  /* 0x0006000602037984 */ /* 0x018fd80008000800 */
[----:B------:R-:W3:Y:S02]  /*e4d0*/  @!P2 LDS R16, [R2+UR6+0x620] ;  /* 0x000620060210a984 */ /* 0x000ee40008000800 */
[----:B---3--:R-:W-:-:S05]  /*e4e0*/  @!P2 IMAD.IADD R3, R3, 0x1, R16 ;  /* 0x000000010303a824 */ /* 0x008fca00078e0210 */
[----:B------:R3:W-:Y:S02]  /*e4f0*/  STS [R2+UR6], R3 ;  /* 0x0000000302007988 */ /* 0x0007e40008000806 */
.L_x_371:
[----:B------:R-:W-:Y:S05]  /*e500*/  BSYNC B0 ;  /* 0x0000000000007941 */ /* 0x000fea0003800000 */
.L_x_370:
        /* <DEDUP_REMOVED lines=8> */
.L_x_373:
[----:B------:R-:W-:Y:S05]  /*e590*/  BSYNC B0 ;  /* 0x0000000000007941 */ /* 0x000fea0003800000 */
.L_x_372:
        /* <DEDUP_REMOVED lines=8> */
.L_x_375:
[----:B------:R-:W-:Y:S05]  /*e620*/  BSYNC B0 ;  /* 0x0000000000007941 */ /* 0x000fea0003800000 */
.L_x_374:
        /* <DEDUP_REMOVED lines=8> */
.L_x_377:
[----:B------:R-:W-:Y:S05]  /*e6b0*/  BSYNC B0 ;  /* 0x0000000000007941 */ /* 0x000fea0003800000 */
.L_x_376:
        /* <DEDUP_REMOVED lines=8> */
.L_x_379:
[----:B------:R-:W-:Y:S05]  /*e740*/  BSYNC B0 ;  /* 0x0000000000007941 */ /* 0x000fea0003800000 */
.L_x_378:
[----:B------:R-:W-:Y:S06]  /*e750*/  BAR.SYNC.DEFER_BLOCKING 0x0 ;  /* 0x0000000000007b1d */ /* 0x000fec0000010000 */
[----:B------:R-:W-:Y:S04]  /*e760*/  BSSY B0, `(.L_x_380) ;  /* 0x000000a000007945 */ /* 0x000fe80003800000 */
[----:B------:R-:W-:Y:S05]  /*e770*/  @P0 BRA `(.L_x_381) ;  /* 0x0000000000200947 */ /* 0x000fea0003800000 */
[----:B---34-:R-:W3:Y:S02]  /*e780*/  LDS R3, [R2+UR6] ;  /* 0x0000000602037984 */ /* 0x018ee40008000800 */
[----:B---3--:R-:W-:-:S13]  /*e790*/  ISETP.GT.AND P2, PT, R3, R4, PT ;  /* 0x000000040300720c */ /* 0x008fda0003f44270 */
[----:B------:R-:W-:Y:S05]  /*e7a0*/  @!P2 BRA `(.L_x_381) ;  /* 0x000000000014a947 */ /* 0x000fea0003800000 */
[----:B------:R-:W3:Y:S02]  /*e7b0*/  LDS R7, [R2+UR6+0x4] ;  /* 0x0000040602077984 */ /* 0x000ee40008000800 */
[----:B---3--:R-:W-:-:S13]  /*e7c0*/  ISETP.GE.AND P2, PT, R4, R7, PT ;  /* 0x000000070400720c */ /* 0x008fda0003f46270 */
[----:B------:R-:W-:Y:S01]  /*e7d0*/  @P2 IMAD.IADD R7, R4, 0x1, -R7 ;  /* 0x0000000104072824 */ /* 0x000fe200078e0a07 */
[----:B------:R-:W-:Y:S04]  /*e7e0*/  @P2 STS [UR6+0x7ff4], RZ ;  /* 0x007ff4ffff002988 */ /* 0x000fe80008000806 */
[----:B------:R3:W-:Y:S02]  /*e7f0*/  @P2 STS.64 [UR6+0x7fe8], R6 ;  /* 0x007fe806ff002988 */ /* 0x0007e40008000a06 */
.L_x_381:
[----:B------:R-:W-:Y:S05]  /*e800*/  BSYNC B0 ;  /* 0x0000000000007941 */ /* 0x000fea0003800000 */
.L_x_380:
[----:B------:R-:W-:Y:S01]  /*e810*/  BAR.SYNC.DEFER_BLOCKING 0x0 ;  /* 0x0000000000007b1d */ /* 0x000fe20000010000 */
[----:B------:R-:W-:-:S05]  /*e820*/  IMAD.MOV.U32 R16, RZ, RZ, RZ ;  /* 0x000000ffff107224 */ /* 0x000fca00078e00ff */
[----:B------:R-:W-:Y:S01]  /*e830*/  UMOV UR5, 0x18 ;  /* 0x0000001800057882 */ /* 0x000fe20000000000 */
[----:B---34-:R-:W1:Y:S02]  /*e840*/  LDS R3, [UR6+0x7fe8] ;  /* 0x007fe806ff037984 */ /* 0x018e640008000800 */
[----:B-1----:R-:W-:-:S05]  /*e850*/  LEA R11, R3, UR6, 0x2 ;  /* 0x00000006030b7c11 */ /* 0x002fca000f8e10ff */
[----:B------:R-:W1:Y:S02]  /*e860*/  LDS R7, [R11+0x4] ;  /* 0x000004000b077984 */ /* 0x000e640000000800 */
[----:B-1----:R-:W-:Y:S01]  /*e870*/  IMAD.IADD R7, R4, 0x1, -R7 ;  /* 0x0000000104077824 */ /* 0x002fe200078e0a07 */
[----:B--2---:R-:W-:-:S04]  /*e880*/  VIMNMX R4, PT, PT, R8, 0xe7c, PT ;  /* 0x00000e7c08047848 */ /* 0x004fc80003fe0100 */
[----:B------:R-:W-:-:S13]  /*e890*/  ISETP.NE.AND P2, PT, R7, RZ, PT ;  /* 0x000000ff0700720c */ /* 0x000fda0003f45270 */
[----:B------:R-:W-:Y:S05]  /*e8a0*/  @!P2 BRA `(.L_x_382) ;  /* 0x0000003800f8a947 */ /* 0x000fea0003800000 */
[----:B------:R-:W-:Y:S01]  /*e8b0*/  BAR.SYNC.DEFER_BLOCKING 0x0 ;  /* 0x0000000000007b1d */ /* 0x000fe20000010000 */
[----:B------:R-:W-:Y:S02]  /*e8c0*/  ISETP.GT.U32.AND P2, PT, R6, 0x100, PT ;  /* 0x000001000600780c */ /* 0x000fe40003f44070 */
[----:B------:R-:W-:-:S03]  /*e8d0*/  ISETP.GT.AND P3, PT, R8, R6, PT ;  /* 0x000000060800720c */ /* 0x000fc60003f64270 */
[----:B------:R-:W-:Y:S08]  /*e8e0*/  BSSY B0, `(.L_x_383) ;  /* 0x00000c3000007945 */ /* 0x000ff00003800000 */
[----:B------:R1:W-:Y:S01]  /*e8f0*/  @!P2 STS [R2+UR6], RZ ;  /* 0x000000ff0200a988 */ /* 0x0003e20008000806 */
[----:B------:R-:W-:Y:S06]  /*e900*/  BAR.SYNC.DEFER_BLOCKING 0x0 ;  /* 0x0000000000007b1d */ /* 0x000fec0000010000 */
[----:B------:R-:W-:Y:S05]  /*e910*/  @!P3 BRA `(.L_x_384) ;  /* 0x0000000800fcb947 */ /* 0x000fea0003800000 */
[----:B------:R-:W2:Y:S02]  /*e920*/  LDS R11, [R2+UR6+0xc00] ;  /* 0x000c0006020b7984 */ /* 0x000ea40008000800 */
[----:B--2---:R-:W-:-:S06]  /*e930*/  IMAD.WIDE R16, R11, 0x4, R14 ;  /* 0x000000040b107825 */ /* 0x004fcc00078e020e */
[----:B------:R-:W2:Y:S01]  /*e940*/  LDG.E R16, desc[UR22][R16.64] ;  /* 0x0000001610107981 */ /* 0x000ea2000c1e1900 */
[----:B------:R-:W-:Y:S01]  /*e950*/  BSSY B1, `(.L_x_385) ;  /* 0x000002a000017945 */ /* 0x000fe20003800000 */
[----:B--2---:R-:W-:Y:S02]  /*e960*/  ISETP.GE.AND P3, PT, R16, RZ, PT ;  /* 0x000000ff1000720c */ /* 0x004fe40003f66270 */
[----:B------:R-:W-:-:S11]  /*e970*/  LOP3.LUT R8, RZ, R16, RZ, 0x33, !PT ;  /* 0x00000010ff087212 */ /* 0x000fd600078e33ff */
[----:B------:R-:W-:-:S04]  /*e980*/  @P3 LOP3.LUT R8, R16, 0x80000000, RZ, 0xfc, !PT ;  /* 0x8000000010083812 */ /* 0x000fc800078efcff */
[----:B------:R-:W-:-:S04]  /*e990*/  SHF.R.U32.HI R18, RZ, 0x18, R8 ;  /* 0x00000018ff127819 */ /* 0x000fc80000011608 */
[----:B------:R-:W-:-:S13]  /*e9a0*/  ISETP.GT.AND P3, PT, R18, R3, PT ;  /* 0x000000031200720c */ /* 0x000fda0003f64270 */
[----:B------:R-:W-:Y:S05]  /*e9b0*/  @!P3 BRA `(.L_x_386) ;  /* 0x00000000003cb947 */ /* 0x000fea0003800000 */
[----:B------:R-:W2:Y:S01]  /*e9c0*/  S2R R17, SR_LANEID ;  /* 0x0000000000117919 */ /* 0x000ea20000000000 */
[----:B------:R-:W-:Y:S01]  /*e9d0*/  VOTEU.ANY UR5, UPT, PT ;  /* 0x0000000000057886 */ /* 0x000fe200038e0100 */
[----:B------:R-:W-:Y:S01]  /*e9e0*/  IMAD.MOV.U32 R21, RZ, RZ, 0x4 ;  /* 0x00000004ff157424 */ /* 0x000fe200078e00ff */
[----:B------:R-:W2:Y:S01]  /*e9f0*/  FLO.U32 R18, UR5 ;  /* 0x0000000500127d00 */ /* 0x000ea200080e0000 */
[----:B------:R-:W3:Y:S01]  /*ea00*/  S2R R20, SR_LTMASK ;  /* 0x0000000000147919 */ /* 0x000ee20000003900 */
[----:B------:R-:W4:Y:S01]  /*ea10*/  POPC R8, UR5 ;  /* 0x0000000500087d09 */ /* 0x000f220008000000 */
[----:B--2---:R-:W-:Y:S02]  /*ea20*/  ISETP.EQ.U32.AND P3, PT, R18, R17, PT ;  /* 0x000000111200720c */ /* 0x004fe40003f62070 */
[----:B---3--:R-:W-:-:S04]  /*ea30*/  LOP3.LUT R20, R20, UR5, RZ, 0xc0, !PT ;  /* 0x0000000514147c12 */ /* 0x008fc8000f8ec0ff */
[----:B------:R-:W2:Y:S07]  /*ea40*/  POPC R17, R20 ;  /* 0x0000001400117309 */ /* 0x000eae0000000000 */
[----:B----4-:R-:W3:Y:S04]  /*ea50*/  @P3 ATOMS.ADD R19, [UR6+0x7fe4], R8 ;  /* 0x007fe408ff13398c */ /* 0x010ee80008000006 */
[----:B---3--:R-:W2:Y:S02]  /*ea60*/  SHFL.IDX PT, R16, R19, R18, 0x1f ;  /* 0x00001f1213107589 */ /* 0x008ea400000e0000 */
[----:B--2---:R-:W-:-:S04]  /*ea70*/  IMAD.IADD R16, R16, 0x1, R17 ;  /* 0x0000000110107824 */ /* 0x004fc800078e0211 */
[----:B------:R-:W-:-:S05]  /*ea80*/  IMAD.WIDE R16, R16, R21, UR14 ;  /* 0x0000000e10107e25 */ /* 0x000fca000f8e0215 */
[----:B------:R2:W-:Y:S01]  /*ea90*/  STG.E desc[UR22][R16.64], R11 ;  /* 0x0000000b10007986 */ /* 0x0005e2000c101916 */
[----:B------:R-:W-:Y:S05]  /*eaa0*/  BRA `(.L_x_387) ;  /* 0x0000000000507947 */ /* 0x000fea0003800000 */
.L_x_386:
[----:B------:R-:W-:-:S13]  /*eab0*/  ISETP.NE.AND P3, PT, R18, R3, PT ;  /* 0x000000031200720c */ /* 0x000fda0003f65270 */
[----:B------:R-:W-:Y:S05]  /*eac0*/  @P3 BRA `(.L_x_387) ;  /* 0x0000000000483947 */ /* 0x000fea0003800000 */
[----:B------:R-:W2:Y:S01]  /*ead0*/  S2R R19, SR_LANEID ;  /* 0x0000000000137919 */ /* 0x000ea20000000000 */
[----:B------:R-:W-:Y:S02]  /*eae0*/  VOTEU.ANY UR5, UPT, PT ;  /* 0x0000000000057886 */ /* 0x000fe400038e0100 */
[----:B------:R-:W2:Y:S01]  /*eaf0*/  FLO.U32 R18, UR5 ;  /* 0x0000000500127d00 */ /* 0x000ea200080e0000 */
[----:B------:R-:W3:Y:S01]  /*eb00*/  POPC R17, UR5 ;  /* 0x0000000500117d09 */ /* 0x000ee20008000000 */
[----:B--2---:R-:W-:Y:S02]  /*eb10*/  ISETP.EQ.U32.AND P3, PT, R18, R19, PT ;  /* 0x000000131200720c */ /* 0x004fe40003f62070 */
[----:B------:R-:W2:Y:S11]  /*eb20*/  S2R R19, SR_LTMASK ;  /* 0x0000000000137919 */ /* 0x000eb60000003900 */
[----:B---3--:R-:W3:Y:S01]  /*eb30*/  @P3 ATOMS.ADD R17, [UR6+0x7ff4], R17 ;  /* 0x007ff411ff11398c */ /* 0x008ee20008000006 */
[----:B--2---:R-:W-:-:S03]  /*eb40*/  LOP3.LUT R19, R19, UR5, RZ, 0xc0, !PT ;  /* 0x0000000513137c12 */ /* 0x004fc6000f8ec0ff */
[----:B---3--:R-:W2:Y:S03]  /*eb50*/  SHFL.IDX PT, R16, R17, R18, 0x1f ;  /* 0x00001f1211107589 */ /* 0x008ea600000e0000 */
[----:B------:R-:W2:Y:S02]  /*eb60*/  POPC R19, R19 ;  /* 0x0000001300137309 */ /* 0x000ea40000000000 */
[----:B--2---:R-:W-:-:S05]  /*eb70*/  IMAD.IADD R16, R16, 0x1, R19 ;  /* 0x0000000110107824 */ /* 0x004fca00078e0213 */
[----:B------:R-:W-:-:S13]  /*eb80*/  ISETP.GT.AND P3, PT, R16, 0xe7b, PT ;  /* 0x00000e7b1000780c */ /* 0x000fda0003f64270 */
[----:B------:R-:W-:Y:S05]  /*eb90*/  @P3 BRA `(.L_x_387) ;  /* 0x0000000000143947 */ /* 0x000fea0003800000 */
[----:B------:R-:W-:Y:S02]  /*eba0*/  SHF.R.U32.HI R8, RZ, 0xe, R8 ;  /* 0x0000000eff087819 */ /* 0x000fe40000011608 */
[----:B------:R-:W-:Y:S02]  /*ebb0*/  LEA R16, R16, UR6, 0x2 ;  /* 0x0000000610107c11 */ /* 0x000fe4000f8e10ff */
[----:B------:R-:W-:-:S03]  /*ebc0*/  LOP3.LUT R8, R8, 0x3fc, RZ, 0xc0, !PT ;  /* 0x000003fc08087812 */ /* 0x000fc600078ec0ff */
[----:B------:R3:W-:Y:S04]  /*ebd0*/  STS [R16+0x45f0], R11 ;  /* 0x0045f00b10007388 */ /* 0x0007e80000000800 */
[----:B------:R3:W-:Y:S02]  /*ebe0*/  ATOMS.POPC.INC.32 RZ, [R8+UR6] ;  /* 0x0000000008ff7f8c */ /* 0x0007e4000d800006 */
.L_x_387:
[----:B------:R-:W-:Y:S05]  /*ebf0*/  BSYNC B1 ;  /* 0x0000000000017941 */ /* 0x000fea0003800000 */
.L_x_385:
[----:B--23--:R-:W-:-:S04]  /*ec00*/  LOP3.LUT R11, R6, 0x400, RZ, 0xfc, !PT ;  /* 0x00000400060b7812 */ /* 0x00cfc800078efcff */
[----:B------:R-:W-:-:S13]  /*ec10*/  ISETP.GE.AND P3, PT, R11, R4, PT ;  /* 0x000000040b00720c */ /* 0x000fda0003f66270 */
[----:B------:R-:W-:Y:S05]  /*ec20*/  @P3 BRA `(.L_x_384) ;  /* 0x0000000800383947 */ /* 0x000fea0003800000 */
        /* <DEDUP_REMOVED lines=9> */
[----:B------:R-:W-:Y:S05]  /*ecc0*/  @P3 BRA `(.L_x_389) ;  /* 0x0000000000543947 */ /* 0x000fea0003800000 */
        /* <DEDUP_REMOVED lines=19> */
[----:B------:R3:W-:Y:S01]  /*ee00*/  ATOMS.POPC.INC.32 RZ, [R8+UR6] ;  /* 0x0000000008ff7f8c */ /* 0x0007e2000d800006 */
[----:B------:R-:W-:Y:S05]  /*ee10*/  BRA `(.L_x_390) ;  /* 0x0000000000387947 */ /* 0x000fea0003800000 */
.L_x_389:
        /* <DEDUP_REMOVED lines=13> */
[----:B------:R2:W-:Y:S02]  /*eef0*/  STG.E desc[UR22][R16.64], R11 ;  /* 0x0000000b10007986 */ /* 0x0005e4000c101916 */
.L_x_390:
[----:B------:R-:W-:Y:S05]  /*ef00*/  BSYNC B1 ;  /* 0x0000000000017941 */ /* 0x000fea0003800000 */
.L_x_388:
[----:B--23--:R-:W-:-:S04]  /*ef10*/  LOP3.LUT R11, R6, 0x800, RZ, 0xfc, !PT ;  /* 0x00000800060b7812 */ /* 0x00cfc800078efcff */
[----:B------:R-:W-:-:S13]  /*ef20*/  ISETP.GE.U32.AND P3, PT, R11, R4, PT ;  /* 0x000000040b00720c */ /* 0x000fda0003f66070 */
        /* <DEDUP_REMOVED lines=32> */
.L_x_392:
        /* <DEDUP_REMOVED lines=14> */
.L_x_393:
[----:B------:R-:W-:Y:S05]  /*f210*/  BSYNC B1 ;  /* 0x0000000000017941 */ /* 0x000fea0003800000 */
.L_x_391:
[----:B--23--:R-:W-:-:S04]  /*f220*/  LOP3.LUT R11, R6, 0xc00, RZ, 0xfc, !PT ;  /* 0x00000c00060b7812 */ /* 0x00cfc800078efcff */
[----:B------:R-:W-:-:S13]  /*f230*/  ISETP.GE.U32.AND P3, PT, R11, R4, PT ;  /* 0x000000040b00720c */ /* 0x000fda0003f66070 */
[----:B------:R-:W-:Y:S05]  /*f240*/  @P3 BRA `(.L_x_384) ;  /* 0x0000000000b03947 */ /* 0x000fea0003800000 */
[----:B------:R-:W2:Y:S02]  /*f250*/  LDS R11, [R2+UR6+0x3c00] ;  /* 0x003c0006020b7984 */ /* 0x000ea40008000800 */
[----:B--2---:R-:W-:-:S06]  /*f260*/  IMAD.WIDE R16, R11, 0x4, R14 ;  /* 0x000000040b107825 */ /* 0x004fcc00078e020e */
[----:B------:R-:W2:Y:S02]  /*f270*/  LDG.E R16, desc[UR22][R16.64] ;  /* 0x0000001610107981 */ /* 0x000ea4000c1e1900 */
        /* <DEDUP_REMOVED lines=11> */
[----:B------:R-:W3:Y:S01]  /*f330*/  S2R R18, SR_LTMASK ;  /* 0x0000000000127919 */ /* 0x000ee20000003900 */
[----:B------:R-:W4:Y:S01]  /*f340*/  POPC R8, UR5 ;  /* 0x0000000500087d09 */ /* 0x000f220008000000 */
[----:B--2---:R-:W-:Y:S02]  /*f350*/  ISETP.EQ.U32.AND P3, PT, R16, R3, PT ;  /* 0x000000031000720c */ /* 0x004fe40003f62070 */
[----:B---3--:R-:W-:-:S06]  /*f360*/  LOP3.LUT R18, R18, UR5, RZ, 0xc0, !PT ;  /* 0x0000000512127c12 */ /* 0x008fcc000f8ec0ff */
[----:B------:R-:W2:Y:S05]  /*f370*/  POPC R18, R18 ;  /* 0x0000001200127309 */ /* 0x000eaa0000000000 */
[----:B----4-:R-:W3:Y:S04]  /*f380*/  @P3 ATOMS.ADD R17, [UR6+0x7ff4], R8 ;  /* 0x007ff408ff11398c */ /* 0x010ee80008000006 */
[----:B---3--:R-:W2:Y:S02]  /*f390*/  SHFL.IDX PT, R3, R17, R16, 0x1f ;  /* 0x00001f1011037589 */ /* 0x008ea400000e0000 */
        /* <DEDUP_REMOVED lines=9> */
.L_x_394:
        /* <DEDUP_REMOVED lines=14> */
.L_x_384:
[----:B------:R-:W-:Y:S05]  /*f510*/  BSYNC B0 ;  /* 0x0000000000007941 */ /* 0x000fea0003800000 */
.L_x_383:
[----:B------:R-:W-:Y:S06]  /*f520*/  BAR.SYNC.DEFER_BLOCKING 0x0 ;  /* 0x0000000000007b1d */ /* 0x000fec0000010000 */
[----:B------:R-:W-:Y:S01]  /*f530*/  BSSY B0, `(.L_x_395) ;  /* 0x0000008000007945 */ /* 0x000fe20003800000 */
[----:B---3--:R-:W3:Y:S03]  /*f540*/  LDS R8, [UR6+0x7ff4] ;  /* 0x007ff406ff087984 */ /* 0x008ee60008000800 */
[----:B------:R-:W-:Y:S05]  /*f550*/  @P0 BRA `(.L_x_396) ;  /* 0x0000000000140947 */ /* 0x000fea0003800000 */
[----:B------:R-:W-:Y:S01]  /*f560*/  ISETP.NE.AND P3, PT, R6, 0xff, PT ;  /* 0x000000ff0600780c */ /* 0x000fe20003f65270 */
[----:B------:R-:W-:-:S12]  /*f570*/  LDS R3, [R2+UR6] ;  /* 0x0000000602037984 */ /* 0x000fd80008000800 */
[----:B------:R-:W4:Y:S02]  /*f580*/  @P3 LDS R4, [R2+UR6+0x4] ;  /* 0x0000040602043984 */ /* 0x000f240008000800 */
[----:B----4-:R-:W-:-:S05]  /*f590*/  @P3 IMAD.IADD R3, R3, 0x1, R4 ;  /* 0x0000000103033824 */ /* 0x010fca00078e0204 */
[----:B------:R4:W-:Y:S02]  /*f5a0*/  STS [R2+UR6+0x600], R3 ;  /* 0x0006000302007988 */ /* 0x0009e40008000806 */
.L_x_396:
[----:B------:R-:W-:Y:S05]  /*f5b0*/  BSYNC B0 ;  /* 0x0000000000007941 */ /* 0x000fea0003800000 */
.L_x_395:
        /* <DEDUP_REMOVED lines=8> */
.L_x_398:
[----:B------:R-:W-:Y:S05]  /*f640*/  BSYNC B0 ;  /* 0x0000000000007941 */ /* 0x000fea0003800000 */
.L_x_397:
        /* <DEDUP_REMOVED lines=8> */
.L_x_400:
[----:B------:R-:W-:Y:S05]  /*f6d0*/  BSYNC B0 ;  /* 0x0000000000007941 */ /* 0x000fea0003800000 */
.L_x_399:
        /* <DEDUP_REMOVED lines=8> */
.L_x_402:
[----:B------:R-:W-:Y:S05]  /*f760*/  BSYNC B0 ;  /* 0x0000000000007941 */ /* 0x000fea0003800000 */
.L_x_401:
        /* <DEDUP_REMOVED lines=8> */
.L_x_404:
[----:B------:R-:W-:Y:S05]  /*f7f0*/  BSYNC B0 ;  /* 0x0000000000007941 */ /* 0x000fea0003800000 */
.L_x_403:
        /* <DEDUP_REMOVED lines=8> */
.L_x_406:
[----:B------:R-:W-:Y:S05]  /*f880*/  BSYNC B0 ;  /* 0x0000000000007941 */ /* 0x000fea0003800000 */
.L_x_405:
        /* <DEDUP_REMOVED lines=8> */
.L_x_408:
[----:B------:R-:W-:Y:S05]  /*f910*/  BSYNC B0 ;  /* 0x0000000000007941 */ /* 0x000fea0003800000 */
.L_x_407:
        /* <DEDUP_REMOVED lines=8> */
.L_x_410:
[----:B------:R-:W-:Y:S05]  /*f9a0*/  BSYNC B0 ;  /* 0x0000000000007941 */ /* 0x000fea0003800000 */
.L_x_409:
[----:B------:R-:W-:Y:S06]  /*f9b0*/  BAR.SYNC.DEFER_BLOCKING 0x0 ;  /* 0x0000000000007b1d */ /* 0x000fec0000010000 */
[----:B------:R-:W-:Y:S04]  /*f9c0*/  BSSY B0, `(.L_x_411) ;  /* 0x000000b000007945 */ /* 0x000fe80003800000 */
[----:B------:R-:W-:Y:S05]  /*f9d0*/  @P0 BRA `(.L_x_412) ;  /* 0x0000000000240947 */ /* 0x000fea0003800000 */
[----:B------:R-:W5:Y:S02]  /*f9e0*/  LDS R4, [R2+UR6] ;  /* 0x0000000602047984 */ /* 0x000f640008000800 */
[----:B-----5:R-:W-:-:S13]  /*f9f0*/  ISETP.GT.AND P3, PT, R4, R7, PT ;  /* 0x000000070400720c */ /* 0x020fda0003f64270 */
[----:B------:R-:W-:Y:S05]  /*fa00*/  @!P3 BRA `(.L_x_412) ;  /* 0x000000000018b947 */ /* 0x000fea0003800000 */
[----:B------:R-:W5:Y:S01]  /*fa10*/  LDS R4, [R2+UR6+0x4] ;  /* 0x0000040602047984 */ /* 0x000f620008000800 */
[----:B--2---:R-:W-:Y:S01]  /*fa20*/  IMAD.MOV.U32 R16, RZ, RZ, R6 ;  /* 0x000000ffff107224 */ /* 0x004fe200078e0006 */
[----:B-----5:R-:W-:-:S13]  /*fa30*/  ISETP.GE.AND P3, PT, R7, R4, PT ;  /* 0x000000040700720c */ /* 0x020fda0003f66270 */
[----:B------:R-:W-:Y:S01]  /*fa40*/  @P3 IMAD.IADD R17, R7, 0x1, -R4 ;  /* 0x0000000107113824 */ /* 0x000fe200078e0a04 */
[----:B------:R-:W-:Y:S04]  /*fa50*/  @P3 STS [UR6+0x7ff0], RZ ;  /* 0x007ff0ffff003988 */ /* 0x000fe80008000806 */
[----:B------:R2:W-:Y:S02]  /*fa60*/  @P3 STS.64 [UR6+0x7fe8], R16 ;  /* 0x007fe810ff003988 */ /* 0x0005e40008000a06 */
.L_x_412:
[----:B------:R-:W-:Y:S05]  /*fa70*/  BSYNC B0 ;  /* 0x0000000000007941 */ /* 0x000fea0003800000 */
.L_x_411:
[----:B------:R-:W-:Y:S01]  /*fa80*/  BAR.SYNC.DEFER_BLOCKING 0x0 ;  /* 0x0000000000007b1d */ /* 0x000fe20000010000 */
[----:B--2---:R-:W-:-:S05]  /*fa90*/  IMAD.MOV.U32 R16, RZ, RZ, 0x1 ;  /* 0x00000001ff107424 */ /* 0x004fca00078e00ff */
[----:B------:R-:W-:Y:S01]  /*faa0*/  UMOV UR5, 0x10 ;  /* 0x0000001000057882 */ /* 0x000fe20000000000 */
[----:B----4-:R-:W2:Y:S02]  /*fab0*/  LDS R3, [UR6+0x7fe8] ;  /* 0x007fe806ff037984 */ /* 0x010ea40008000800 */
[----:B--2---:R-:W-:-:S05]  /*fac0*/  LEA R11, R3, UR6, 0x2 ;  /* 0x00000006030b7c11 */ /* 0x004fca000f8e10ff */
[----:B------:R-:W2:Y:S02]  /*fad0*/  LDS R4, [R11+0x4] ;  /* 0x000004000b047984 */ /* 0x000ea40000000800 */
[----:B--2---:R-:W-:Y:S01]  /*fae0*/  IMAD.IADD R7, R7, 0x1, -R4 ;  /* 0x0000000107077824 */ /* 0x004fe200078e0a04 */
[----:B---3--:R-:W-:-:S04]  /*faf0*/  VIMNMX R4, PT, PT, R8, 0xe7c, PT ;  /* 0x00000e7c08047848 */ /* 0x008fc80003fe0100 */
[----:B------:R-:W-:-:S13]  /*fb00*/  ISETP.NE.AND P3, PT, R7, RZ, PT ;  /* 0x000000ff0700720c */ /* 0x000fda0003f65270 */
[----:B------:R-:W-:Y:S05]  /*fb10*/  @!P3 BRA `(.L_x_382) ;  /* 0x00000028005cb947 */ /* 0x000fea0003800000 */
[----:B------:R-:W-:Y:S01]  /*fb20*/  BAR.SYNC.DEFER_BLOCKING 0x0 ;  /* 0x0000000000007b1d */ /* 0x000fe20000010000 */
[----:B------:R-:W-:-:S05]  /*fb30*/  ISETP.GT.AND P3, PT, R8, R6, PT ;  /* 0x000000060800720c */ /* 0x000fca0003f64270 */
[----:B------:R-:W-:Y:S01]  /*fb40*/  BSSY B0, `(.L_x_413) ;  /* 0x00000c7000007945 */ /* 0x000fe20003800000 */
[----:B------:R2:W-:Y:S01]  /*fb50*/  @!P2 STS [R2+UR6], RZ ;  /* 0x000000ff0200a988 */ /* 0x0005e20008000806 */
[----:B------:R-:W-:Y:S06]  /*fb60*/  BAR.SYNC.DEFER_BLOCKING 0x0 ;  /* 0x0000000000007b1d */ /* 0x000fec0000010000 */
[----:B------:R-:W-:Y:S05]  /*fb70*/  @!P3 BRA `(.L_x_414) ;  /* 0x0000000c000cb947 */ /* 0x000fea0003800000 */
[----:B------:R-:W3:Y:S02]  /*fb80*/  LDS R11, [R2+UR6+0x45f0] ;  /* 0x0045f006020b7984 */ /* 0x000ee40008000800 */
[----:B---3--:R-:W-:-:S06]  /*fb90*/  IMAD.WIDE R16, R11, 0x4, R14 ;  /* 0x000000040b107825 */ /* 0x008fcc00078e020e */
[----:B------:R-:W3:Y:S01]  /*fba0*/  LDG.E R16, desc[UR22][R16.64] ;  /* 0x0000001610107981 */ /* 0x000ee2000c1e1900 */
[----:B------:R-:W-:Y:S01]  /*fbb0*/  BSSY B1, `(.L_x_415) ;  /* 0x000002b000017945 */ /* 0x000fe20003800000 */
[----:B---3--:R-:W-:Y:S02]  /*fbc0*/  ISETP.GE.AND P3, PT, R16, RZ, PT ;  /* 0x000000ff1000720c */ /* 0x008fe40003f66270 */
[----:B------:R-:W-:-:S11]  /*fbd0*/  LOP3.LUT R8, RZ, R16, RZ, 0x33, !PT ;  /* 0x00000010ff087212 */ /* 0x000fd600078e33ff */
[----:B------:R-:W-:-:S04]  /*fbe0*/  @P3 LOP3.LUT R8, R16, 0x80000000, RZ, 0xfc, !PT ;  /* 0x8000000010083812 */ /* 0x000fc800078efcff */
[----:B------:R-:W-:-:S04]  /*fbf0*/  SHF.R.U32.HI R18, RZ, 0x10, R8 ;  /* 0x00000010ff127819 */ /* 0x000fc80000011608 */
[----:B------:R-:W-:-:S04]  /*fc00*/  LOP3.LUT R18, R18, 0xff, RZ, 0xc0, !PT ;  /* 0x000000ff12127812 */ /* 0x000fc800078ec0ff */
[----:B------:R-:W-:-:S13]  /*fc10*/  ISETP.GT.AND P3, PT, R18, R3, PT ;  /* 0x000000031200720c */ /* 0x000fda0003f64270 */
[----:B------:R-:W-:Y:S05]  /*fc20*/  @P3 BRA `(.L_x_416) ;  /* 0x0000000000543947 */ /* 0x000fea0003800000 */
[----:B------:R-:W-:-:S13]  /*fc30*/  ISETP.NE.AND P3, PT, R18, R3, PT ;  /* 0x000000031200720c */ /* 0x000fda0003f65270 */
[----:B------:R-:W-:Y:S05]  /*fc40*/  @P3 BRA `(.L_x_417) ;  /* 0x0000000000843947 */ /* 0x000fea0003800000 */
[----:B------:R-:W3:Y:S01]  /*fc50*/  S2R R19, SR_LANEID ;  /* 0x0000000000137919 */ /* 0x000ee20000000000 */
[----:B------:R-:W-:Y:S02]  /*fc60*/  VOTEU.ANY UR5, UPT, PT ;  /* 0x0000000000057886 */ /* 0x000fe400038e0100 */
[----:B------:R-:W3:Y:S01]  /*fc70*/  FLO.U32 R18, UR5 ;  /* 0x0000000500127d00 */ /* 0x000ee200080e0000 */
[----:B------:R-:W4:Y:S01]  /*fc80*/  POPC R17, UR5 ;  /* 0x0000000500117d09 */ /* 0x000f220008000000 */
[----:B---3--:R-:W-:Y:S02]  /*fc90*/  ISETP.EQ.U32.AND P3, PT, R18, R19, PT ;  /* 0x000000131200720c */ /* 0x008fe40003f62070 */
[----:B------:R-:W3:Y:S11]  /*fca0*/  S2R R19, SR_LTMASK ;  /* 0x0000000000137919 */ /* 0x000ef60000003900 */
[----:B----4-:R-:W4:Y:S01]  /*fcb0*/  @P3 ATOMS.ADD R17, [UR6+0x7ff0], R17 ;  /* 0x007ff011ff11398c */ /* 0x010f220008000006 */
[----:B---3--:R-:W-:-:S03]  /*fcc0*/  LOP3.LUT R19, R19, UR5, RZ, 0xc0, !PT ;  /* 0x0000000513137c12 */ /* 0x008fc6000f8ec0ff */
[----:B----4-:R-:W3:Y:S03]  /*fcd0*/  SHFL.IDX PT, R16, R17, R18, 0x1f ;  /* 0x00001f1211107589 */ /* 0x010ee600000e0000 */
[----:B------:R-:W3:Y:S02]  /*fce0*/  POPC R19, R19 ;  /* 0x0000001300137309 */ /* 0x000ee40000000000 */
[----:B---3--:R-:W-:-:S05]  /*fcf0*/  IMAD.IADD R16, R16, 0x1, R19 ;  /* 0x0000000110107824 */ /* 0x008fca00078e0213 */
        /* <DEDUP_REMOVED lines=8> */
.L_x_416:
[----:B------:R-:W3:Y:S01]  /*fd80*/  S2R R17, SR_LANEID ;  /* 0x0000000000117919 */ /* 0x000ee20000000000 */
[----:B------:R-:W-:Y:S01]  /*fd90*/  VOTEU.ANY UR5, UPT, PT ;  /* 0x0000000000057886 */ /* 0x000fe200038e0100 */
[----:B------:R-:W-:Y:S01]  /*fda0*/  IMAD.MOV.U32 R21, RZ, RZ, 0x4 ;  /* 0x00000004ff157424 */ /* 0x000fe200078e00ff */
[----:B------:R-:W3:Y:S01]  /*fdb0*/  FLO.U32 R18, UR5 ;  /* 0x0000000500127d00 */ /* 0x000ee200080e0000 */
[----:B------:R-:W4:Y:S01]  /*fdc0*/  S2R R20, SR_LTMASK ;  /* 0x0000000000147919 */ /* 0x000f220000003900 */
[----:B------:R-:W5:Y:S01]  /*fdd0*/  POPC R8, UR5 ;  /* 0x0000000500087d09 */ /* 0x000f620008000000 */
[----:B---3--:R-:W-:Y:S02]  /*fde0*/  ISETP.EQ.U32.AND P3, PT, R18, R17, PT ;  /* 0x000000111200720c */ /* 0x008fe40003f62070 */
[----:B----4-:R-:W-:-:S04]  /*fdf0*/  LOP3.LUT R20, R20, UR5, RZ, 0xc0, !PT ;  /* 0x0000000514147c12 */ /* 0x010fc8000f8ec0ff */
[----:B------:R-:W3:Y:S07]  /*fe00*/  POPC R17, R20 ;  /* 0x0000001400117309 */ /* 0x000eee0000000000 */
[----:B-----5:R-:W4:Y:S04]  /*fe10*/  @P3 ATOMS.ADD R19, [UR6+0x7fe4], R8 ;  /* 0x007fe408ff13398c */ /* 0x020f280008000006 */
[----:B----4-:R-:W3:Y:S02]  /*fe20*/  SHFL.IDX PT, R16, R19, R18, 0x1f ;  /* 0x00001f1213107589 */ /* 0x010ee400000e0000 */
[----:B---3--:R-:W-:-:S04]  /*fe30*/  IMAD.IADD R16, R16, 0x1, R17 ;  /* 0x0000000110107824 */ /* 0x008fc800078e0211 */
[----:B------:R-:W-:-:S05]  /*fe40*/  IMAD.WIDE R16, R16, R21, UR14 ;  /* 0x0000000e10107e25 */ /* 0x000fca000f8e0215 */
[----:B------:R3:W-:Y:S02]  /*fe50*/  STG.E desc[UR22][R16.64], R11 ;  /* 0x0000000b10007986 */ /* 0x0007e4000c101916 */
.L_x_417:
[----:B------:R-:W-:Y:S05]  /*fe60*/  BSYNC B1 ;  /* 0x0000000000017941 */ /* 0x000fea0003800000 */
.L_x_415:
[----:B---34-:R-:W-:-:S04]  /*fe70*/  LOP3.LUT R11, R6, 0x400, RZ, 0xfc, !PT ;  /* 0x00000400060b7812 */ /* 0x018fc800078efcff */
[----:B------:R-:W-:-:S13]  /*fe80*/  ISETP.GE.AND P3, PT, R11, R4, PT ;  /* 0x000000040b00720c */ /* 0x000fda0003f66270 */
[----:B------:R-:W-:Y:S05]  /*fe90*/  @P3 BRA `(.L_x_414) ;  /* 0x0000000800443947 */ /* 0x000fea0003800000 */
        /* <DEDUP_REMOVED lines=32> */
.L_x_419:
        /* <DEDUP_REMOVED lines=14> */
.L_x_420:
[----:B------:R-:W-:Y:S05]  /*10180*/  BSYNC B1 ;  /* 0x0000000000017941 */ /* 0x000fea0003800000 */
.L_x_418:
[----:B---34-:R-:W-:-:S04]  /*10190*/  LOP3.LUT R11, R6, 0x800, RZ, 0xfc, !PT ;  /* 0x00000800060b7812 */ /* 0x018fc800078efcff */
[----:B------:R-:W-:-:S13]  /*101a0*/  ISETP.GE.U32.AND P3, PT, R11, R4, PT ;  /* 0x000000040b00720c */ /* 0x000fda0003f66070 */
        /* <DEDUP_REMOVED lines=33> */
.L_x_422:
        /* <DEDUP_REMOVED lines=14> */
.L_x_423:
[----:B------:R-:W-:Y:S05]  /*104a0*/  BSYNC B1 ;  /* 0x0000000000017941 */ /* 0x000fea0003800000 */
.L_x_421:
[----:B---34-:R-:W-:-:S04]  /*104b0*/  LOP3.LUT R11, R6, 0xc00, RZ, 0xfc, !PT ;  /* 0x00000c00060b7812 */ /* 0x018fc800078efcff */
[----:B------:R-:W-:-:S13]  /*104c0*/  ISETP.GE.U32.AND P3, PT, R11, R4, PT ;  /* 0x000000040b00720c */ /* 0x000fda0003f66070 */
[----:B------:R-:W-:Y:S05]  /*104d0*/  @P3 BRA `(.L_x_414) ;  /* 0x0000000000b43947 */ /* 0x000fea0003800000 */
[----:B------:R-:W3:Y:S02]  /*104e0*/  LDS R11, [R2+UR6+0x75f0] ;  /* 0x0075f006020b7984 */ /* 0x000ee40008000800 */
[----:B---3--:R-:W-:-:S06]  /*104f0*/  IMAD.WIDE R16, R11, 0x4, R14 ;  /* 0x000000040b107825 */ /* 0x008fcc00078e020e */
[----:B------:R-:W3:Y:S02]  /*10500*/  LDG.E R16, desc[UR22][R16.64] ;  /* 0x0000001610107981 */ /* 0x000ee4000c1e1900 */
        /* <DEDUP_REMOVED lines=12> */
[----:B------:R-:W4:Y:S01]  /*105d0*/  S2R R18, SR_LTMASK ;  /* 0x0000000000127919 */ /* 0x000f220000003900 */
[----:B------:R-:W5:Y:S01]  /*105e0*/  POPC R8, UR5 ;  /* 0x0000000500087d09 */ /* 0x000f620008000000 */
[----:B---3--:R-:W-:Y:S02]  /*105f0*/  ISETP.EQ.U32.AND P3, PT, R16, R3, PT ;  /* 0x000000031000720c */ /* 0x008fe40003f62070 */
[----:B----4-:R-:W-:-:S06]  /*10600*/  LOP3.LUT R18, R18, UR5, RZ, 0xc0, !PT ;  /* 0x0000000512127c12 */ /* 0x010fcc000f8ec0ff */
[----:B------:R-:W3:Y:S05]  /*10610*/  POPC R18, R18 ;  /* 0x0000001200127309 */ /* 0x000eea0000000000 */
[----:B-----5:R-:W4:Y:S04]  /*10620*/  @P3 ATOMS.ADD R17, [UR6+0x7ff0], R8 ;  /* 0x007ff008ff11398c */ /* 0x020f280008000006 */
[----:B----4-:R-:W3:Y:S02]  /*10630*/  SHFL.IDX PT, R3, R17, R16, 0x1f ;  /* 0x00001f1011037589 */ /* 0x010ee400000e0000 */
        /* <DEDUP_REMOVED lines=9> */
.L_x_424:
        /* <DEDUP_REMOVED lines=14> */
.L_x_414:
[----:B------:R-:W-:Y:S05]  /*107b0*/  BSYNC B0 ;  /* 0x0000000000007941 */ /* 0x000fea0003800000 */
.L_x_413:
[----:B------:R-:W-:Y:S06]  /*107c0*/  BAR.SYNC.DEFER_BLOCKING 0x0 ;  /* 0x0000000000007b1d */ /* 0x000fec0000010000 */
[----:B------:R-:W-:Y:S01]  /*107d0*/  BSSY B0, `(.L_x_425) ;  /* 0x0000008000007945 */ /* 0x000fe20003800000 */
[----:B----4-:R-:W4:Y:S03]  /*107e0*/  LDS R8, [UR6+0x7ff0] ;  /* 0x007ff006ff087984 */ /* 0x010f260008000800 */
[----:B------:R-:W-:Y:S05]  /*107f0*/  @P0 BRA `(.L_x_426) ;  /* 0x0000000000140947 */ /* 0x000fea0003800000 */
[----:B------:R-:W-:Y:S01]  /*10800*/  ISETP.NE.AND P3, PT, R6, 0xff, PT ;  /* 0x000000ff0600780c */ /* 0x000fe20003f65270 */
[----:B------:R-:W-:-:S12]  /*10810*/  LDS R3, [R2+UR6] ;  /* 0x0000000602037984 */ /* 0x000fd80008000800 */
[----:B------:R-:W5:Y:S02]  /*10820*/  @P3 LDS R4, [R2+UR6+0x4] ;  /* 0x0000040602043984 */ /* 0x000f640008000800 */
[----:B-----5:R-:W-:-:S05]  /*10830*/  @P3 IMAD.IADD R3, R3, 0x1, R4 ;  /* 0x0000000103033824 */ /* 0x020fca00078e0204 */
[----:B------:R0:W-:Y:S02]  /*10840*/  STS [R2+UR6+0x600], R3 ;  /* 0x0006000302007988 */ /* 0x0001e40008000806 */
.L_x_426:
[----:B------:R-:W-:Y:S05]  /*10850*/  BSYNC B0 ;  /* 0x0000000000007941 */ /* 0x000fea0003800000 */
.L_x_425:
[----:B------:R-:W-:Y:S06]  /*10860*/  BAR.SYNC.DEFER_BLOCKING 0x0 ;  /* 0x0000000000007b1d */ /* 0x000fec0000010000 */
[----:B------:R-:W-:Y:S04]  /*10870*/  BSSY B0, `(.L_x_427) ;  /* 0x0000007000007945 */ /* 0x000fe80003800000 */
[----:B------:R-:W-:Y:S05]  /*10880*/  @P0 BRA `(.L_x_428) ;  /* 0x0000000000140947 */ /* 0x000fea0003800000 */
[----:B------:R-:W-:Y:S01]  /*10890*/  ISETP.GT.U32.AND P3, PT, R6, 0xfd, PT ;  /* 0x000000fd0600780c */ /* 0x000fe20003f64070 */
[----:B0-----:R-:W-:-:S12]  /*108a0*/  LDS R3, [R2+UR6+0x600] ;  /* 0x0006000602037984 */ /* 0x001fd80008000800 */
[----:B------:R-:W0:Y:S02]  /*108b0*/  @!P3 LDS R4, [R2+UR6+0x608] ;  /* 0x000608060204b984 */ /* 0x000e240008000800 */
[----:B0-----:R-:W-:-:S05]  /*108c0*/  @!P3 IMAD.IADD R3, R3, 0x1, R4 ;  /* 0x000000010303b824 */ /* 0x001fca00078e0204 */
[----:B------:R0:W-:Y:S02]  /*108d0*/  STS [R2+UR6], R3 ;  /* 0x0000000302007988 */ /* 0x0001e40008000806 */
.L_x_428:
[----:B------:R-:W-:Y:S05]  /*108e0*/  BSYNC B0 ;  /* 0x0000000000007941 */ /* 0x000fea0003800000 */
.L_x_427:
[----:B------:R-:W-:Y:S06]  /*108f0*/  BAR.SYNC.DEFER_BLOCKING 0x0 ;  /* 0x0000000000007b1d */ /* 0x000fec0000010000 */
[----:B------:R-:W-:Y:S04]  /*10900*/  BSSY B0, `(.L_x_429) ;  /* 0x0000007000007945 */ /* 0x000fe80003800000 */
[----:B------:R-:W-:Y:S05]  /*10910*/  @P0 BRA `(.L_x_430) ;  /* 0x0000000000140947 */ /* 0x000fea0003800000 */
[----:B------:R-:W-:Y:S01]  /*10920*/  ISETP.GT.U32.AND P3, PT, R6, 0xfb, PT ;  /* 0x000000fb0600780c */ /* 0x000fe20003f64070 */
[----:B0-----:R-:W-:-:S12]  /*10930*/  LDS R3, [R2+UR6] ;  /* 0x0000000602037984 */ /* 0x001fd80008000800 */
[----:B------:R-:W0:Y:S02]  /*10940*/  @!P3 LDS R4, [R2+UR6+0x10] ;  /* 0x000010060204b984 */ /* 0x000e240008000800 */
[----:B0-----:R-:W-:-:S05]  /*10950*/  @!P3 IMAD.IADD R3, R3, 0x1, R4 ;  /* 0x000000010303b824 */ /* 0x001fca00078e0204 */
[----:B------:R0:W-:Y:S02]  /*10960*/  STS [R2+UR6+0x600], R3 ;  /* 0x0006000302007988 */ /* 0x0001e40008000806 */
.L_x_430:
[----:B------:R-:W-:Y:S05]  /*10970*/  BSYNC B0 ;  /* 0x0000000000007941 */ /* 0x000fea0003800000 */
.L_x_429:
        /* <DEDUP_REMOVED lines=8> */
.L_x_432:
[----:B------:R-:W-:Y:S05]  /*10a00*/  BSYNC B0 ;  /* 0x0000000000007941 */ /* 0x000fea0003800000 */
.L_x_431:
        /* <DEDUP_REMOVED lines=8> */
.L_x_434:
[----:B------:R-:W-:Y:S05]  /*10a90*/  BSYNC B0 ;  /* 0x0000000000007941 */ /* 0x000fea0003800000 */
.L_x_433:
        /* <DEDUP_REMOVED lines=8> */
.L_x_436:
[----:B------:R-:W-:Y:S05]  /*10b20*/  BSYNC B0 ;  /* 0x0000000000007941 */ /* 0x000fea0003800000 */
.L_x_435:
        /* <DEDUP_REMOVED lines=8> */
.L_x_438:
[----:B------:R-:W-:Y:S05]  /*10bb0*/  BSYNC B0 ;  /* 0x0000000000007941 */ /* 0x000fea0003800000 */
.L_x_437:
        /* <DEDUP_REMOVED lines=8> */
.L_x_440:
[----:B------:R-:W-:Y:S05]  /*10c40*/  BSYNC B0 ;  /* 0x0000000000007941 */ /* 0x000fea0003800000 */
.L_x_439:
[----:B------:R-:W-:Y:S06]  /*10c50*/  BAR.SYNC.DEFER_BLOCKING 0x0 ;  /* 0x0000000000007b1d */ /* 0x000fec0000010000 */
[----:B------:R-:W-:Y:S04]  /*10c60*/  BSSY B0, `(.L_x_441) ;  /* 0x000000b000007945 */ /* 0x000fe80003800000 */
[----:B------:R-:W-:Y:S05]  /*10c70*/  @P0 BRA `(.L_x_442) ;  /* 0x0000000000240947 */ /* 0x000fea0003800000 */
[----:B------:R-:W5:Y:S02]  /*10c80*/  LDS R4, [R2+UR6] ;  /* 0x0000000602047984 */ /* 0x000f640008000800 */
[----:B-----5:R-:W-:-:S13]  /*10c90*/  ISETP.GT.AND P3, PT, R4, R7, PT ;  /* 0x000000070400720c */ /* 0x020fda0003f64270 */
[----:B------:R-:W-:Y:S05]  /*10ca0*/  @!P3 BRA `(.L_x_442) ;  /* 0x000000000018b947 */ /* 0x000fea0003800000 */
[----:B------:R-:W5:Y:S01]  /*10cb0*/  LDS R4, [R2+UR6+0x4] ;  /* 0x0000040602047984 */ /* 0x000f620008000800 */
[----:B---3--:R-:W-:Y:S01]  /*10cc0*/  IMAD.MOV.U32 R16, RZ, RZ, R6 ;  /* 0x000000ffff107224 */ /* 0x008fe200078e0006 */
[----:B-----5:R-:W-:-:S13]  /*10cd0*/  ISETP.GE.AND P3, PT, R7, R4, PT ;  /* 0x000000040700720c */ /* 0x020fda0003f66270 */
[----:B------:R-:W-:Y:S01]  /*10ce0*/  @P3 IMAD.IADD R17, R7, 0x1, -R4 ;  /* 0x0000000107113824 */ /* 0x000fe200078e0a04 */
[----:B------:R-:W-:Y:S04]  /*10cf0*/  @P3 STS [UR6+0x7ff4], RZ ;  /* 0x007ff4ffff003988 */ /* 0x000fe80008000806 */
[----:B------:R3:W-:Y:S02]  /*10d00*/  @P3 STS.64 [UR6+0x7fe8], R16 ;  /* 0x007fe810ff003988 */ /* 0x0007e40008000a06 */
.L_x_442:
[----:B------:R-:W-:Y:S05]  /*10d10*/  BSYNC B0 ;  /* 0x0000000000007941 */ /* 0x000fea0003800000 */
.L_x_441:
[----:B------:R-:W-:Y:S01]  /*10d20*/  BAR.SYNC.DEFER_BLOCKING 0x0 ;  /* 0x0000000000007b1d */ /* 0x000fe20000010000 */
[----:B---3--:R-:W-:-:S05]  /*10d30*/  IMAD.MOV.U32 R16, RZ, RZ, RZ ;  /* 0x000000ffff107224 */ /* 0x008fca00078e00ff */
[----:B------:R-:W-:Y:S01]  /*10d40*/  UMOV UR5, 0x8 ;  /* 0x0000000800057882 */ /* 0x000fe20000000000 */
[----:B0-----:R-:W0:Y:S02]  /*10d50*/  LDS R3, [UR6+0x7fe8] ;  /* 0x007fe806ff037984 */ /* 0x001e240008000800 */
[----:B0-----:R-:W-:-:S05]  /*10d60*/  LEA R11, R3, UR6, 0x2 ;  /* 0x00000006030b7c11 */ /* 0x001fca000f8e10ff */
[----:B------:R-:W0:Y:S02]  /*10d70*/  LDS R4, [R11+0x4] ;  /* 0x000004000b047984 */ /* 0x000e240000000800 */
[----:B0-----:R-:W-:Y:S01]  /*10d80*/  IMAD.IADD R7, R7, 0x1, -R4 ;  /* 0x0000000107077824 */ /* 0x001fe200078e0a04 */
[----:B----4-:R-:W-:-:S04]  /*10d90*/  VIMNMX R4, PT, PT, R8, 0xe7c, PT ;  /* 0x00000e7c08047848 */ /* 0x010fc80003fe0100 */
        /* <DEDUP_REMOVED lines=34> */
[----:B------:R-:W-:Y:S01]  /*10fc0*/  IMAD.SHL.U32 R8, R8, 0x4, RZ ;  /* 0x0000000408087824 */ /* 0x000fe200078e00ff */
[----:B------:R-:W-:-:S04]  /*10fd0*/  LEA R16, R16, UR6, 0x2 ;  /* 0x0000000610107c11 */ /* 0x000fc8000f8e10ff */
[----:B------:R-:W-:Y:S01]  /*10fe0*/  LOP3.LUT R8, R8, 0x3fc, RZ, 0xc0, !PT ;  /* 0x000003fc08087812 */ /* 0x000fe200078ec0ff */
[----:B------:R4:W-:Y:S04]  /*10ff0*/  STS [R16+0x45f0], R11 ;  /* 0x0045f00b10007388 */ /* 0x0009e80000000800 */
[----:B------:R4:W-:Y:S01]  /*11000*/  ATOMS.POPC.INC.32 RZ, [R8+UR6] ;  /* 0x0000000008ff7f8c */ /* 0x0009e2000d800006 */
[----:B------:R-:W-:Y:S05]  /*11010*/  BRA `(.L_x_447) ;  /* 0x0000000000387947 */ /* 0x000fea0003800000 */
.L_x_446:
        /* <DEDUP_REMOVED lines=14> */
.L_x_447:
[----:B------:R-:W-:Y:S05]  /*11100*/  BSYNC B1 ;  /* 0x0000000000017941 */ /* 0x000fea0003800000 */
.L_x_445:
        /* <DEDUP_REMOVED lines=35> */
.L_x_449:
        /* <DEDUP_REMOVED lines=14> */
.L_x_450:
[----:B------:R-:W-:Y:S05]  /*11420*/  BSYNC B1 ;  /* 0x0000000000017941 */ /* 0x000fea0003800000 */
.L_x_448:
        /* <DEDUP_REMOVED lines=35> */
.L_x_452:
        /* <DEDUP_REMOVED lines=14> */
.L_x_453:
[----:B------:R-:W-:Y:S05]  /*11740*/  BSYNC B1 ;  /* 0x0000000000017941 */ /* 0x000fea0003800000 */
.L_x_451:
        /* <DEDUP_REMOVED lines=34> */
.L_x_454:
        /* <DEDUP_REMOVED lines=14> */
.L_x_444:
[----:B------:R-:W-:Y:S05]  /*11a50*/  BSYNC B0 ;  /* 0x0000000000007941 */ /* 0x000fea0003800000 */
.L_x_443:
        /* <DEDUP_REMOVED lines=9> */
.L_x_456:
[----:B------:R-:W-:Y:S05]  /*11af0*/  BSYNC B0 ;  /* 0x0000000000007941 */ /* 0x000fea0003800000 */
.L_x_455:
        /* <DEDUP_REMOVED lines=8> */
.L_x_458:
[----:B------:R-:W-:Y:S05]  /*11b80*/  BSYNC B0 ;  /* 0x0000000000007941 */ /* 0x000fea0003800000 */
.L_x_457:
        /* <DEDUP_REMOVED lines=8> */
.L_x_460:
[----:B------:R-:W-:Y:S05]  /*11c10*/  BSYNC B0 ;  /* 0x0000000000007941 */ /* 0x000fea0003800000 */
.L_x_459:
        /* <DEDUP_REMOVED lines=8> */
.L_x_462:
[----:B------:R-:W-:Y:S05]  /*11ca0*/  BSYNC B0 ;  /* 0x0000000000007941 */ /* 0x000fea0003800000 */
.L_x_461:
        /* <DEDUP_REMOVED lines=8> */
.L_x_464:
[----:B------:R-:W-:Y:S05]  /*11d30*/  BSYNC B0 ;  /* 0x0000000000007941 */ /* 0x000fea0003800000 */
.L_x_463:
        /* <DEDUP_REMOVED lines=8> */
.L_x_466:
[----:B------:R-:W-:Y:S05]  /*11dc0*/  BSYNC B0 ;  /* 0x0000000000007941 */ /* 0x000fea0003800000 */
.L_x_465:
        /* <DEDUP_REMOVED lines=8> */
.L_x_468:
[----:B------:R-:W-:Y:S05]  /*11e50*/  BSYNC B0 ;  /* 0x0000000000007941 */ /* 0x000fea0003800000 */
.L_x_467:
        /* <DEDUP_REMOVED lines=8> */
.L_x_470:
[----:B------:R-:W-:Y:S05]  /*11ee0*/  BSYNC B0 ;  /* 0x0000000000007941 */ /* 0x000fea0003800000 */
.L_x_469:
        /* <DEDUP_REMOVED lines=12> */
.L_x_472:
[----:B------:R-:W-:Y:S05]  /*11fb0*/  BSYNC B0 ;  /* 0x0000000000007941 */ /* 0x000fea0003800000 */
.L_x_471:
[----:B------:R-:W-:Y:S01]  /*11fc0*/  BAR.SYNC.DEFER_BLOCKING 0x0 ;  /* 0x0000000000007b1d */ /* 0x000fe20000010000 */
[----:B---3--:R-:W-:-:S05]  /*11fd0*/  IMAD.MOV.U32 R16, RZ, RZ, 0x1 ;  /* 0x00000001ff107424 */ /* 0x008fca00078e00ff */
[----:B------:R-:W-:Y:S01]  /*11fe0*/  UMOV UR5, URZ ;  /* 0x000000ff00057c82 */ /* 0x000fe20008000000 */
[----:B0-----:R-:W0:Y:S02]  /*11ff0*/  LDS R3, [UR6+0x7fe8] ;  /* 0x007fe806ff037984 */ /* 0x001e240008000800 */
[----:B0-----:R-:W-:-:S05]  /*12000*/  LEA R11, R3, UR6, 0x2 ;  /* 0x00000006030b7c11 */ /* 0x001fca000f8e10ff */
[----:B------:R-:W0:Y:S02]  /*12010*/  LDS R4, [R11+0x4] ;  /* 0x000004000b047984 */ /* 0x000e240000000800 */
[----:B0-----:R-:W-:Y:S02]  /*12020*/  ISETP.NE.AND P0, PT, R7, R4, PT ;  /* 0x000000040700720c */ /* 0x001fe40003f05270 */
[----:B----4-:R-:W-:-:S11]  /*12030*/  VIMNMX R4, PT, PT, R8, 0xe7c, PT ;  /* 0x00000e7c08047848 */ /* 0x010fd60003fe0100 */
[----:B------:R-:W-:Y:S05]  /*12040*/  @!P0 BRA `(.L_x_382) ;  /* 0x0000000400108947 */ /* 0x000fea0003800000 */
[----:B------:R-:W-:Y:S01]  /*12050*/  BAR.SYNC.DEFER_BLOCKING 0x0 ;  /* 0x0000000000007b1d */ /* 0x000fe20000010000 */
[----:B------:R-:W-:-:S05]  /*12060*/  ISETP.GT.AND P0, PT, R8, R6, PT ;  /* 0x000000060800720c */ /* 0x000fca0003f04270 */
[----:B------:R-:W-:Y:S01]  /*12070*/  BSSY B0, `(.L_x_473) ;  /* 0x000003c000007945 */ /* 0x000fe20003800000 */
[----:B------:R0:W-:Y:S01]  /*12080*/  @!P2 STS [R2+UR6], RZ ;  /* 0x000000ff0200a988 */ /* 0x0001e20008000806 */
[----:B------:R-:W-:Y:S06]  /*12090*/  BAR.SYNC.DEFER_BLOCKING 0x0 ;  /* 0x0000000000007b1d */ /* 0x000fec0000010000 */
[----:B------:R-:W-:Y:S05]  /*120a0*/  @!P0 BRA `(.L_x_474) ;  /* 0x0000000000e08947 */ /* 0x000fea0003800000 */
[----:B------:R-:W-:-:S05]  /*120b0*/  IMAD.U32 R7, RZ, RZ, UR6 ;  /* 0x00000006ff077e24 */ /* 0x000fca000f8e00ff */
[----:B012---:R-:W-:-:S07]  /*120c0*/  IADD3 R2, PT, PT, R2, 0x45f0, R7 ;  /* 0x000045f002027810 */ /* 0x007fce0007ffe007 */
.L_x_478:
[----:B01----:R-:W0:Y:S02]  /*120d0*/  LDS R7, [R2] ;  /* 0x0000000002077984 */ /* 0x003e240000000800 */
[----:B0-----:R-:W-:-:S06]  /*120e0*/  IMAD.WIDE R16, R7, 0x4, R14 ;  /* 0x0000000407107825 */ /* 0x001fcc00078e020e */
[----:B------:R-:W2:Y:S01]  /*120f0*/  LDG.E R16, desc[UR22][R16.64] ;  /* 0x0000001610107981 */ /* 0x000ea2000c1e1900 */
[----:B------:R-:W-:Y:S01]  /*12100*/  BSSY B1, `(.L_x_475) ;  /* 0x000002e000017945 */ /* 0x000fe20003800000 */
[----:B--2---:R-:W-:-:S04]  /*12110*/  SHF.R.S32.HI R11, RZ, 0x1f, R16 ;  /* 0x0000001fff0b7819 */ /* 0x004fc80000011410 */
        /* <DEDUP_REMOVED lines=11> */
[----:B------:R-:W2:Y:S05]  /*121d0*/  S2R R17, SR_LTMASK ;  /* 0x0000000000117919 */ /* 0x000eaa0000003900 */
[----:B------:R-:W-:Y:S01]  /*121e0*/  IMAD R18, RZ, RZ, -UR19 ;  /* 0x80000013ff127e24 */ /* 0x000fe2000f8e02ff */
[----:B-1----:R-:W-:Y:S01]  /*121f0*/  ULEA UR5, UR17, UR5, 0x18 ;  /* 0x0000000511057291 */ /* 0x002fe2000f8ec0ff */
[----:B0-----:R-:W-:-:S02]  /*12200*/  ISETP.EQ.U32.AND P0, PT, R8, R11, PT ;  /* 0x0000000b0800720c */ /* 0x001fc40003f02070 */
[----:B--2---:R-:W-:-:S04]  /*12210*/  LOP3.LUT R17, R17, UR18, RZ, 0xc0, !PT ;  /* 0x0000001211117c12 */ /* 0x004fc8000f8ec0ff */
[----:B------:R-:W0:Y:S07]  /*12220*/  POPC R16, R17 ;  /* 0x0000001100107309 */ /* 0x000e2e0000000000 */
[----:B------:R-:W1:Y:S04]  /*12230*/  @P0 ATOMS.ADD R11, [UR5+0x7fec], R18 ;  /* 0x007fec12ff0b098c */ /* 0x000e680008000005 */
[----:B-1----:R-:W0:Y:S02]  /*12240*/  SHFL.IDX PT, R11, R11, R8, 0x1f ;  /* 0x00001f080b0b7589 */ /* 0x002e2400000e0000 */
[----:B0-----:R-:W-:-:S05]  /*12250*/  IMAD.IADD R16, R11, 0x1, -R16 ;  /* 0x000000010b107824 */ /* 0x001fca00078e0a10 */
[----:B------:R-:W-:-:S13]  /*12260*/  ISETP.GE.AND P0, PT, R16, 0x1, PT ;  /* 0x000000011000780c */ /* 0x000fda0003f06270 */
[----:B------:R-:W-:Y:S05]  /*12270*/  @!P0 BRA `(.L_x_477) ;  /* 0x0000000000588947 */ /* 0x000fea0003800000 */
[----:B------:R-:W-:-:S03]  /*12280*/  IMAD.WIDE.U32 R16, R16, 0x4, RZ ;  /* 0x0000000410107825 */ /* 0x000fc600078e00ff */
[----:B------:R-:W-:-:S04]  /*12290*/  IADD3 R16, P0, PT, -R16, UR14, RZ ;  /* 0x0000000e10107c10 */ /* 0x000fc8000ff1e1ff */
[----:B------:R-:W-:-:S05]  /*122a0*/  IADD3.X R17, PT, PT, ~R17, UR15, RZ, P0, !PT ;  /* 0x0000000f11117c10 */ /* 0x000fca00087fe5ff */
[----:B------:R0:W-:Y:S01]  /*122b0*/  STG.E desc[UR22][R16.64+0x2000], R7 ;  /* 0x0020000710007986 */ /* 0x0001e2000c101916 */
[----:B------:R-:W-:Y:S05]  /*122c0*/  BRA `(.L_x_477) ;  /* 0x0000000000447947 */ /* 0x000fea0003800000 */
.L_x_476:
[----:B------:R-:W0:Y:S01]  /*122d0*/  S2R R16, SR_LANEID ;  /* 0x0000000000107919 */ /* 0x000e220000000000 */
[----:B------:R-:W1:Y:S01]  /*122e0*/  S2UR UR17, SR_CgaCtaId ;  /* 0x00000000001179c3 */ /* 0x000e620000008800 */
[----:B------:R-:W-:Y:S01]  /*122f0*/  VOTEU.ANY UR18, UPT, PT ;  /* 0x0000000000127886 */ /* 0x000fe200038e0100 */
[----:B------:R-:W-:Y:S01]  /*12300*/  UMOV UR5, 0x400 ;  /* 0x0000040000057882 */ /* 0x000fe20000000000 */
[----:B------:R-:W0:Y:S01]  /*12310*/  FLO.U32 R11, UR18 ;  /* 0x00000012000b7d00 */ /* 0x000e2200080e0000 */
[----:B------:R-:W2:Y:S01]  /*12320*/  S2R R18, SR_LTMASK ;  /* 0x0000000000127919 */ /* 0x000ea20000003900 */
[----:B------:R-:W-:Y:S01]  /*12330*/  IMAD.MOV.U32 R19, RZ, RZ, 0x4 ;  /* 0x00000004ff137424 */ /* 0x000fe200078e00ff */
[----:B------:R-:W3:Y:S01]  /*12340*/  POPC R8, UR18 ;  /* 0x0000001200087d09 */ /* 0x000ee20008000000 */
[----:B-1----:R-:W-:Y:S01]  /*12350*/  ULEA UR5, UR17, UR5, 0x18 ;  /* 0x0000000511057291 */ /* 0x002fe2000f8ec0ff */
[----:B0-----:R-:W-:Y:S02]  /*12360*/  ISETP.EQ.U32.AND P0, PT, R11, R16, PT ;  /* 0x000000100b00720c */ /* 0x001fe40003f02070 */
[----:B--2---:R-:W-:-:S04]  /*12370*/  LOP3.LUT R18, R18, UR18, RZ, 0xc0, !PT ;  /* 0x0000001212127c12 */ /* 0x004fc8000f8ec0ff */
[----:B------:R-:W0:Y:S07]  /*12380*/  POPC R17, R18 ;  /* 0x0000001200117309 */ /* 0x000e2e0000000000 */
[----:B---3--:R-:W1:Y:S04]  /*12390*/  @P0 ATOMS.ADD R8, [UR5+0x7fe4], R8 ;  /* 0x007fe408ff08098c */ /* 0x008e680008000005 */
[----:B-1----:R-:W0:Y:S02]  /*123a0*/  SHFL.IDX PT, R16, R8, R11, 0x1f ;  /* 0x00001f0b08107589 */ /* 0x002e2400000e0000 */
[----:B0-----:R-:W-:-:S04]  /*123b0*/  IMAD.IADD R16, R16, 0x1, R17 ;  /* 0x0000000110107824 */ /* 0x001fc800078e0211 */
[----:B------:R-:W-:-:S05]  /*123c0*/  IMAD.WIDE R16, R16, R19, UR14 ;  /* 0x0000000e10107e25 */ /* 0x000fca000f8e0213 */
[----:B------:R1:W-:Y:S02]  /*123d0*/  STG.E desc[UR22][R16.64], R7 ;  /* 0x0000000710007986 */ /* 0x0003e4000c101916 */
.L_x_477:
[----:B------:R-:W-:Y:S05]  /*123e0*/  BSYNC B1 ;  /* 0x0000000000017941 */ /* 0x000fea0003800000 */
.L_x_475:
[----:B------:R-:W-:Y:S02]  /*123f0*/  VIADD R6, R6, 0x400 ;  /* 0x0000040006067836 */ /* 0x000fe40000000000 */
[----:B------:R-:W-:-:S03]  /*12400*/  VIADD R2, R2, 0x1000 ;  /* 0x0000100002027836 */ /* 0x000fc60000000000 */
[----:B------:R-:W-:-:S13]  /*12410*/  ISETP.GE.AND P0, PT, R6, R4, PT ;  /* 0x000000040600720c */ /* 0x000fda0003f06270 */
[----:B------:R-:W-:Y:S05]  /*12420*/  @!P0 BRA `(.L_x_478) ;  /* 0xfffffffc00288947 */ /* 0x000fea000383ffff */
.L_x_474:
[----:B------:R-:W-:Y:S05]  /*12430*/  BSYNC B0 ;  /* 0x0000000000007941 */ /* 0x000fea0003800000 */
.L_x_473:
[----:B------:R-:W-:Y:S01]  /*12440*/  BAR.SYNC.DEFER_BLOCKING 0x0 ;  /* 0x0000000000007b1d */ /* 0x000fe20000010000 */
[----:B01----:R-:W-:Y:S01]  /*12450*/  MOV R7, 0x960 ;  /* 0x0000096000077802 */ /* 0x003fe20000000f00 */
[----:B------:R-:W-:-:S04]  /*12460*/  IMAD.MOV.U32 R3, RZ, RZ, 0x0 ;  /* 0x00000000ff037424 */ /* 0x000fc800078e00ff */
[----:B--2---:R-:W-:-:S04]  /*12470*/  IMAD.MOV.U32 R2, RZ, RZ, R7 ;  /* 0x000000ffff027224 */ /* 0x004fc800078e0007 */
[----:B------:R-:W-:Y:S05]  /*12480*/  RET.REL.NODEC R2 `(_ZN4vllm10persistent22persistent_topk_kernelILj1EEEvNS0_20PersistentTopKParamsE) ;  /* 0xfffffed802dc7950 */ /* 0x000fea0003c3ffff */
.L_x_382:
[----:B------:R-:W-:Y:S01]  /*12490*/  ISETP.GT.AND P0, PT, R8, R6, PT ;  /* 0x000000060800720c */ /* 0x000fe20003f04270 */
[----:B------:R-:W-:-:S12]  /*124a0*/  BSSY B0, `(.L_x_479) ;  /* 0x000002b000007945 */ /* 0x000fd80003800000 */
[----:B------:R-:W-:Y:S05]  /*124b0*/  @!P0 BRA `(.L_x_480) ;  /* 0x0000000000a48947 */ /* 0x000fea0003800000 */
[----:B------:R-:W-:-:S05]  /*124c0*/  IMAD.U32 R8, R16, 0x8, R1 ;  /* 0x0000000810087824 */ /* 0x000fca00078e0001 */
[----:B------:R-:W3:Y:S02]  /*124d0*/  LDL.64 R16, [R8+0x10] ;  /* 0x0000100008107983 */ /* 0x000ee40000100a00 */
[----:B---3--:R-:W-:-:S04]  /*124e0*/  IMAD.WIDE.U32 R16, R6, 0x4, R16 ;  /* 0x0000000406107825 */ /* 0x008fc800078e0010 */
[----:B012---:R-:W-:Y:S02]  /*124f0*/  IMAD.MOV.U32 R2, RZ, RZ, R16 ;  /* 0x000000ffff027224 */ /* 0x007fe400078e0010 */
[----:B------:R-:W-:-:S07]  /*12500*/  IMAD.MOV.U32 R7, RZ, RZ, R17 ;  /* 0x000000ffff077224 */ /* 0x000fce00078e0011 */
.L_x_483:
[----:B0-----:R-:W-:Y:S02]  /*12510*/  IMAD.MOV.U32 R16, RZ, RZ, R2 ;  /* 0x000000ffff107224 */ /* 0x001fe400078e0002 */
[----:B------:R-:W-:-:S05]  /*12520*/  IMAD.MOV.U32 R17, RZ, RZ, R7 ;  /* 0x000000ffff117224 */ /* 0x000fca00078e0007 */
[----:B------:R-:W2:Y:S02]  /*12530*/  LD.E R11, desc[UR22][R16.64] ;  /* 0x00000016100b7980 */ /* 0x000ea4000c101900 */
[----:B--2---:R-:W-:-:S05]  /*12540*/  IMAD.WIDE R16, R11, 0x4, R14 ;  /* 0x000000040b107825 */ /* 0x004fca00078e020e */
[----:B------:R-:W2:Y:S01]  /*12550*/  LDG.E R8, desc[UR22][R16.64] ;  /* 0x0000001610087981 */ /* 0x000ea2000c1e1900 */
[----:B------:R-:W-:Y:S01]  /*12560*/  VIADD R6, R6, 0x400 ;  /* 0x0000040006067836 */ /* 0x000fe20000000000 */
[----:B------:R-:W-:Y:S01]  /*12570*/  BSSY B1, `(.L_x_481) ;  /* 0x000001b000017945 */ /* 0x000fe20003800000 */
[----:B------:R-:W-:-:S03]  /*12580*/  IADD3 R2, P3, PT, R2, 0x1000, RZ ;  /* 0x0000100002027810 */ /* 0x000fc60007f7e0ff */
[----:B------:R-:W-:Y:S02]  /*12590*/  ISETP.GE.AND P2, PT, R6, R4, PT ;  /* 0x000000040600720c */ /* 0x000fe40003f46270 */
[----:B--2---:R-:W-:Y:S02]  /*125a0*/  ISETP.GE.AND P0, PT, R8, RZ, PT ;  /* 0x000000ff0800720c */ /* 0x004fe40003f06270 */
[----:B------:R-:W-:-:S11]  /*125b0*/  LOP3.LUT R18, RZ, R8, RZ, 0x33, !PT ;  /* 0x00000008ff127212 */ /* 0x000fd600078e33ff */
[----:B------:R-:W-:-:S04]  /*125c0*/  @P0 LOP3.LUT R18, R8, 0x80000000, RZ, 0xfc, !PT ;  /* 0x8000000008120812 */ /* 0x000fc800078efcff */
[----:B------:R-:W-:-:S04]  /*125d0*/  SHF.R.U32.HI R18, RZ, UR5, R18 ;  /* 0x00000005ff127c19 */ /* 0x000fc80008011612 */
[----:B------:R-:W-:-:S04]  /*125e0*/  LOP3.LUT R18, R18, 0xff, RZ, 0xc0, !PT ;  /* 0x000000ff12127812 */ /* 0x000fc800078ec0ff */
[----:B------:R-:W-:-:S13]  /*125f0*/  ISETP.GT.U32.AND P0, PT, R18, R3, PT ;  /* 0x000000031200720c */ /* 0x000fda0003f04070 */
[----:B------:R-:W-:Y:S05]  /*12600*/  @!P0 BRA `(.L_x_482) ;  /* 0x0000000000448947 */ /* 0x000fea0003800000 */
        /* <DEDUP_REMOVED lines=17> */
.L_x_482:
[----:B------:R-:W-:Y:S05]  /*12720*/  BSYNC B1 ;  /* 0x0000000000017941 */ /* 0x000fea0003800000 */
.L_x_481:
[----:B------:R-:W-:Y:S01]  /*12730*/  IMAD.X R7, RZ, RZ, R7, P3 ;  /* 0x000000ffff077224 */ /* 0x000fe200018e0607 */
[----:B------:R-:W-:Y:S06]  /*12740*/  @!P2 BRA `(.L_x_483) ;  /* 0xfffffffc0070a947 */ /* 0x000fec000383ffff */
.L_x_480:
[----:B------:R-:W-:Y:S05]  /*12750*/  BSYNC B0 ;  /* 0x0000000000007941 */ /* 0x000fea0003800000 */
.L_x_479:
[----:B------:R-:W-:Y:S01]  /*12760*/  BAR.SYNC.DEFER_BLOCKING 0x0 ;  /* 0x0000000000007b1d */ /* 0x000fe20000010000 */
[----:B------:R-:W-:Y:S01]  /*12770*/  MOV R8, 0x960 ;  /* 0x0000096000087802 */ /* 0x000fe20000000f00 */
[----:B------:R-:W-:-:S04]  /*12780*/  IMAD.MOV.U32 R3, RZ, RZ, 0x0 ;  /* 0x00000000ff037424 */ /* 0x000fc800078e00ff */
[----:B012---:R-:W-:-:S04]  /*12790*/  IMAD.MOV.U32 R2, RZ, RZ, R8 ;  /* 0x000000ffff027224 */ /* 0x007fc800078e0008 */
[----:B------:R-:W-:Y:S05]  /*127a0*/  RET.REL.NODEC R2 `(_ZN4vllm10persistent22persistent_topk_kernelILj1EEEvNS0_20PersistentTopKParamsE) ;  /* 0xfffffed802147950 */ /* 0x000fea0003c3ffff */
.L_x_292:
[----:B------:R-:W-:Y:S02]  /*127b0*/  IMAD.MOV.U32 R3, RZ, RZ, -0x1 ;  /* 0xffffffffff037424 */ /* 0x000fe400078e00ff */
[----:B------:R-:W-:Y:S02]  /*127c0*/  IMAD.MOV.U32 R29, RZ, RZ, R8 ;  /* 0x000000ffff1d7224 */ /* 0x000fe400078e0008 */
[----:B------:R-:W-:Y:S02]  /*127d0*/  IMAD.MOV.U32 R7, RZ, RZ, 0x1 ;  /* 0x00000001ff077424 */ /* 0x000fe400078e00ff */
[----:B------:R-:W-:-:S07]  /*127e0*/  IMAD.MOV.U32 R4, RZ, RZ, RZ ;  /* 0x000000ffff047224 */ /* 0x000fce00078e00ff */
[----:B0----5:R-:W-:Y:S05]  /*127f0*/  WARPSYNC.COLLECTIVE R3, `(.L_x_484) ;  /* 0x0000000003087348 */ /* 0x021fea0003c00000 */
[----:B------:R1:W2:Y:S02]  /*12800*/  SHFL.UP P0, R3, R29, R7, R4 ;  /* 0x040000071d037389 */ /* 0x0002a40000000004 */
[----:B012--5:R-:W-:Y:S05]  /*12810*/  ENDCOLLECTIVE ;  /* 0x000000000000791b */ /* 0x027fea0003800000 */
.L_x_484:
[----:B------:R-:W-:Y:S02]  /*12820*/  IMAD.MOV.U32 R7, RZ, RZ, 0x2 ;  /* 0x00000002ff077424 */ /* 0x000fe400078e00ff */
[----:B------:R-:W-:Y:S02]  /*12830*/  IMAD.MOV.U32 R29, RZ, RZ, R3 ;  /* 0x000000ffff1d7224 */ /* 0x000fe400078e0003 */
[----:B------:R-:W-:Y:S02]  /*12840*/  IMAD.MOV.U32 R3, RZ, RZ, -0x1 ;  /* 0xffffffffff037424 */ /* 0x000fe400078e00ff */
[----:B------:R-:W-:-:S07]  /*12850*/  @P0 IMAD.IADD R29, R8, 0x1, R29 ;  /* 0x00000001081d0824 */ /* 0x000fce00078e021d */
[----:B------:R-:W-:Y:S05]  /*12860*/  WARPSYNC.COLLECTIVE R3, `(.L_x_485) ;  /* 0x0000000003087348 */ /* 0x000fea0003c00000 */
[----:B------:R0:W1:Y:S02]  /*12870*/  SHFL.UP P0, R3, R29, R7, R4 ;  /* 0x040000071d037389 */ /* 0x0000640000000004 */
[----:B01----:R-:W-:Y:S05]  /*12880*/  ENDCOLLECTIVE ;  /* 0x000000000000791b */ /* 0x003fea0003800000 */
.L_x_485:
[----:B------:R-:W-:Y:S02]  /*12890*/  IMAD.MOV.U32 R7, RZ, RZ, 0x4 ;  /* 0x00000004ff077424 */ /* 0x000fe400078e00ff */
[----:B------:R-:W-:Y:S02]  /*128a0*/  IMAD.MOV.U32 R28, RZ, RZ, R3 ;  /* 0x000000ffff1c7224 */ /* 0x000fe400078e0003 */
[----:B------:R-:W-:Y:S02]  /*128b0*/  IMAD.MOV.U32 R3, RZ, RZ, -0x1 ;  /* 0xffffffffff037424 */ /* 0x000fe400078e00ff */
[----:B------:R-:W-:-:S04]  /*128c0*/  @P0 IMAD.IADD R28, R29, 0x1, R28 ;  /* 0x000000011d1c0824 */ /* 0x000fc800078e021c */
[----:B------:R-:W-:-:S07]  /*128d0*/  IMAD.MOV.U32 R29, RZ, RZ, R28 ;  /* 0x000000ffff1d7224 */ /* 0x000fce00078e001c */
[----:B------:R-:W-:Y:S05]  /*128e0*/  WARPSYNC.COLLECTIVE R3, `(.L_x_486) ;  /* 0x0000000003087348 */ /* 0x000fea0003c00000 */
[----:B------:R0:W1:Y:S02]  /*128f0*/  SHFL.UP P0, R3, R29, R7, R4 ;  /* 0x040000071d037389 */ /* 0x0000640000000004 */
[----:B01----:R-:W-:Y:S05]  /*12900*/  ENDCOLLECTIVE ;  /* 0x000000000000791b */ /* 0x003fea0003800000 */
.L_x_486:
[----:B------:R-:W-:Y:S02]  /*12910*/  IMAD.MOV.U32 R7, RZ, RZ, 0x8 ;  /* 0x00000008ff077424 */ /* 0x000fe400078e00ff */
[----:B------:R-:W-:Y:S02]  /*12920*/  IMAD.MOV.U32 R29, RZ, RZ, R3 ;  /* 0x000000ffff1d7224 */ /* 0x000fe400078e0003 */
[----:B------:R-:W-:Y:S02]  /*12930*/  IMAD.MOV.U32 R3, RZ, RZ, -0x1 ;  /* 0xffffffffff037424 */ /* 0x000fe400078e00ff */
[----:B------:R-:W-:-:S07]  /*12940*/  @P0 IMAD.IADD R29, R28, 0x1, R29 ;  /* 0x000000011c1d0824 */ /* 0x000fce00078e021d */
[----:B------:R-:W-:Y:S05]  /*12950*/  WARPSYNC.COLLECTIVE R3, `(.L_x_487) ;  /* 0x0000000003087348 */ /* 0x000fea0003c00000 */
[----:B------:R0:W1:Y:S02]  /*12960*/  SHFL.UP P0, R3, R29, R7, R4 ;  /* 0x040000071d037389 */ /* 0x0000640000000004 */
[----:B01----:R-:W-:Y:S05]  /*12970*/  ENDCOLLECTIVE ;  /* 0x000000000000791b */ /* 0x003fea0003800000 */
.L_x_487:
        /* <DEDUP_REMOVED lines=8> */
.L_x_488:
[----:B------:R-:W-:Y:S05]  /*12a00*/  BRA `(.L_x_489) ;  /* 0xffffff8800887947 */ /* 0x000fea000383ffff */
.L_x_490:
[----:B------:R-:W-:-:S00]  /*12a10*/  BRA `(.L_x_490) ;  /* 0xfffffffc00fc7947 */ /* 0x000fc0000383ffff */
[----:B------:R-:W-:-:S00]  /*12a20*/  NOP ;  /* 0x0000000000007918 */ /* 0x000fc00000000000 */
        /* <DEDUP_REMOVED lines=13> */
.L_x_2121:


//--------------------- .text._ZN4vllm10persistent22persistent_topk_kernelILj2EEEvNS0_20PersistentTopKParamsE --------------------------
	.section	.text._ZN4vllm10persistent22persistent_topk_kernelILj2EEEvNS0_20PersistentTopKParamsE,"ax",@progbits
	.align	128
        .global         _ZN4vllm10persistent22persistent_topk_kernelILj2EEEvNS0_20PersistentTopKParamsE
        .type           _ZN4vllm10persistent22persistent_topk_kernelILj2EEEvNS0_20PersistentTopKParamsE,@function
        .size           _ZN4vllm10persistent22persistent_topk_kernelILj2EEEvNS0_20PersistentTopKParamsE,(.L_x_2123 - _ZN4vllm10persistent22persistent_topk_kernelILj2EEEvNS0_20PersistentTopKParamsE)
        .other          _ZN4vllm10persistent22persistent_topk_kernelILj2EEEvNS0_20PersistentTopKParamsE,@"STO_CUDA_ENTRY STV_DEFAULT"
_ZN4vllm10persistent22persistent_topk_kernelILj2EEEvNS0_20PersistentTopKParamsE:
.text._ZN4vllm10persistent22persistent_topk_kernelILj2EEEvNS0_20PersistentTopKParamsE:
        /* <DEDUP_REMOVED lines=73> */
.L_x_492:
[----:B------:R-:W-:Y:S06]  /*0490*/  BAR.SYNC.DEFER_BLOCKING 0x0 ;  /* 0x0000000000007b1d */ /* 0x000fec0000010000 */
.L_x_491:
        /* <DEDUP_REMOVED lines=33> */
[----:B------:R-:W-:-:S03]  /*06b0*/  LEA R2, R10, UR4, 0x3 ;  /* 0x000000040a027c11 */ /* 0x000fc6000f8e18ff */
[----:B------:R-:W-:Y:S01]  /*06c0*/  @UP1 UIADD3 UR13, UPT, UPT, UR13, 0x1, URZ ;  /* 0x000000010d0d1890 */ /* 0x000fe2000fffe0ff */
[----:B------:R-:W-:Y:S01]  /*06d0*/  LEA R0, R10, UR4, 0x2 ;  /* 0x000000040a007c11 */ /* 0x000fe2000f8e10ff */
[----:B------:R-:W-:Y:S01]  /*06e0*/  @!UP2 ULOP3.LUT UR13, URZ, UR7, URZ, 0x33, !UPT ;  /* 0x00000007ff0da292 */ /* 0x000fe2000f8e33ff */
[----:B------:R-:W-:Y:S01]  /*06f0*/  VIADD R2, R2, 0x820 ;  /* 0x0000082002027836 */ /* 0x000fe20000000000 */
[----:B------:R-:W-:-:S04]  /*0700*/  UMOV UR4, URZ ;  /* 0x000000ff00047c82 */ /* 0x000fc80008000000 */
[----:B------:R2:W-:Y:S06]  /*0710*/  STL [R1+0x84], R2 ;  /* 0x0000840201007387 */ /* 0x0005ec0000100800 */
.L_x_607:
[----:B0-----:R-:W0:Y:S01]  /*0720*/  LDCU UR5, c[0x0][0x3a0] ;  /* 0x00007400ff0577ac */ /* 0x001e220008000800 */
[----:B------:R-:W-:-:S04]  /*0730*/  UIMAD UR6, UR7, UR4, UR11 ;  /* 0x00000004070672a4 */ /* 0x000fc8000f8e020b */
[----:B0-----:R-:W-:-:S06]  /*0740*/  UISETP.GE.U32.AND UP0, UPT, UR6, UR5, UPT ;  /* 0x000000050600728c */ /* 0x001fcc000bf06070 */
[----:B------:R-:W-:-:S13]  /*0750*/  PLOP3.LUT P0, PT, PT, PT, UP0, 0x80, 0x8 ;  /* 0x000000000008781c */ /* 0x000fda0003f0f008 */
[----:B-1234-:R-:W-:Y:S05]  /*0760*/  @P0 EXIT ;  /* 0x000000000000094d */ /* 0x01efea0003800000 */
[----:B------:R-:W0:Y:S01]  /*0770*/  LDCU.64 UR14, c[0x0][0x390] ;  /* 0x00007200ff0e77ac */ /* 0x000e220008000a00 */
[----:B------:R-:W1:Y:S01]  /*0780*/  LDCU UR5, c[0x0][0x3a4] ;  /* 0x00007480ff0577ac */ /* 0x000e620008000800 */
[----:B------:R-:W3:Y:S01]  /*0790*/  LDCU.128 UR20, c[0x0][0x380] ;  /* 0x00007000ff1477ac */ /* 0x000ee20008000c00 */
[----:B0-----:R-:W-:-:S06]  /*07a0*/  UIMAD.WIDE.U32 UR14, UR6, 0x4, UR14 ;  /* 0x00000004060e78a5 */ /* 0x001fcc000f8e000e */
[----:B--2---:R-:W-:Y:S02]  /*07b0*/  IMAD.U32 R2, RZ, RZ, UR14 ;  /* 0x0000000eff027e24 */ /* 0x004fe4000f8e00ff */
[----:B------:R-:W-:-:S05]  /*07c0*/  IMAD.U32 R3, RZ, RZ, UR15 ;  /* 0x0000000fff037e24 */ /* 0x000fca000f8e00ff */
[----:B------:R-:W2:Y:S01]  /*07d0*/  LDG.E R4, desc[UR24][R2.64] ;  /* 0x0000001802047981 */ /* 0x000ea2000c1e1900 */
[----:B------:R-:W-:Y:S02]  /*07e0*/  USHF.L.U32 UR14, UR6, 0xb, URZ ;  /* 0x0000000b060e7899 */ /* 0x000fe400080006ff */
[----:B-1----:R-:W-:Y:S02]  /*07f0*/  UIMAD UR5, UR6, UR5, URZ ;  /* 0x00000005060572a4 */ /* 0x002fe4000f8e02ff */
[----:B---3--:R-:W-:Y:S02]  /*0800*/  UIMAD.WIDE.U32 UR14, UR14, 0x4, UR22 ;  /* 0x000000040e0e78a5 */ /* 0x008fe4000f8e0016 */
[----:B------:R-:W-:Y:S01]  /*0810*/  UIMAD.WIDE.U32 UR18, UR5, 0x4, UR20 ;  /* 0x00000004051278a5 */ /* 0x000fe2000f8e0014 */
[----:B--2---:R-:W-:-:S13]  /*0820*/  ISETP.GT.U32.AND P0, PT, R4, 0x8000, PT ;  /* 0x000080000400780c */ /* 0x004fda0003f04070 */
[----:B------:R-:W-:Y:S05]  /*0830*/  @P0 BRA `(.L_x_493) ;  /* 0x0000000000600947 */ /* 0x000fea0003800000 */
[----:B------:R-:W-:-:S09]  /*0840*/  UISETP.NE.AND UP0, UPT, UR12, URZ, UPT ;  /* 0x000000ff0c00728c */ /* 0x000fd2000bf05270 */
[----:B------:R-:W-:Y:S05]  /*0850*/  BRA.U UP0, `(.L_x_494) ;  /* 0x0000003d00007547 */ /* 0x000fea000b800000 */
[----:B------:R-:W-:-:S13]  /*0860*/  ISETP.GT.U32.AND P0, PT, R4, 0x800, PT ;  /* 0x000008000400780c */ /* 0x000fda0003f04070 */
[----:B------:R-:W-:Y:S05]  /*0870*/  @P0 BRA `(.L_x_495) ;  /* 0x0000000000340947 */ /* 0x000fea0003800000 */
[----:B------:R-:W-:Y:S01]  /*0880*/  BSSY.RECONVERGENT B0, `(.L_x_496) ;  /* 0x000000b000007945 */ /* 0x000fe20003800200 */
[----:B------:R-:W-:-:S07]  /*0890*/  IMAD.MOV.U32 R7, RZ, RZ, R10 ;  /* 0x000000ffff077224 */ /* 0x000fce00078e000a */
.L_x_497:
        /* <DEDUP_REMOVED lines=10> */
.L_x_496:
[----:B------:R-:W-:Y:S05]  /*0940*/  BRA `(.L_x_494) ;  /* 0x0000003800c47947 */ /* 0x000fea0003800000 */
.L_x_495:
[----:B------:R-:W-:-:S13]  /*0950*/  ISETP.GT.U32.AND P0, PT, R4, 0x2000, PT ;  /* 0x000020000400780c */ /* 0x000fda0003f04070 */
[----:B------:R-:W-:Y:S05]  /*0960*/  @P0 BRA `(.L_x_498) ;  /* 0x0000000000080947 */ /* 0x000fea0003800000 */
[----:B------:R-:W-:Y:S05]  /*0970*/  CALL.REL.NOINC `($_ZN4vllm10persistent22persistent_topk_kernelILj2EEEvNS0_20PersistentTopKParamsE$_ZN4vllm10persistent19histogram_2048_topkEPKfPii) ;  /* 0x0000009800b47944 */ /* 0x000fea0003c00000 */
[----:B------:R-:W-:Y:S05]  /*0980*/  BRA `(.L_x_494) ;  /* 0x0000003800b47947 */ /* 0x000fea0003800000 */
.L_x_498:
[----:B------:R-:W-:-:S07]  /*0990*/  MOV R29, 0x9b0 ;  /* 0x000009b0001d7802 */ /* 0x000fce0000000f00 */
[----:B------:R-:W-:Y:S05]  /*09a0*/  CALL.REL.NOINC `($_ZN4vllm10persistent22persistent_topk_kernelILj2EEEvNS0_20PersistentTopKParamsE$_ZN4vllm10persistent18histogram_256_topkEPKfPiii) ;  /* 0x0000003800bc7944 */ /* 0x000fea0003c00000 */
[----:B------:R-:W-:Y:S05]  /*09b0*/  BRA `(.L_x_494) ;  /* 0x0000003800a87947 */ /* 0x000fea0003800000 */
.L_x_493:
[C---:B------:R-:W-:Y:S01]  /*09c0*/  VIMNMX.U32 R2, PT, PT, R4.reuse, UR16, PT ;  /* 0x0000001004027c48 */ /* 0x040fe2000bfe0000 */
[----:B------:R-:W0:Y:S01]  /*09d0*/  LDCU.64 UR18, c[0x0][0x380] ;  /* 0x00007000ff1277ac */ /* 0x000e220008000a00 */
[----:B------:R-:W-:Y:S01]  /*09e0*/  ISETP.LE.U32.AND P0, PT, R4, UR26, PT ;  /* 0x0000001a04007c0c */ /* 0x000fe2000bf03070 */
[----:B------:R-:W-:Y:S01]  /*09f0*/  IMAD.SHL.U32 R6, R10, 0x2, RZ ;  /* 0x000000020a067824 */ /* 0x000fe200078e00ff */
[----:B------:R-:W-:Y:S01]  /*0a00*/  BSSY.RECONVERGENT B0, `(.L_x_499) ;  /* 0x0000089000007945 */ /* 0x000fe20003800200 */
[----:B------:R-:W-:-:S05]  /*0a10*/  VIADD R2, R2, -UR26 ;  /* 0x8000001a02027c36 */ /* 0x000fca0008000000 */
[----:B------:R-:W-:-:S04]  /*0a20*/  SEL R2, R2, RZ, !P0 ;  /* 0x000000ff02027207 */ /* 0x000fc80004000000 */
[----:B------:R-:W-:-:S04]  /*0a30*/  LOP3.LUT R3, R2, 0xfffffffe, RZ, 0xc0, !PT ;  /* 0xfffffffe02037812 */ /* 0x000fc800078ec0ff */
        /* <DEDUP_REMOVED lines=9> */
[----:B------:R-:W-:-:S06]  /*0ad0*/  @P3 LEA.HI.X R17, R4, UR19, R11, 0x2, P0 ;  /* 0x0000001304113c11 */ /* 0x000fcc00080f140b */
[----:B------:R-:W2:Y:S01]  /*0ae0*/  @P3 LDG.E.64 R16, desc[UR24][R16.64] ;  /* 0x0000001810103981 */ /* 0x000ea2000c1e1b00 */
[----:B------:R-:W-:-:S04]  /*0af0*/  @P3 VIADD R7, R7, 0x800 ;  /* 0x0000080007073836 */ /* 0x000fc80000000000 */
[C---:B------:R-:W-:Y:S01]  /*0b00*/  IMAD.IADD R4, R3.reuse, 0x1, -R7 ;  /* 0x0000000103047824 */ /* 0x040fe200078e0a07 */
[----:B------:R-:W-:-:S04]  /*0b10*/  ISETP.GT.U32.AND P2, PT, R3, R7, PT ;  /* 0x000000070300720c */ /* 0x000fc80003f44070 */
[----:B------:R-:W-:Y:S02]  /*0b20*/  ISETP.LE.U32.OR P2, PT, R4, 0x1800, !P2 ;  /* 0x000018000400780c */ /* 0x000fe40005743470 */
[----:B------:R-:W3:Y:S01]  /*0b30*/  LDL R4, [R1+0x84] ;  /* 0x0000840001047983 */ /* 0x000ee20000100800 */
[----:B------:R-:W-:Y:S01]  /*0b40*/  BSSY.RECONVERGENT B1, `(.L_x_501) ;  /* 0x0000044000017945 */ /* 0x000fe20003800200 */
[----:B--2---:R-:W-:Y:S02]  /*0b50*/  ISETP.GE.AND P0, PT, R16, RZ, P3 ;  /* 0x000000ff1000720c */ /* 0x004fe40001f06270 */
[----:B------:R-:W-:Y:S02]  /*0b60*/  ISETP.GE.AND P4, PT, R17, RZ, P3 ;  /* 0x000000ff1100720c */ /* 0x000fe40001f86270 */
[----:B------:R-:W-:Y:S02]  /*0b70*/  @P3 LOP3.LUT R14, RZ, R16, RZ, 0x33, !PT ;  /* 0x00000010ff0e3212 */ /* 0x000fe400078e33ff */
[----:B------:R-:W-:-:S07]  /*0b80*/  @P3 LOP3.LUT R15, RZ, R17, RZ, 0x33, !PT ;  /* 0x00000011ff0f3212 */ /* 0x000fce00078e33ff */
[----:B------:R-:W-:Y:S02]  /*0b90*/  @P0 LOP3.LUT R14, R16, 0x80000000, RZ, 0xfc, !PT ;  /* 0x80000000100e0812 */ /* 0x000fe400078efcff */
[----:B------:R-:W-:Y:S02]  /*0ba0*/  @P4 LOP3.LUT R15, R17, 0x80000000, RZ, 0xfc, !PT ;  /* 0x80000000110f4812 */ /* 0x000fe400078efcff */
[----:B------:R-:W-:-:S03]  /*0bb0*/  PLOP3.LUT P0, PT, P3, PT, PT, 0x8, 0x80 ;  /* 0x000000000080781c */ /* 0x000fc60001f0e170 */
[----:B---3--:R0:W-:Y:S02]  /*0bc0*/  @P3 STS.64 [R4], R14 ;  /* 0x0000000e04003388 */ /* 0x0081e40000000a00 */
[----:B0-----:R-:W-:Y:S01]  /*0bd0*/  @P3 VIADD R4, R4, 0x2000 ;  /* 0x0000200004043836 */ /* 0x001fe20000000000 */
[----:B------:R-:W-:Y:S07]  /*0be0*/  @P2 BRA `(.L_x_502) ;  /* 0x0000000000e42947 */ /* 0x000fee0003800000 */
[----:B------:R-:W-:Y:S01]  /*0bf0*/  PLOP3.LUT P0, PT, PT, PT, PT, 0x8, 0x80 ;  /* 0x000000000080781c */ /* 0x000fe20003f0e170 */
[----:B------:R-:W-:-:S12]  /*0c00*/  VIADD R6, R3, 0xffffe800 ;  /* 0xffffe80003067836 */ /* 0x000fd80000000000 */
.L_x_503:
[----:B------:R-:W-:-:S05]  /*0c10*/  IADD3 R8, P2, PT, R7, UR26, RZ ;  /* 0x0000001a07087c10 */ /* 0x000fca000ff5e0ff */
[----:B------:R-:W-:Y:S01]  /*0c20*/  IMAD.X R11, RZ, RZ, RZ, P2 ;  /* 0x000000ffff0b7224 */ /* 0x000fe200010e06ff */
[----:B------:R-:W-:-:S04]  /*0c30*/  LEA R16, P2, R8, UR18, 0x2 ;  /* 0x0000001208107c11 */ /* 0x000fc8000f8410ff */
[----:B------:R-:W-:-:S06]  /*0c40*/  LEA.HI.X R17, R8, UR19, R11, 0x2, P2 ;  /* 0x0000001308117c11 */ /* 0x000fcc00090f140b */
[----:B------:R-:W2:Y:S01]  /*0c50*/  LDG.E.64 R16, desc[UR24][R16.64] ;  /* 0x0000001810107981 */ /* 0x000ea2000c1e1b00 */
[----:B------:R-:W-:-:S05]  /*0c60*/  VIADD R8, R7, 0x800 ;  /* 0x0000080007087836 */ /* 0x000fca0000000000 */
[----:B------:R-:W-:Y:S01]  /*0c70*/  IADD3 R11, P4, PT, R8, UR26, RZ ;  /* 0x0000001a080b7c10 */ /* 0x000fe2000ff9e0ff */
[----:B------:R-:W-:-:S04]  /*0c80*/  VIADD R8, R7, 0x1000 ;  /* 0x0000100007087836 */ /* 0x000fc80000000000 */
[----:B------:R-:W-:Y:S01]  /*0c90*/  IMAD.X R18, RZ, RZ, RZ, P4 ;  /* 0x000000ffff127224 */ /* 0x000fe200020e06ff */
[----:B--2---:R-:W-:Y:S02]  /*0ca0*/  ISETP.GE.AND P2, PT, R16, RZ, PT ;  /* 0x000000ff1000720c */ /* 0x004fe40003f46270 */
[----:B------:R-:W-:Y:S02]  /*0cb0*/  ISETP.GE.AND P3, PT, R17, RZ, PT ;  /* 0x000000ff1100720c */ /* 0x000fe40003f66270 */
[----:B------:R-:W-:Y:S02]  /*0cc0*/  LOP3.LUT R14, RZ, R16, RZ, 0x33, !PT ;  /* 0x00000010ff0e7212 */ /* 0x000fe400078e33ff */
[----:B------:R-:W-:-:S07]  /*0cd0*/  LOP3.LUT R15, RZ, R17, RZ, 0x33, !PT ;  /* 0x00000011ff0f7212 */ /* 0x000fce00078e33ff */
[----:B------:R-:W-:Y:S02]  /*0ce0*/  @P2 LOP3.LUT R14, R16, 0x80000000, RZ, 0xfc, !PT ;  /* 0x80000000100e2812 */ /* 0x000fe400078efcff */
[----:B------:R-:W-:Y:S02]  /*0cf0*/  @P3 LOP3.LUT R15, R17, 0x80000000, RZ, 0xfc, !PT ;  /* 0x80000000110f3812 */ /* 0x000fe400078efcff */
[C---:B------:R-:W-:Y:S02]  /*0d00*/  LEA R16, P2, R11.reuse, UR18, 0x2 ;  /* 0x000000120b107c11 */ /* 0x040fe4000f8410ff */
[----:B------:R-:W-:Y:S02]  /*0d10*/  IADD3 R8, P3, PT, R8, UR26, RZ ;  /* 0x0000001a08087c10 */ /* 0x000fe4000ff7e0ff */
[----:B------:R-:W-:Y:S02]  /*0d20*/  LEA.HI.X R17, R11, UR19, R18, 0x2, P2 ;  /* 0x000000130b117c11 */ /* 0x000fe400090f1412 */
[----:B------:R-:W-:Y:S01]  /*0d30*/  LEA R18, P2, R8, UR18, 0x2 ;  /* 0x0000001208127c11 */ /* 0x000fe2000f8410ff */
[----:B------:R-:W-:-:S03]  /*0d40*/  IMAD.X R11, RZ, RZ, RZ, P3 ;  /* 0x000000ffff0b7224 */ /* 0x000fc600018e06ff */
[----:B------:R-:W2:Y:S02]  /*0d50*/  LDG.E.64 R16, desc[UR24][R16.64] ;  /* 0x0000001810107981 */ /* 0x000ea4000c1e1b00 */
[----:B------:R-:W-:-:S06]  /*0d60*/  LEA.HI.X R19, R8, UR19, R11, 0x2, P2 ;  /* 0x0000001308137c11 */ /* 0x000fcc00090f140b */
[----:B------:R-:W3:Y:S01]  /*0d70*/  LDG.E.64 R18, desc[UR24][R18.64] ;  /* 0x0000001812127981 */ /* 0x000ee2000c1e1b00 */
[----:B------:R-:W-:-:S03]  /*0d80*/  VIADD R8, R7, 0x1800 ;  /* 0x0000180007087836 */ /* 0x000fc60000000000 */
[----:B------:R0:W-:Y:S01]  /*0d90*/  STS.64 [R4], R14 ;  /* 0x0000000e04007388 */ /* 0x0001e20000000a00 */
[----:B--2---:R-:W-:Y:S02]  /*0da0*/  ISETP.GE.AND P3, PT, R16, RZ, PT ;  /* 0x000000ff1000720c */ /* 0x004fe40003f66270 */
[----:B------:R-:W-:Y:S02]  /*0db0*/  ISETP.GE.AND P4, PT, R17, RZ, PT ;  /* 0x000000ff1100720c */ /* 0x000fe40003f86270 */
[----:B---3--:R-:W-:Y:S02]  /*0dc0*/  ISETP.GE.AND P5, PT, R18, RZ, PT ;  /* 0x000000ff1200720c */ /* 0x008fe40003fa6270 */
[----:B------:R-:W-:Y:S02]  /*0dd0*/  ISETP.GE.AND P2, PT, R19, RZ, PT ;  /* 0x000000ff1300720c */ /* 0x000fe40003f46270 */
[----:B0-----:R-:W-:-:S05]  /*0de0*/  LOP3.LUT R14, RZ, R16, RZ, 0x33, !PT ;  /* 0x00000010ff0e7212 */ /* 0x001fca00078e33ff */
[----:B------:R-:W-:Y:S02]  /*0df0*/  @P3 LOP3.LUT R14, R16, 0x80000000, RZ, 0xfc, !PT ;  /* 0x80000000100e3812 */ /* 0x000fe400078efcff */
[----:B------:R-:W-:Y:S02]  /*0e00*/  IADD3 R8, P3, PT, R8, UR26, RZ ;  /* 0x0000001a08087c10 */ /* 0x000fe4000ff7e0ff */
[----:B------:R-:W-:Y:S02]  /*0e10*/  LOP3.LUT R15, RZ, R17, RZ, 0x33, !PT ;  /* 0x00000011ff0f7212 */ /* 0x000fe400078e33ff */
[----:B------:R-:W-:Y:S01]  /*0e20*/  @P4 LOP3.LUT R15, R17, 0x80000000, RZ, 0xfc, !PT ;  /* 0x80000000110f4812 */ /* 0x000fe200078efcff */
[----:B------:R-:W-:Y:S01]  /*0e30*/  IMAD.X R11, RZ, RZ, RZ, P3 ;  /* 0x000000ffff0b7224 */ /* 0x000fe200018e06ff */
[----:B------:R-:W-:Y:S02]  /*0e40*/  LOP3.LUT R16, RZ, R18, RZ, 0x33, !PT ;  /* 0x00000012ff107212 */ /* 0x000fe400078e33ff */
[----:B------:R-:W-:-:S02]  /*0e50*/  LOP3.LUT R17, RZ, R19, RZ, 0x33, !PT ;  /* 0x00000013ff117212 */ /* 0x000fc400078e33ff */
[----:B------:R-:W-:Y:S02]  /*0e60*/  @P5 LOP3.LUT R16, R18, 0x80000000, RZ, 0xfc, !PT ;  /* 0x8000000012105812 */ /* 0x000fe400078efcff */
[----:B------:R-:W-:Y:S02]  /*0e70*/  @P2 LOP3.LUT R17, R19, 0x80000000, RZ, 0xfc, !PT ;  /* 0x8000000013112812 */ /* 0x000fe400078efcff */
[----:B------:R-:W-:-:S04]  /*0e80*/  LEA R18, P2, R8, UR18, 0x2 ;  /* 0x0000001208127c11 */ /* 0x000fc8000f8410ff */
[----:B------:R-:W-:-:S06]  /*0e90*/  LEA.HI.X R19, R8, UR19, R11, 0x2, P2 ;  /* 0x0000001308137c11 */ /* 0x000fcc00090f140b */
[----:B------:R-:W2:Y:S01]  /*0ea0*/  LDG.E.64 R18, desc[UR24][R18.64] ;  /* 0x0000001812127981 */ /* 0x000ea2000c1e1b00 */
[----:B------:R-:W-:-:S03]  /*0eb0*/  VIADD R7, R7, 0x2000 ;  /* 0x0000200007077836 */ /* 0x000fc60000000000 */
[----:B------:R-:W-:Y:S04]  /*0ec0*/  STS.64 [R4+0x2000], R14 ;  /* 0x0020000e04007388 */ /* 0x000fe80000000a00 */
[----:B------:R-:W-:Y:S01]  /*0ed0*/  STS.64 [R4+0x4000], R16 ;  /* 0x0040001004007388 */ /* 0x000fe20000000a00 */
[----:B--2---:R-:W-:Y:S02]  /*0ee0*/  ISETP.GE.AND P2, PT, R18, RZ, PT ;  /* 0x000000ff1200720c */ /* 0x004fe40003f46270 */
[----:B------:R-:W-:Y:S02]  /*0ef0*/  ISETP.GE.AND P3, PT, R19, RZ, PT ;  /* 0x000000ff1300720c */ /* 0x000fe40003f66270 */
[----:B------:R-:W-:-:S09]  /*0f00*/  LOP3.LUT R20, RZ, R18, RZ, 0x33, !PT ;  /* 0x00000012ff147212 */ /* 0x000fd200078e33ff */
[----:B------:R-:W-:Y:S02]  /*0f10*/  @P2 LOP3.LUT R20, R18, 0x80000000, RZ, 0xfc, !PT ;  /* 0x8000000012142812 */ /* 0x000fe400078efcff */
[----:B------:R-:W-:Y:S02]  /*0f20*/  ISETP.GE.U32.AND P2, PT, R7, R6, PT ;  /* 0x000000060700720c */ /* 0x000fe40003f46070 */
[----:B------:R-:W-:Y:S02]  /*0f30*/  LOP3.LUT R21, RZ, R19, RZ, 0x33, !PT ;  /* 0x00000013ff157212 */ /* 0x000fe400078e33ff */
[----:B------:R-:W-:-:S05]  /*0f40*/  @P3 LOP3.LUT R21, R19, 0x80000000, RZ, 0xfc, !PT ;  /* 0x8000000013153812 */ /* 0x000fca00078efcff */
[----:B------:R0:W-:Y:S02]  /*0f50*/  STS.64 [R4+0x6000], R20 ;  /* 0x0060001404007388 */ /* 0x0001e40000000a00 */
[----:B0-----:R-:W-:Y:S02]  /*0f60*/  VIADD R4, R4, 0x8000 ;  /* 0x0000800004047836 */ /* 0x001fe40000000000 */
[----:B------:R-:W-:Y:S05]  /*0f70*/  @!P2 BRA `(.L_x_503) ;  /* 0xfffffffc0024a947 */ /* 0x000fea000383ffff */
.L_x_502:
[----:B------:R-:W-:Y:S05]  /*0f80*/  BSYNC.RECONVERGENT B1 ;  /* 0x0000000000017941 */ /* 0x000fea0003800200 */
.L_x_501:
[C---:B------:R-:W-:Y:S01]  /*0f90*/  IMAD.IADD R6, R3.reuse, 0x1, -R7 ;  /* 0x0000000103067824 */ /* 0x040fe200078e0a07 */
[----:B------:R-:W-:Y:S01]  /*0fa0*/  ISETP.GT.U32.AND P2, PT, R3, R7, PT ;  /* 0x000000070300720c */ /* 0x000fe20003f44070 */
[----:B------:R-:W-:Y:S03]  /*0fb0*/  BSSY.RECONVERGENT B1, `(.L_x_504) ;  /* 0x000001f000017945 */ /* 0x000fe60003800200 */
[----:B------:R-:W-:-:S13]  /*0fc0*/  ISETP.LE.U32.OR P2, PT, R6, 0x800, !P2 ;  /* 0x000008000600780c */ /* 0x000fda0005743470 */
[----:B------:R-:W-:Y:S05]  /*0fd0*/  @P2 BRA `(.L_x_505) ;  /* 0x0000000000702947 */ /* 0x000fea0003800000 */
[C---:B------:R-:W-:Y:S01]  /*0fe0*/  IADD3 R8, P0, PT, R7.reuse, UR26, RZ ;  /* 0x0000001a07087c10 */ /* 0x040fe2000ff1e0ff */
[----:B------:R-:W-:-:S03]  /*0ff0*/  VIADD R6, R7, 0x800 ;  /* 0x0000080007067836 */ /* 0x000fc60000000000 */
[----:B------:R-:W-:Y:S01]  /*1000*/  LEA R14, P2, R8, UR18, 0x2 ;  /* 0x00000012080e7c11 */ /* 0x000fe2000f8410ff */
[----:B------:R-:W-:Y:S01]  /*1010*/  IMAD.X R11, RZ, RZ, RZ, P0 ;  /* 0x000000ffff0b7224 */ /* 0x000fe200000e06ff */
[----:B------:R-:W-:-:S04]  /*1020*/  IADD3 R6, P0, PT, R6, UR26, RZ ;  /* 0x0000001a06067c10 */ /* 0x000fc8000ff1e0ff */
[----:B------:R-:W-:Y:S01]  /*1030*/  LEA.HI.X R15, R8, UR19, R11, 0x2, P2 ;  /* 0x00000013080f7c11 */ /* 0x000fe200090f140b */
[----:B------:R-:W-:Y:S01]  /*1040*/  IMAD.X R11, RZ, RZ, RZ, P0 ;  /* 0x000000ffff0b7224 */ /* 0x000fe200000e06ff */
[----:B------:R-:W-:-:S04]  /*1050*/  LEA R16, P0, R6, UR18, 0x2 ;  /* 0x0000001206107c11 */ /* 0x000fc8000f8010ff */
[----:B------:R-:W-:Y:S01]  /*1060*/  LEA.HI.X R17, R6, UR19, R11, 0x2, P0 ;  /* 0x0000001306117c11 */ /* 0x000fe200080f140b */
[----:B------:R-:W2:Y:S05]  /*1070*/  LDG.E.64 R14, desc[UR24][R14.64] ;  /* 0x000000180e0e7981 */ /* 0x000eaa000c1e1b00 */
[----:B------:R-:W3:Y:S01]  /*1080*/  LDG.E.64 R16, desc[UR24][R16.64] ;  /* 0x0000001810107981 */ /* 0x000ee2000c1e1b00 */
[----:B------:R-:W-:Y:S01]  /*1090*/  VIADD R7, R7, 0x1000 ;  /* 0x0000100007077836 */ /* 0x000fe20000000000 */
[----:B--2---:R-:W-:Y:S02]  /*10a0*/  ISETP.GE.AND P0, PT, R14, RZ, PT ;  /* 0x000000ff0e00720c */ /* 0x004fe40003f06270 */
[----:B------:R-:W-:-:S02]  /*10b0*/  ISETP.GE.AND P2, PT, R15, RZ, PT ;  /* 0x000000ff0f00720c */ /* 0x000fc40003f46270 */
[----:B------:R-:W-:Y:S02]  /*10c0*/  LOP3.LUT R18, RZ, R14, RZ, 0x33, !PT ;  /* 0x0000000eff127212 */ /* 0x000fe400078e33ff */
[----:B---3--:R-:W-:Y:S02]  /*10d0*/  ISETP.GE.AND P3, PT, R16, RZ, PT ;  /* 0x000000ff1000720c */ /* 0x008fe40003f66270 */
[----:B------:R-:W-:Y:S02]  /*10e0*/  ISETP.GE.AND P4, PT, R17, RZ, PT ;  /* 0x000000ff1100720c */ /* 0x000fe40003f86270 */
[----:B------:R-:W-:Y:S02]  /*10f0*/  LOP3.LUT R19, RZ, R15, RZ, 0x33, !PT ;  /* 0x0000000fff137212 */ /* 0x000fe400078e33ff */
[----:B------:R-:W-:Y:S02]  /*1100*/  LOP3.LUT R20, RZ, R16, RZ, 0x33, !PT ;  /* 0x00000010ff147212 */ /* 0x000fe400078e33ff */
[----:B------:R-:W-:-:S02]  /*1110*/  LOP3.LUT R21, RZ, R17, RZ, 0x33, !PT ;  /* 0x00000011ff157212 */ /* 0x000fc400078e33ff */
[----:B------:R-:W-:Y:S02]  /*1120*/  @P0 LOP3.LUT R18, R14, 0x80000000, RZ, 0xfc, !PT ;  /* 0x800000000e120812 */ /* 0x000fe400078efcff */
[----:B------:R-:W-:Y:S02]  /*1130*/  @P2 LOP3.LUT R19, R15, 0x80000000, RZ, 0xfc, !PT ;  /* 0x800000000f132812 */ /* 0x000fe400078efcff */
[----:B------:R-:W-:Y:S02]  /*1140*/  @P3 LOP3.LUT R20, R16, 0x80000000, RZ, 0xfc, !PT ;  /* 0x8000000010143812 */ /* 0x000fe400078efcff */
[----:B------:R-:W-:Y:S01]  /*1150*/  @P4 LOP3.LUT R21, R17, 0x80000000, RZ, 0xfc, !PT ;  /* 0x8000000011154812 */ /* 0x000fe200078efcff */
[----:B------:R-:W-:Y:S01]  /*1160*/  STS.64 [R4], R18 ;  /* 0x0000001204007388 */ /* 0x000fe20000000a00 */
[----:B------:R-:W-:-:S03]  /*1170*/  PLOP3.LUT P0, PT, PT, PT, PT, 0x8, 0x80 ;  /* 0x000000000080781c */ /* 0x000fc60003f0e170 */
[----:B------:R0:W-:Y:S02]  /*1180*/  STS.64 [R4+0x2000], R20 ;  /* 0x0020001404007388 */ /* 0x0001e40000000a00 */
[----:B0-----:R-:W-:-:S08]  /*1190*/  VIADD R4, R4, 0x4000 ;  /* 0x0000400004047836 */ /* 0x001fd00000000000 */
.L_x_505:
[----:B------:R-:W-:Y:S05]  /*11a0*/  BSYNC.RECONVERGENT B1 ;  /* 0x0000000000017941 */ /* 0x000fea0003800200 */
.L_x_504:
[----:B------:R-:W-:-:S13]  /*11b0*/  ISETP.LT.U32.OR P0, PT, R7, R3, P0 ;  /* 0x000000030700720c */ /* 0x000fda0000701470 */
[----:B------:R-:W-:Y:S05]  /*11c0*/  @!P0 BRA `(.L_x_500) ;  /* 0x0000000000308947 */ /* 0x000fea0003800000 */
[----:B------:R-:W-:-:S05]  /*11d0*/  IADD3 R7, P0, PT, R7, UR26, RZ ;  /* 0x0000001a07077c10 */ /* 0x000fca000ff1e0ff */
[----:B------:R-:W-:Y:S01]  /*11e0*/  IMAD.X R8, RZ, RZ, RZ, P0 ;  /* 0x000000ffff087224 */ /* 0x000fe200000e06ff */
[----:B------:R-:W-:-:S04]  /*11f0*/  LEA R6, P0, R7, UR18, 0x2 ;  /* 0x0000001207067c11 */ /* 0x000fc8000f8010ff */
[----:B------:R-:W-:-:S06]  /*1200*/  LEA.HI.X R7, R7, UR19, R8, 0x2, P0 ;  /* 0x0000001307077c11 */ /* 0x000fcc00080f1408 */
[----:B------:R-:W2:Y:S02]  /*1210*/  LDG.E.64 R6, desc[UR24][R6.64] ;  /* 0x0000001806067981 */ /* 0x000ea4000c1e1b00 */
[----:B--2---:R-:W-:Y:S02]  /*1220*/  ISETP.GE.AND P0, PT, R6, RZ, PT ;  /* 0x000000ff0600720c */ /* 0x004fe40003f06270 */
[----:B------:R-:W-:Y:S02]  /*1230*/  ISETP.GE.AND P2, PT, R7, RZ, PT ;  /* 0x000000ff0700720c */ /* 0x000fe40003f46270 */
[----:B------:R-:W-:Y:S02]  /*1240*/  LOP3.LUT R14, RZ, R6, RZ, 0x33, !PT ;  /* 0x00000006ff0e7212 */ /* 0x000fe400078e33ff */
[----:B------:R-:W-:-:S07]  /*1250*/  LOP3.LUT R15, RZ, R7, RZ, 0x33, !PT ;  /* 0x00000007ff0f7212 */ /* 0x000fce00078e33ff */
[----:B------:R-:W-:Y:S02]  /*1260*/  @P0 LOP3.LUT R14, R6, 0x80000000, RZ, 0xfc, !PT ;  /* 0x80000000060e0812 */ /* 0x000fe400078efcff */
[----:B------:R-:W-:-:S05]  /*1270*/  @P2 LOP3.LUT R15, R7, 0x80000000, RZ, 0xfc, !PT ;  /* 0x80000000070f2812 */ /* 0x000fca00078efcff */
[----:B------:R0:W-:Y:S02]  /*1280*/  STS.64 [R4], R14 ;  /* 0x0000000e04007388 */ /* 0x0001e40000000a00 */
.L_x_500:
[----:B------:R-:W-:Y:S05]  /*1290*/  BSYNC.RECONVERGENT B0 ;  /* 0x0000000000007941 */ /* 0x000fea0003800200 */
.L_x_499:
[----:B------:R-:W-:Y:S01]  /*12a0*/  IMAD.IADD R3, R3, 0x1, R10 ;  /* 0x0000000103037824 */ /* 0x000fe200078e020a */
        /* <DEDUP_REMOVED lines=9> */
[----:B0-----:R-:W-:Y:S01]  /*1340*/  @P3 MOV R4, 0x400 ;  /* 0x0000040000043802 */ /* 0x001fe20000000f00 */
        /* <DEDUP_REMOVED lines=19> */
.L_x_510:
        /* <DEDUP_REMOVED lines=14> */
[----:B------:R-:W-:Y:S02]  /*1560*/  IMAD.WIDE.U32 R6, R19, 0x4, R6 ;  /* 0x0000000413067825 */ /* 0x000fe400078e0006 */
[----:B------:R-:W4:Y:S04]  /*1570*/  LDG.E R19, desc[UR24][R14.64] ;  /* 0x000000180e137981 */ /* 0x000f28000c1e1900 */
        /* <DEDUP_REMOVED lines=8> */
[----:B------:R-:W-:Y:S02]  /*1600*/  ISETP.GE.U32.AND P2, PT, R3, R4, PT ;  /* 0x000000040300720c */ /* 0x000fe40003f46070 */
[----:B----4-:R-:W-:Y:S01]  /*1610*/  ISETP.GE.AND P4, PT, R19, RZ, PT ;  /* 0x000000ff1300720c */ /* 0x010fe20003f86270 */
[----:B------:R1:W-:Y:S01]  /*1620*/  STS [R7+0x820], R18 ;  /* 0x0008201207007388 */ /* 0x0003e20000000800 */
[----:B------:R-:W-:Y:S02]  /*1630*/  @P3 LOP3.LUT R20, R16, 0x80000000, RZ, 0xfc, !PT ;  /* 0x8000000010143812 */ /* 0x000fe400078efcff */
[----:B-----5:R-:W-:Y:S02]  /*1640*/  ISETP.GE.AND P5, PT, R6, RZ, PT ;  /* 0x000000ff0600720c */ /* 0x020fe40003fa6270 */
[----:B------:R-:W-:Y:S01]  /*1650*/  LOP3.LUT R16, RZ, R19, RZ, 0x33, !PT ;  /* 0x00000013ff107212 */ /* 0x000fe200078e33ff */
[----:B------:R1:W-:Y:S01]  /*1660*/  STS [R7+0x1820], R20 ;  /* 0x0018201407007388 */ /* 0x0003e20000000800 */
[----:B------:R-:W-:-:S05]  /*1670*/  LOP3.LUT R14, RZ, R6, RZ, 0x33, !PT ;  /* 0x00000006ff0e7212 */ /* 0x000fca00078e33ff */
[----:B------:R-:W-:-:S04]  /*1680*/  @P4 LOP3.LUT R16, R19, 0x80000000, RZ, 0xfc, !PT ;  /* 0x8000000013104812 */ /* 0x000fc800078efcff */
[----:B------:R-:W-:Y:S01]  /*1690*/  @P5 LOP3.LUT R14, R6, 0x80000000, RZ, 0xfc, !PT ;  /* 0x80000000060e5812 */ /* 0x000fe200078efcff */
[----:B------:R1:W-:Y:S04]  /*16a0*/  STS [R7+0x2820], R16 ;  /* 0x0028201007007388 */ /* 0x0003e80000000800 */
[----:B------:R1:W-:Y:S01]  /*16b0*/  STS [R7+0x3820], R14 ;  /* 0x0038200e07007388 */ /* 0x0003e20000000800 */
[----:B------:R-:W-:Y:S05]  /*16c0*/  @!P2 BRA `(.L_x_510) ;  /* 0xfffffffc006ca947 */ /* 0x000fea000383ffff */
.L_x_509:
[----:B------:R-:W-:Y:S05]  /*16d0*/  BSYNC.RECONVERGENT B1 ;  /* 0x0000000000017941 */ /* 0x000fea0003800200 */
.L_x_508:
        /* <DEDUP_REMOVED lines=28> */
.L_x_512:
[----:B------:R-:W-:Y:S05]  /*18a0*/  BSYNC.RECONVERGENT B1 ;  /* 0x0000000000017941 */ /* 0x000fea0003800200 */
.L_x_511:
        /* <DEDUP_REMOVED lines=15> */
.L_x_507:
[----:B------:R-:W-:Y:S05]  /*19a0*/  BSYNC.RECONVERGENT B0 ;  /* 0x0000000000007941 */ /* 0x000fea0003800200 */
.L_x_506:
        /* <DEDUP_REMOVED lines=27> */
.L_x_514:
[----:B------:R-:W-:Y:S05]  /*1b60*/  BSYNC.RECONVERGENT B0 ;  /* 0x0000000000007941 */ /* 0x000fea0003800200 */
.L_x_513:
[----:B------:R-:W-:Y:S05]  /*1b70*/  @P0 BRA `(.L_x_515) ;  /* 0x00000000001c0947 */ /* 0x000fea0003800000 */
.L_x_516:
[----:B0-----:R-:W-:Y:S02]  /*1b80*/  IMAD.U32 R6, RZ, RZ, UR8 ;  /* 0x00000008ff067e24 */ /* 0x001fe4000f8e00ff */
[----:B------:R-:W-:-:S05]  /*1b90*/  IMAD.U32 R7, RZ, RZ, UR9 ;  /* 0x00000009ff077e24 */ /* 0x000fca000f8e00ff */
[----:B------:R-:W2:Y:S04]  /*1ba0*/  LDG.E.STRONG.GPU R6, desc[UR24][R6.64+0xc08] ;  /* 0x000c081806067981 */ /* 0x000ea8000c1ef900 */
[----:B--2---:R-:W-:Y:S01]  /*1bb0*/  CCTL.IVALL ;  /* 0x00000000ff00798f */ /* 0x004fe20002000000 */
[----:B------:R-:W-:Y:S05]  /*1bc0*/  YIELD ;  /* 0x0000000000007946 */ /* 0x000fea0003800000 */
[----:B------:R-:W-:-:S13]  /*1bd0*/  ISETP.GE.AND P0, PT, R6, R21, PT ;  /* 0x000000150600720c */ /* 0x000fda0003f06270 */
[----:B------:R-:W-:Y:S05]  /*1be0*/  @!P0 BRA `(.L_x_516) ;  /* 0xfffffffc00e48947 */ /* 0x000fea000383ffff */
.L_x_515:
        /* <DEDUP_REMOVED lines=19> */
.L_x_518:
[----:B------:R-:W-:Y:S05]  /*1d20*/  BSYNC.RECONVERGENT B0 ;  /* 0x0000000000007941 */ /* 0x000fea0003800200 */
.L_x_517:
[C---:B------:R-:W-:Y:S01]  /*1d30*/  LOP3.LUT R7, R8.reuse, 0x7ffff8, RZ, 0xc0, !PT ;  /* 0x007ffff808077812 */ /* 0x040fe200078ec0ff */
[----:B------:R-:W-:Y:S01]  /*1d40*/  UMOV UR5, URZ ;  /* 0x000000ff00057c82 */ /* 0x000fe20008000000 */
[----:B------:R-:W-:-:S07]  /*1d50*/  LOP3.LUT R8, R8, 0x3, RZ, 0xc0, !PT ;  /* 0x0000000308087812 */ /* 0x000fce00078ec0ff */
.L_x_582:
        /* <DEDUP_REMOVED lines=27> */
.L_x_539:
[----:B------:R-:W-:Y:S01]  /*1f10*/  LEA R16, R18, UR17, 0x2 ;  /* 0x0000001112107c11 */ /* 0x000fe2000f8e10ff */
[----:B------:R-:W-:Y:S04]  /*1f20*/  BSSY.RECONVERGENT B2, `(.L_x_523) ;  /* 0x0000009000027945 */ /* 0x000fe80003800200 */
[----:B0-----:R-:W2:Y:S02]  /*1f30*/  LDS R11, [R16+0x820] ;  /* 0x00082000100b7984 */ /* 0x001ea40000000800 */
[----:B--2---:R-:W-:-:S04]  /*1f40*/  LOP3.LUT R22, R11, R19, RZ, 0xc0, !PT ;  /* 0x000000130b167212 */ /* 0x004fc800078ec0ff */
[----:B0-----:R-:W-:-:S13]  /*1f50*/  ISETP.NE.AND P2, PT, R22, R14, PT ;  /* 0x0000000e1600720c */ /* 0x001fda0003f45270 */
[----:B------:R-:W-:Y:S05]  /*1f60*/  @P2 BRA `(.L_x_524) ;  /* 0x0000000000102947 */ /* 0x000fea0003800000 */
[----:B------:R-:W-:-:S05]  /*1f70*/  SHF.R.U32.HI R11, RZ, UR6, R11 ;  /* 0x00000006ff0b7c19 */ /* 0x000fca000801160b */
[----:B------:R-:W-:-:S05]  /*1f80*/  IMAD.SHL.U32 R11, R11, 0x4, RZ ;  /* 0x000000040b0b7824 */ /* 0x000fca00078e00ff */
[----:B------:R-:W-:-:S05]  /*1f90*/  LOP3.LUT R11, R11, 0x3fc, RZ, 0xc0, !PT ;  /* 0x000003fc0b0b7812 */ /* 0x000fca00078ec0ff */
[----:B------:R0:W-:Y:S02]  /*1fa0*/  ATOMS.POPC.INC.32 RZ, [R11+UR17] ;  /* 0x000000000bff7f8c */ /* 0x0001e4000d800011 */
.L_x_524:
[----:B------:R-:W-:Y:S05]  /*1fb0*/  BSYNC.RECONVERGENT B2 ;  /* 0x0000000000027941 */ /* 0x000fea0003800200 */
.L_x_523:
[----:B0-----:R-:W0:Y:S01]  /*1fc0*/  LDS R11, [R16+0x1820] ;  /* 0x00182000100b7984 */ /* 0x001e220000000800 */
        /* <DEDUP_REMOVED lines=8> */
.L_x_526:
[----:B------:R-:W-:Y:S05]  /*2050*/  BSYNC.RECONVERGENT B2 ;  /* 0x0000000000027941 */ /* 0x000fea0003800200 */
.L_x_525:
        /* <DEDUP_REMOVED lines=9> */
.L_x_528:
[----:B------:R-:W-:Y:S05]  /*20f0*/  BSYNC.RECONVERGENT B2 ;  /* 0x0000000000027941 */ /* 0x000fea0003800200 */
.L_x_527:
        /* <DEDUP_REMOVED lines=9> */
.L_x_530:
[----:B------:R-:W-:Y:S05]  /*2190*/  BSYNC.RECONVERGENT B2 ;  /* 0x0000000000027941 */ /* 0x000fea0003800200 */
.L_x_529:
        /* <DEDUP_REMOVED lines=9> */
.L_x_532:
[----:B------:R-:W-:Y:S05]  /*2230*/  BSYNC.RECONVERGENT B2 ;  /* 0x0000000000027941 */ /* 0x000fea0003800200 */
.L_x_531:
        /* <DEDUP_REMOVED lines=9> */
.L_x_534:
[----:B------:R-:W-:Y:S05]  /*22d0*/  BSYNC.RECONVERGENT B2 ;  /* 0x0000000000027941 */ /* 0x000fea0003800200 */
.L_x_533:
        /* <DEDUP_REMOVED lines=9> */
.L_x_536:
[----:B------:R-:W-:Y:S05]  /*2370*/  BSYNC.RECONVERGENT B2 ;  /* 0x0000000000027941 */ /* 0x000fea0003800200 */
.L_x_535:
        /* <DEDUP_REMOVED lines=11> */
.L_x_538:
[----:B------:R-:W-:Y:S05]  /*2430*/  BSYNC.RECONVERGENT B2 ;  /* 0x0000000000027941 */ /* 0x000fea0003800200 */
.L_x_537:
[----:B------:R-:W-:Y:S01]  /*2440*/  VIADD R18, R18, 0x2000 ;  /* 0x0000200012127836 */ /* 0x000fe20000000000 */
[----:B------:R-:W-:Y:S06]  /*2450*/  @P4 BRA `(.L_x_539) ;  /* 0xfffffff800ac4947 */ /* 0x000fec000383ffff */
.L_x_522:
[----:B------:R-:W-:Y:S05]  /*2460*/  BSYNC.RECONVERGENT B1 ;  /* 0x0000000000017941 */ /* 0x000fea0003800200 */
.L_x_521:
[----:B------:R-:W-:-:S13]  /*2470*/  ISETP.NE.AND P2, PT, R4, RZ, PT ;  /* 0x000000ff0400720c */ /* 0x000fda0003f45270 */
[----:B------:R-:W-:Y:S05]  /*2480*/  @!P2 BRA `(.L_x_520) ;  /* 0x000000040090a947 */ /* 0x000fea0003800000 */
[----:B------:R-:W-:Y:S04]  /*2490*/  BSSY.RECONVERGENT B1, `(.L_x_540) ;  /* 0x0000033000017945 */ /* 0x000fe80003800200 */
[----:B------:R-:W-:Y:S05]  /*24a0*/  @!P3 BRA `(.L_x_541) ;  /* 0x0000000000c4b947 */ /* 0x000fea0003800000 */
[----:B------:R-:W2:Y:S01]  /*24b0*/  S2R R16, SR_CgaCtaId ;  /* 0x0000000000107919 */ /* 0x000ea20000008800 */
[----:B------:R-:W-:Y:S01]  /*24c0*/  MOV R17, 0x400 ;  /* 0x0000040000117802 */ /* 0x000fe20000000f00 */
[----:B------:R-:W-:Y:S03]  /*24d0*/  BSSY.RECONVERGENT B2, `(.L_x_542) ;  /* 0x000000c000027945 */ /* 0x000fe60003800200 */
[----:B--2---:R-:W-:-:S05]  /*24e0*/  LEA R17, R16, R17, 0x18 ;  /* 0x0000001110117211 */ /* 0x004fca00078ec0ff */
[----:B------:R-:W-:-:S05]  /*24f0*/  IMAD R16, R18, 0x4, R17 ;  /* 0x0000000412107824 */ /* 0x000fca00078e0211 */
[----:B0-----:R-:W0:Y:S02]  /*2500*/  LDS R11, [R16+0x820] ;  /* 0x00082000100b7984 */ /* 0x001e240000000800 */
        /* <DEDUP_REMOVED lines=8> */
.L_x_543:
[----:B------:R-:W-:Y:S05]  /*2590*/  BSYNC.RECONVERGENT B2 ;  /* 0x0000000000027941 */ /* 0x000fea0003800200 */
.L_x_542:
        /* <DEDUP_REMOVED lines=10> */
.L_x_545:
[----:B------:R-:W-:Y:S05]  /*2640*/  BSYNC.RECONVERGENT B2 ;  /* 0x0000000000027941 */ /* 0x000fea0003800200 */
.L_x_544:
        /* <DEDUP_REMOVED lines=10> */
.L_x_547:
[----:B------:R-:W-:Y:S05]  /*26f0*/  BSYNC.RECONVERGENT B2 ;  /* 0x0000000000027941 */ /* 0x000fea0003800200 */
.L_x_546:
[----:B------:R-:W2:Y:S01]  /*2700*/  LDS R16, [R16+0x3820] ;  /* 0x0038200010107984 */ /* 0x000ea20000000800 */
[----:B------:R-:W-:Y:S01]  /*2710*/  BSSY.RECONVERGENT B2, `(.L_x_548) ;  /* 0x0000009000027945 */ /* 0x000fe20003800200 */
[----:B--2---:R-:W-:-:S04]  /*2720*/  LOP3.LUT R11, R16, R19, RZ, 0xc0, !PT ;  /* 0x00000013100b7212 */ /* 0x004fc800078ec0ff */
[----:B------:R-:W-:-:S13]  /*2730*/  ISETP.NE.AND P2, PT, R11, R14, PT ;  /* 0x0000000e0b00720c */ /* 0x000fda0003f45270 */
[----:B------:R-:W-:Y:S05]  /*2740*/  @P2 BRA `(.L_x_549) ;  /* 0x0000000000142947 */ /* 0x000fea0003800000 */
[----:B------:R-:W-:-:S05]  /*2750*/  SHF.R.U32.HI R11, RZ, UR6, R16 ;  /* 0x00000006ff0b7c19 */ /* 0x000fca0008011610 */
[----:B------:R-:W-:-:S05]  /*2760*/  IMAD.SHL.U32 R11, R11, 0x4, RZ ;  /* 0x000000040b0b7824 */ /* 0x000fca00078e00ff */
[----:B------:R-:W-:-:S05]  /*2770*/  LOP3.LUT R16, R11, 0x3fc, RZ, 0xc0, !PT ;  /* 0x000003fc0b107812 */ /* 0x000fca00078ec0ff */
[----:B------:R-:W-:-:S05]  /*2780*/  IMAD.IADD R16, R17, 0x1, R16 ;  /* 0x0000000111107824 */ /* 0x000fca00078e0210 */
[----:B------:R2:W-:Y:S02]  /*2790*/  ATOMS.POPC.INC.32 RZ, [R16+URZ] ;  /* 0x0000000010ff7f8c */ /* 0x0005e4000d8000ff */
.L_x_549:
[----:B------:R-:W-:Y:S05]  /*27a0*/  BSYNC.RECONVERGENT B2 ;  /* 0x0000000000027941 */ /* 0x000fea0003800200 */
.L_x_548:
[----:B------:R-:W-:-:S07]  /*27b0*/  VIADD R18, R18, 0x1000 ;  /* 0x0000100012127836 */ /* 0x000fce0000000000 */
.L_x_541:
[----:B------:R-:W-:Y:S05]  /*27c0*/  BSYNC.RECONVERGENT B1 ;  /* 0x0000000000017941 */ /* 0x000fea0003800200 */
.L_x_540:
[----:B------:R-:W-:-:S13]  /*27d0*/  ISETP.NE.AND P2, PT, R8, RZ, PT ;  /* 0x000000ff0800720c */ /* 0x000fda0003f45270 */
[----:B------:R-:W-:Y:S05]  /*27e0*/  @!P2 BRA `(.L_x_520) ;  /* 0x0000000000b8a947 */ /* 0x000fea0003800000 */
[----:B------:R-:W-:Y:S01]  /*27f0*/  LOP3.LUT P2, RZ, R3, 0xc00, RZ, 0xc0, !PT ;  /* 0x00000c0003ff7812 */ /* 0x000fe2000784c0ff */
[----:B------:R-:W-:-:S12]  /*2800*/  BSSY.RECONVERGENT B1, `(.L_x_550) ;  /* 0x000001d000017945 */ /* 0x000fd80003800200 */
[----:B------:R-:W-:Y:S05]  /*2810*/  @!P2 BRA `(.L_x_551) ;  /* 0x00000000006ca947 */ /* 0x000fea0003800000 */
[----:B--2---:R-:W2:Y:S01]  /*2820*/  S2R R16, SR_CgaCtaId ;  /* 0x0000000000107919 */ /* 0x004ea20000008800 */
[----:B0-----:R-:W-:Y:S01]  /*2830*/  MOV R11, 0x400 ;  /* 0x00000400000b7802 */ /* 0x001fe20000000f00 */
[----:B------:R-:W-:Y:S03]  /*2840*/  BSSY.RECONVERGENT B2, `(.L_x_552) ;  /* 0x000000c000027945 */ /* 0x000fe60003800200 */
[----:B--2---:R-:W-:-:S05]  /*2850*/  LEA R11, R16, R11, 0x18 ;  /* 0x0000000b100b7211 */ /* 0x004fca00078ec0ff */
        /* <DEDUP_REMOVED lines=10> */
.L_x_553:
[----:B------:R-:W-:Y:S05]  /*2900*/  BSYNC.RECONVERGENT B2 ;  /* 0x0000000000027941 */ /* 0x000fea0003800200 */
.L_x_552:
        /* <DEDUP_REMOVED lines=10> */
.L_x_555:
[----:B------:R-:W-:Y:S05]  /*29b0*/  BSYNC.RECONVERGENT B2 ;  /* 0x0000000000027941 */ /* 0x000fea0003800200 */
.L_x_554:
[----:B------:R-:W-:-:S07]  /*29c0*/  VIADD R18, R18, 0x800 ;  /* 0x0000080012127836 */ /* 0x000fce0000000000 */
.L_x_551:
[----:B------:R-:W-:Y:S05]  /*29d0*/  BSYNC.RECONVERGENT B1 ;  /* 0x0000000000017941 */ /* 0x000fea0003800200 */
.L_x_550:
[----:B------:R-:W-:-:S13]  /*29e0*/  ISETP.NE.AND P2, PT, R6, RZ, PT ;  /* 0x000000ff0600720c */ /* 0x000fda0003f45270 */
[----:B------:R-:W-:Y:S05]  /*29f0*/  @P2 BRA `(.L_x_520) ;  /* 0x0000000000342947 */ /* 0x000fea0003800000 */
[----:B--2---:R-:W2:Y:S01]  /*2a00*/  S2R R16, SR_CgaCtaId ;  /* 0x0000000000107919 */ /* 0x004ea20000008800 */
[----:B0-----:R-:W-:-:S04]  /*2a10*/  MOV R11, 0x400 ;  /* 0x00000400000b7802 */ /* 0x001fc80000000f00 */
[----:B--2---:R-:W-:-:S05]  /*2a20*/  LEA R11, R16, R11, 0x18 ;  /* 0x0000000b100b7211 */ /* 0x004fca00078ec0ff */
        /* <DEDUP_REMOVED lines=10> */
.L_x_520:
[----:B------:R-:W-:Y:S05]  /*2ad0*/  BSYNC.RECONVERGENT B0 ;  /* 0x0000000000007941 */ /* 0x000fea0003800200 */
.L_x_519:
[----:B------:R-:W-:Y:S01]  /*2ae0*/  UIMAD.WIDE.U32 UR18, UR19, 0x400, UR8 ;  /* 0x00000400131278a5 */ /* 0x000fe2000f8e0008 */
[----:B------:R-:W-:Y:S05]  /*2af0*/  BAR.SYNC.DEFER_BLOCKING 0x0 ;  /* 0x0000000000007b1d */ /* 0x000fea0000010000 */
[----:B--23--:R-:W-:Y:S01]  /*2b00*/  IMAD.U32 R16, RZ, RZ, UR18 ;  /* 0x00000012ff107e24 */ /* 0x00cfe2000f8e00ff */
[----:B------:R-:W-:Y:S01]  /*2b10*/  BSSY.RECONVERGENT B0, `(.L_x_556) ;  /* 0x0000008000007945 */ /* 0x000fe20003800200 */
[----:B------:R-:W-:Y:S02]  /*2b20*/  IMAD.U32 R17, RZ, RZ, UR19 ;  /* 0x00000013ff117e24 */ /* 0x000fe4000f8e00ff */
[----:B------:R-:W-:Y:S01]  /*2b30*/  IMAD.WIDE.U32 R16, R10, 0x4, R16 ;  /* 0x000000040a107825 */ /* 0x000fe200078e0010 */
[----:B------:R-:W-:Y:S06]  /*2b40*/  @P0 BRA `(.L_x_557) ;  /* 0x0000000000100947 */ /* 0x000fec0003800000 */
[----:B0-----:R-:W0:Y:S02]  /*2b50*/  LDS R11, [R0] ;  /* 0x00000000000b7984 */ /* 0x001e240000000800 */
[----:B0-----:R-:W-:-:S13]  /*2b60*/  ISETP.NE.AND P2, PT, R11, RZ, PT ;  /* 0x000000ff0b00720c */ /* 0x001fda0003f45270 */
[----:B------:R-:W-:Y:S05]  /*2b70*/  @!P2 BRA `(.L_x_557) ;  /* 0x000000000004a947 */ /* 0x000fea0003800000 */
[----:B------:R2:W5:Y:S02]  /*2b80*/  ATOMG.E.ADD.STRONG.GPU PT, RZ, desc[UR24][R16.64], R11 ;  /* 0x8000000b10ff79a8 */ /* 0x00056400081ef118 */
.L_x_557:
[----:B------:R-:W-:Y:S05]  /*2b90*/  BSYNC.RECONVERGENT B0 ;  /* 0x0000000000007941 */ /* 0x000fea0003800200 */
.L_x_556:
        /* <DEDUP_REMOVED lines=18> */
.L_x_559:
[----:B------:R-:W-:Y:S05]  /*2cc0*/  BSYNC.RECONVERGENT B0 ;  /* 0x0000000000007941 */ /* 0x000fea0003800200 */
.L_x_558:
[----:B------:R-:W-:Y:S05]  /*2cd0*/  @P2 BRA `(.L_x_560) ;  /* 0x0000000000282947 */ /* 0x000fea0003800000 */
[----:B------:R-:W3:Y:S01]  /*2ce0*/  LDCU UR17, c[0x0][0x3ac] ;  /* 0x00007580ff1177ac */ /* 0x000ee20008000800 */
[----:B--2--5:R-:W-:-:S04]  /*2cf0*/  VIADD R11, R20, 0x2 ;  /* 0x00000002140b7836 */ /* 0x024fc80000000000 */
[----:B---3--:R-:W-:-:S07]  /*2d00*/  IMAD R11, R11, UR17, RZ ;  /* 0x000000110b0b7c24 */ /* 0x008fce000f8e02ff */
.L_x_561:
[----:B0-----:R-:W-:Y:S02]  /*2d10*/  IMAD.U32 R18, RZ, RZ, UR8 ;  /* 0x00000008ff127e24 */ /* 0x001fe4000f8e00ff */
[----:B------:R-:W-:-:S05]  /*2d20*/  IMAD.U32 R19, RZ, RZ, UR9 ;  /* 0x00000009ff137e24 */ /* 0x000fca000f8e00ff */
[----:B------:R-:W2:Y:S04]  /*2d30*/  LDG.E.STRONG.GPU R18, desc[UR24][R18.64+0xc08] ;  /* 0x000c081812127981 */ /* 0x000ea8000c1ef900 */
[----:B--2---:R-:W-:Y:S01]  /*2d40*/  CCTL.IVALL ;  /* 0x00000000ff00798f */ /* 0x004fe20002000000 */
[----:B------:R-:W-:Y:S05]  /*2d50*/  YIELD ;  /* 0x0000000000007946 */ /* 0x000fea0003800000 */
[----:B------:R-:W-:-:S13]  /*2d60*/  ISETP.GE.AND P4, PT, R18, R11, PT ;  /* 0x0000000b1200720c */ /* 0x000fda0003f86270 */
[----:B------:R-:W-:Y:S05]  /*2d70*/  @!P4 BRA `(.L_x_561) ;  /* 0xfffffffc00e4c947 */ /* 0x000fea000383ffff */
.L_x_560:
[----:B------:R-:W-:Y:S05]  /*2d80*/  WARPSYNC.ALL ;  /* 0x0000000000007948 */ /* 0x000fea0003800000 */
[----:B------:R-:W-:Y:S06]  /*2d90*/  BAR.SYNC.DEFER_BLOCKING 0x0 ;  /* 0x0000000000007b1d */ /* 0x000fec0000010000 */
[----:B------:R-:W-:Y:S02]  /*2da0*/  BSSY.RECONVERGENT B0, `(.L_x_562) ;  /* 0x0000005000007945 */ /* 0x000fe40003800200 */
[----:B------:R-:W-:Y:S06]  /*2db0*/  BAR.SYNC.DEFER_BLOCKING 0x0 ;  /* 0x0000000000007b1d */ /* 0x000fec0000010000 */
[----:B------:R-:W-:Y:S05]  /*2dc0*/  @P0 BRA `(.L_x_563) ;  /* 0x0000000000080947 */ /* 0x000fea0003800000 */
[----:B------:R-:W3:Y:S04]  /*2dd0*/  LDG.E R17, desc[UR24][R16.64] ;  /* 0x0000001810117981 */ /* 0x000ee8000c1e1900 */
[----:B---3--:R3:W-:Y:S02]  /*2de0*/  STS [R0+0x400], R17 ;  /* 0x0004001100007388 */ /* 0x0087e40000000800 */
.L_x_563:
[----:B------:R-:W-:Y:S05]  /*2df0*/  BSYNC.RECONVERGENT B0 ;  /* 0x0000000000007941 */ /* 0x000fea0003800200 */
.L_x_562:
        /* <DEDUP_REMOVED lines=8> */
.L_x_565:
[----:B------:R-:W-:Y:S05]  /*2e80*/  BSYNC.RECONVERGENT B0 ;  /* 0x0000000000007941 */ /* 0x000fea0003800200 */
.L_x_564:
        /* <DEDUP_REMOVED lines=10> */
.L_x_567:
[----:B------:R-:W-:Y:S05]  /*2f30*/  BSYNC.RECONVERGENT B0 ;  /* 0x0000000000007941 */ /* 0x000fea0003800200 */
.L_x_566:
        /* <DEDUP_REMOVED lines=10> */
.L_x_569:
[----:B------:R-:W-:Y:S05]  /*2fe0*/  BSYNC.RECONVERGENT B0 ;  /* 0x0000000000007941 */ /* 0x000fea0003800200 */
.L_x_568:
        /* <DEDUP_REMOVED lines=10> */
.L_x_571:
[----:B------:R-:W-:Y:S05]  /*3090*/  BSYNC.RECONVERGENT B0 ;  /* 0x0000000000007941 */ /* 0x000fea0003800200 */
.L_x_570:
        /* <DEDUP_REMOVED lines=10> */
.L_x_573:
[----:B------:R-:W-:Y:S05]  /*3140*/  BSYNC.RECONVERGENT B0 ;  /* 0x0000000000007941 */ /* 0x000fea0003800200 */
.L_x_572:
        /* <DEDUP_REMOVED lines=10> */
.L_x_575:
[----:B------:R-:W-:Y:S05]  /*31f0*/  BSYNC.RECONVERGENT B0 ;  /* 0x0000000000007941 */ /* 0x000fea0003800200 */
.L_x_574:
        /* <DEDUP_REMOVED lines=10> */
.L_x_577:
[----:B------:R-:W-:Y:S05]  /*32a0*/  BSYNC.RECONVERGENT B0 ;  /* 0x0000000000007941 */ /* 0x000fea0003800200 */
.L_x_576:
        /* <DEDUP_REMOVED lines=10> */
.L_x_579:
[----:B------:R-:W-:Y:S05]  /*3350*/  BSYNC.RECONVERGENT B0 ;  /* 0x0000000000007941 */ /* 0x000fea0003800200 */
.L_x_578:
        /* <DEDUP_REMOVED lines=23> */
.L_x_581:
[----:B------:R-:W-:Y:S05]  /*34d0*/  BSYNC.RECONVERGENT B0 ;  /* 0x0000000000007941 */ /* 0x000fea0003800200 */
.L_x_580:
        /* <DEDUP_REMOVED lines=32> */
.L_x_587:
        /* <DEDUP_REMOVED lines=24> */
[----:B------:R-:W-:-:S03]  /*3860*/  ISETP.GT.U32.AND P3, PT, R20, R11, PT ;  /* 0x0000000b1400720c */ /* 0x000fc60003f64070 */
[----:B------:R-:W-:-:S10]  /*3870*/  VIADD R17, R18, 0x1 ;  /* 0x0000000112117836 */ /* 0x000fd40000000000 */
[----:B------:R-:W-:Y:S02]  /*3880*/  @!P3 IMAD.MOV R17, RZ, RZ, R18 ;  /* 0x000000ffff11b224 */ /* 0x000fe400078e0212 */
[----:B------:R-:W2:Y:S02]  /*3890*/  LDS R18, [R15+0x6820] ;  /* 0x006820000f127984 */ /* 0x000ea40000000800 */
[-C--:B--2---:R-:W-:Y:S02]  /*38a0*/  ISETP.GT.U32.AND P3, PT, R18, R11.reuse, PT ;  /* 0x0000000b1200720c */ /* 0x084fe40003f64070 */
[----:B------:R-:W2:Y:S02]  /*38b0*/  LDS R18, [R15+0x7820] ;  /* 0x007820000f127984 */ /* 0x000ea40000000800 */
[----:B--2---:R-:W-:Y:S01]  /*38c0*/  ISETP.GT.U32.AND P4, PT, R18, R11, PT ;  /* 0x0000000b1200720c */ /* 0x004fe20003f84070 */
[----:B------:R-:W-:-:S08]  /*38d0*/  VIADD R18, R17, 0x1 ;  /* 0x0000000111127836 */ /* 0x000fd00000000000 */
[----:B------:R-:W-:Y:S01]  /*38e0*/  @!P3 IMAD.MOV R18, RZ, RZ, R17 ;  /* 0x000000ffff12b224 */ /* 0x000fe200078e0211 */
[----:B------:R-:W-:-:S03]  /*38f0*/  ISETP.NE.AND P3, PT, R16, R7, PT ;  /* 0x000000071000720c */ /* 0x000fc60003f65270 */
[----:B------:R-:W-:Y:S02]  /*3900*/  VIADD R17, R18, 0x1 ;  /* 0x0000000112117836 */ /* 0x000fe40000000000 */
[----:B------:R-:W-:-:S08]  /*3910*/  @!P4 IMAD.MOV R17, RZ, RZ, R18 ;  /* 0x000000ffff11c224 */ /* 0x000fd000078e0212 */
[----:B------:R-:W-:Y:S05]  /*3920*/  @P3 BRA `(.L_x_587) ;  /* 0xfffffffc006c3947 */ /* 0x000fea000383ffff */
.L_x_586:
[----:B------:R-:W-:Y:S05]  /*3930*/  BSYNC.RECONVERGENT B1 ;  /* 0x0000000000017941 */ /* 0x000fea0003800200 */
.L_x_585:
        /* <DEDUP_REMOVED lines=23> */
.L_x_589:
[----:B------:R-:W-:Y:S05]  /*3ab0*/  BSYNC.RECONVERGENT B1 ;  /* 0x0000000000017941 */ /* 0x000fea0003800200 */
.L_x_588:
        /* <DEDUP_REMOVED lines=15> */
.L_x_591:
[----:B------:R-:W-:Y:S05]  /*3bb0*/  BSYNC.RECONVERGENT B1 ;  /* 0x0000000000017941 */ /* 0x000fea0003800200 */
.L_x_590:
[----:B------:R-:W-:-:S05]  /*3bc0*/  @!P0 IMAD R3, R3, 0x4, R14 ;  /* 0x0000000403038824 */ /* 0x000fca00078e020e */
[----:B------:R-:W2:Y:S02]  /*3bd0*/  @!P0 LDS R4, [R3+0x820] ;  /* 0x0008200003048984 */ /* 0x000ea40000000800 */
[----:B--2---:R-:W-:Y:S01]  /*3be0*/  ISETP.GT.U32.OR P3, PT, R4, R11, P0 ;  /* 0x0000000b0400720c */ /* 0x004fe20000764470 */
[----:B------:R-:W-:-:S12]  /*3bf0*/  @!P0 VIADD R4, R17, 0x1 ;  /* 0x0000000111048836 */ /* 0x000fd80000000000 */
[----:B------:R-:W-:-:S04]  /*3c00*/  @!P3 IMAD.MOV R4, RZ, RZ, R17 ;  /* 0x000000ffff04b224 */ /* 0x000fc800078e0211 */
[----:B------:R-:W-:-:S07]  /*3c10*/  @!P0 IMAD.MOV.U32 R17, RZ, RZ, R4 ;  /* 0x000000ffff118224 */ /* 0x000fce00078e0004 */
.L_x_584:
[----:B------:R-:W-:Y:S05]  /*3c20*/  BSYNC.RECONVERGENT B0 ;  /* 0x0000000000007941 */ /* 0x000fea0003800200 */
.L_x_583:
        /* <DEDUP_REMOVED lines=21> */
.L_x_593:
[----:B------:R-:W-:Y:S05]  /*3d80*/  BSYNC.RECONVERGENT B0 ;  /* 0x0000000000007941 */ /* 0x000fea0003800200 */
.L_x_592:
        /* <DEDUP_REMOVED lines=11> */
.L_x_595:
[----:B------:R-:W-:Y:S05]  /*3e40*/  BSYNC.RECONVERGENT B0 ;  /* 0x0000000000007941 */ /* 0x000fea0003800200 */
.L_x_594:
[----:B------:R-:W-:Y:S01]  /*3e50*/  BAR.SYNC.DEFER_BLOCKING 0x0 ;  /* 0x0000000000007b1d */ /* 0x000fe20000010000 */
[----:B------:R-:W-:-:S05]  /*3e60*/  ISETP.GE.U32.AND P0, PT, R10, R2, PT ;  /* 0x000000020a00720c */ /* 0x000fca0003f06070 */
[----:B------:R-:W-:Y:S08]  /*3e70*/  BSSY.RECONVERGENT B0, `(.L_x_596) ;  /* 0x0000021000007945 */ /* 0x000ff00003800200 */
[----:B------:R-:W-:Y:S05]  /*3e80*/  @P0 BRA `(.L_x_597) ;  /* 0x00000000007c0947 */ /* 0x000fea0003800000 */
[----:B---3--:R-:W-:-:S07]  /*3e90*/  IMAD.MOV.U32 R3, RZ, RZ, R10 ;  /* 0x000000ffff037224 */ /* 0x008fce00078e000a */
.L_x_600:
        /* <DEDUP_REMOVED lines=26> */
.L_x_599:
[----:B------:R-:W-:Y:S05]  /*4040*/  BSYNC.RECONVERGENT B1 ;  /* 0x0000000000017941 */ /* 0x000fea0003800200 */
.L_x_598:
[----:B------:R-:W-:-:S05]  /*4050*/  VIADD R3, R3, 0x400 ;  /* 0x0000040003037836 */ /* 0x000fca0000000000 */
[----:B------:R-:W-:-:S13]  /*4060*/  ISETP.GE.U32.AND P0, PT, R3, R2, PT ;  /* 0x000000020300720c */ /* 0x000fda0003f06070 */
[----:B------:R-:W-:Y:S05]  /*4070*/  @!P0 BRA `(.L_x_600) ;  /* 0xfffffffc00888947 */ /* 0x000fea000383ffff */
.L_x_597:
[----:B------:R-:W-:Y:S05]  /*4080*/  BSYNC.RECONVERGENT B0 ;  /* 0x0000000000007941 */ /* 0x000fea0003800200 */
.L_x_596:
        /* <DEDUP_REMOVED lines=12> */
.L_x_602:
[----:B------:R-:W-:Y:S02]  /*4150*/  IMAD.U32 R6, RZ, RZ, UR8 ;  /* 0x00000008ff067e24 */ /* 0x000fe4000f8e00ff */
[----:B------:R-:W-:-:S05]  /*4160*/  IMAD.U32 R7, RZ, RZ, UR9 ;  /* 0x00000009ff077e24 */ /* 0x000fca000f8e00ff */
[----:B------:R-:W2:Y:S04]  /*4170*/  LDG.E.STRONG.GPU R6, desc[UR24][R6.64+0xc08] ;  /* 0x000c081806067981 */ /* 0x000ea8000c1ef900 */
[----:B--2---:R-:W-:Y:S01]  /*4180*/  CCTL.IVALL ;  /* 0x00000000ff00798f */ /* 0x004fe20002000000 */
[----:B------:R-:W-:Y:S05]  /*4190*/  YIELD ;  /* 0x0000000000007946 */ /* 0x000fea0003800000 */
[----:B------:R-:W-:-:S13]  /*41a0*/  ISETP.GE.AND P0, PT, R6, R21, PT ;  /* 0x000000150600720c */ /* 0x000fda0003f06270 */
[----:B------:R-:W-:Y:S05]  /*41b0*/  @!P0 BRA `(.L_x_602) ;  /* 0xfffffffc00e48947 */ /* 0x000fea000383ffff */
.L_x_601:
        /* <DEDUP_REMOVED lines=13> */
.L_x_606:
        /* <DEDUP_REMOVED lines=24> */
.L_x_605:
[----:B------:R-:W-:Y:S05]  /*4410*/  BSYNC.RECONVERGENT B1 ;  /* 0x0000000000017941 */ /* 0x000fea0003800200 */
.L_x_604:
[----:B------:R-:W-:-:S05]  /*4420*/  VIADD R3, R3, 0x400 ;  /* 0x0000040003037836 */ /* 0x000fca0000000000 */
[----:B------:R-:W-:-:S13]  /*4430*/  ISETP.GE.U32.AND P0, PT, R3, R2, PT ;  /* 0x000000020300720c */ /* 0x000fda0003f06070 */
[----:B------:R-:W-:Y:S05]  /*4440*/  @!P0 BRA `(.L_x_606) ;  /* 0xfffffffc00908947 */ /* 0x000fea000383ffff */
.L_x_603:
[----:B------:R-:W-:Y:S05]  /*4450*/  BSYNC.RECONVERGENT B0 ;  /* 0x0000000000007941 */ /* 0x000fea0003800200 */
.L_x_494:
[----:B------:R-:W-:-:S04]  /*4460*/  UIADD3 UR4, UPT, UPT, UR4, 0x1, URZ ;  /* 0x0000000104047890 */ /* 0x000fc8000fffe0ff */
[----:B------:R-:W-:-:S09]  /*4470*/  UISETP.GE.U32.AND UP0, UPT, UR4, UR13, UPT ;  /* 0x0000000d0400728c */ /* 0x000fd2000bf06070 */
[----:B------:R-:W-:Y:S05]  /*4480*/  BRA.U !UP0, `(.L_x_607) ;  /* 0xffffffc108a47547 */ /* 0x000fea000b83ffff */
[----:B------:R-:W-:Y:S05]  /*4490*/  EXIT ;  /* 0x000000000000794d */ /* 0x000fea0003800000 */
        .type           $_ZN4vllm10persistent22persistent_topk_kernelILj2EEEvNS0_20PersistentTopKParamsE$_ZN4vllm10persistent18histogram_256_topkEPKfPiii,@function
        .size           $_ZN4vllm10persistent22persistent_topk_kernelILj2EEEvNS0_20PersistentTopKParamsE$_ZN4vllm10persistent18histogram_256_topkEPKfPiii,($_ZN4vllm10persistent22persistent_topk_kernelILj2EEEvNS0_20PersistentTopKParamsE$_ZN4vllm10persistent19histogram_2048_topkEPKfPii - $_ZN4vllm10persistent22persistent_topk_kernelILj2EEEvNS0_20PersistentTopKParamsE$_ZN4vllm10persistent18histogram_256_topkEPKfPiii)
$_ZN4vllm10persistent22persistent_topk_kernelILj2EEEvNS0_20PersistentTopKParamsE$_ZN4vllm10persistent18histogram_256_topkEPKfPiii:
[----:B------:R-:W0:Y:S01]  /*44a0*/  S2R R7, SR_TID.X ;  /* 0x0000000000077919 */ /* 0x000e220000002100 */
[----:B------:R-:W1:Y:S01]  /*44b0*/  S2UR UR17, SR_CgaCtaId ;  /* 0x00000000001179c3 */ /* 0x000e620000008800 */
[----:B------:R-:W-:Y:S01]  /*44c0*/  UMOV UR5, 0x400 ;  /* 0x0000040000057882 */ /* 0x000fe20000000000 */
[----:B------:R-:W-:Y:S01]  /*44d0*/  IMAD.U32 R15, RZ, RZ, UR19 ;  /* 0x00000013ff0f7e24 */ /* 0x000fe2000f8e00ff */
[----:B------:R-:W-:Y:S01]  /*44e0*/  BSSY B0, `(.L_x_608) ;  /* 0x0000075000007945 */ /* 0x000fe20003800000 */
[----:B------:R-:W-:Y:S02]  /*44f0*/  IMAD.U32 R19, RZ, RZ, UR15 ;  /* 0x0000000fff137e24 */ /* 0x000fe4000f8e00ff */
[----:B------:R-:W-:Y:S02]  /*4500*/  IMAD.U32 R17, RZ, RZ, UR19 ;  /* 0x00000013ff117e24 */ /* 0x000fe4000f8e00ff */
[----:B------:R-:W-:Y:S02]  /*4510*/  IMAD.MOV.U32 R17, RZ, RZ, R15 ;  /* 0x000000ffff117224 */ /* 0x000fe400078e000f */
[----:B------:R-:W-:-:S02]  /*4520*/  IMAD.U32 R14, RZ, RZ, UR18 ;  /* 0x00000012ff0e7e24 */ /* 0x000fc4000f8e00ff */
[----:B------:R-:W-:Y:S02]  /*4530*/  IMAD.U32 R15, RZ, RZ, UR15 ;  /* 0x0000000fff0f7e24 */ /* 0x000fe4000f8e00ff */
[----:B------:R-:W-:Y:S02]  /*4540*/  IMAD.U32 R14, RZ, RZ, UR14 ;  /* 0x0000000eff0e7e24 */ /* 0x000fe4000f8e00ff */
[----:B------:R-:W-:Y:S02]  /*4550*/  IMAD.U32 R18, RZ, RZ, UR14 ;  /* 0x0000000eff127e24 */ /* 0x000fe4000f8e00ff */
[----:B------:R-:W-:Y:S02]  /*4560*/  IMAD.MOV.U32 R15, RZ, RZ, R19 ;  /* 0x000000ffff0f7224 */ /* 0x000fe400078e0013 */
[----:B------:R-:W-:Y:S02]  /*4570*/  IMAD.MOV.U32 R21, RZ, RZ, RZ ;  /* 0x000000ffff157224 */ /* 0x000fe400078e00ff */
[----:B------:R-:W-:Y:S01]  /*4580*/  IMAD.U32 R16, RZ, RZ, UR18 ;  /* 0x00000012ff107e24 */ /* 0x000fe2000f8e00ff */
[----:B------:R-:W2:Y:S01]  /*4590*/  LDCU.64 UR18, c[0x0][0x358] ;  /* 0x00006b00ff1277ac */ /* 0x000ea20008000a00 */
        /* <DEDUP_REMOVED lines=11> */
.L_x_609:
        /* <DEDUP_REMOVED lines=95> */
.L_x_608:
[----:B------:R-:W-:Y:S01]  /*4c40*/  ISETP.NE.AND P0, PT, R8, RZ, PT ;  /* 0x000000ff0800720c */ /* 0x000fe20003f05270 */
[----:B------:R-:W-:-:S12]  /*4c50*/  BSSY B0, `(.L_x_610) ;  /* 0x000005f000007945 */ /* 0x000fd80003800000 */
[----:B------:R-:W-:Y:S05]  /*4c60*/  @!P0 BRA `(.L_x_611) ;  /* 0x0000000400748947 */ /* 0x000fea0003800000 */
[----:B------:R-:W-:Y:S01]  /*4c70*/  ISETP.GE.U32.AND P0, PT, R8, 0x4, PT ;  /* 0x000000040800780c */ /* 0x000fe20003f06070 */
[----:B------:R-:W-:-:S12]  /*4c80*/  BSSY B1, `(.L_x_612) ;  /* 0x000002f000017945 */ /* 0x000fd80003800000 */
[----:B------:R-:W-:Y:S05]  /*4c90*/  @!P0 BRA `(.L_x_613) ;  /* 0x0000000000b48947 */ /* 0x000fea0003800000 */
[----:B------:R-:W3:Y:S04]  /*4ca0*/  LDG.E R8, desc[UR18][R18.64+0x8000] ;  /* 0x0080001212087981 */ /* 0x000ee8000c1e1900 */
[----:B------:R-:W4:Y:S01]  /*4cb0*/  LDG.E R21, desc[UR18][R18.64+0xb000] ;  /* 0x00b0001212157981 */ /* 0x000f22000c1e1900 */
        /* <DEDUP_REMOVED lines=11> */
[----:B-1----:R-:W5:Y:S01]  /*4d70*/  LDG.E R11, desc[UR18][R18.64+0xa000] ;  /* 0x00a00012120b7981 */ /* 0x002f62000c1e1900 */
[----:B---3--:R-:W1:Y:S02]  /*4d80*/  F2F.F16.F32 R8, R8 ;  /* 0x0000000800087304 */ /* 0x008e640000200800 */
[----:B-1----:R-:W-:-:S04]  /*4d90*/  PRMT R20, R8, 0x9910, RZ ;  /* 0x0000991008147816 */ /* 0x002fc800000000ff */
[----:B------:R-:W-:Y:S02]  /*4da0*/  ISETP.GE.AND P0, PT, R20, RZ, PT ;  /* 0x000000ff1400720c */ /* 0x000fe40003f06270 */
[----:B-----5:R-:W1:Y:S01]  /*4db0*/  F2F.F16.F32 R11, R11 ;  /* 0x0000000b000b7304 */ /* 0x020e620000200800 */
[----:B------:R-:W-:-:S10]  /*4dc0*/  LOP3.LUT R20, RZ, R8, RZ, 0x33, !PT ;  /* 0x00000008ff147212 */ /* 0x000fd400078e33ff */
[----:B------:R-:W-:Y:S02]  /*4dd0*/  @P0 LOP3.LUT R20, R8, 0x8000, RZ, 0xfc, !PT ;  /* 0x0000800008140812 */ /* 0x000fe400078efcff */
[----:B-1----:R-:W-:-:S04]  /*4de0*/  PRMT R8, R11, 0x9910, RZ ;  /* 0x000099100b087816 */ /* 0x002fc800000000ff */
[----:B------:R-:W-:Y:S02]  /*4df0*/  ISETP.GE.AND P0, PT, R8, RZ, PT ;  /* 0x000000ff0800720c */ /* 0x000fe40003f06270 */
[----:B------:R-:W-:Y:S02]  /*4e00*/  LOP3.LUT R20, R20, 0xffff, RZ, 0xc0, !PT ;  /* 0x0000ffff14147812 */ /* 0x000fe400078ec0ff */
[----:B------:R-:W-:Y:S02]  /*4e10*/  LOP3.LUT R8, RZ, R11, RZ, 0x33, !PT ;  /* 0x0000000bff087212 */ /* 0x000fe400078e33ff */
[----:B------:R-:W-:-:S04]  /*4e20*/  SHF.R.U32.HI R20, RZ, 0x8, R20 ;  /* 0x00000008ff147819 */ /* 0x000fc80000011614 */
[----:B------:R-:W-:-:S03]  /*4e30*/  LOP3.LUT R20, R20, 0xffff, RZ, 0xc0, !PT ;  /* 0x0000ffff14147812 */ /* 0x000fc600078ec0ff */
[----:B------:R-:W-:Y:S02]  /*4e40*/  @P0 LOP3.LUT R8, R11, 0x8000, RZ, 0xfc, !PT ;  /* 0x000080000b080812 */ /* 0x000fe400078efcff */
[----:B------:R-:W-:Y:S02]  /*4e50*/  LEA R20, R20, UR17, 0x2 ;  /* 0x0000001114147c11 */ /* 0x000fe4000f8e10ff */
[----:B------:R-:W-:Y:S02]  /*4e60*/  LOP3.LUT R23, R8, 0xffff, RZ, 0xc0, !PT ;  /* 0x0000ffff08177812 */ /* 0x000fe400078ec0ff */
[----:B----4-:R-:W1:Y:S01]  /*4e70*/  F2F.F16.F32 R8, R21 ;  /* 0x0000001500087304 */ /* 0x010e620000200800 */
[----:B------:R3:W-:Y:S02]  /*4e80*/  ATOMS.POPC.INC.32 RZ, [R20+URZ] ;  /* 0x0000000014ff7f8c */ /* 0x0007e4000d8000ff */
[----:B---3--:R-:W-:-:S04]  /*4e90*/  SHF.R.U32.HI R20, RZ, 0x8, R23 ;  /* 0x00000008ff147819 */ /* 0x008fc80000011617 */
[----:B------:R-:W-:-:S04]  /*4ea0*/  LOP3.LUT R20, R20, 0xffff, RZ, 0xc0, !PT ;  /* 0x0000ffff14147812 */ /* 0x000fc800078ec0ff */
[----:B------:R-:W-:Y:S02]  /*4eb0*/  LEA R11, R20, UR17, 0x2 ;  /* 0x00000011140b7c11 */ /* 0x000fe4000f8e10ff */
[----:B-1----:R-:W-:-:S03]  /*4ec0*/  PRMT R20, R8, 0x9910, RZ ;  /* 0x0000991008147816 */ /* 0x002fc600000000ff */
[----:B------:R1:W-:Y:S01]  /*4ed0*/  ATOMS.POPC.INC.32 RZ, [R11+URZ] ;  /* 0x000000000bff7f8c */ /* 0x0003e2000d8000ff */
[----:B------:R-:W-:Y:S02]  /*4ee0*/  ISETP.GE.AND P0, PT, R20, RZ, PT ;  /* 0x000000ff1400720c */ /* 0x000fe40003f06270 */
[----:B------:R-:W-:-:S11]  /*4ef0*/  LOP3.LUT R20, RZ, R8, RZ, 0x33, !PT ;  /* 0x00000008ff147212 */ /* 0x000fd600078e33ff */
[----:B------:R-:W-:-:S04]  /*4f00*/  @P0 LOP3.LUT R20, R8, 0x8000, RZ, 0xfc, !PT ;  /* 0x0000800008140812 */ /* 0x000fc800078efcff */
[----:B------:R-:W-:-:S04]  /*4f10*/  LOP3.LUT R8, R20, 0xffff, RZ, 0xc0, !PT ;  /* 0x0000ffff14087812 */ /* 0x000fc800078ec0ff */
[----:B------:R-:W-:-:S04]  /*4f20*/  SHF.R.U32.HI R8, RZ, 0x8, R8 ;  /* 0x00000008ff087819 */ /* 0x000fc80000011608 */
[----:B------:R-:W-:-:S04]  /*4f30*/  LOP3.LUT R8, R8, 0xffff, RZ, 0xc0, !PT ;  /* 0x0000ffff08087812 */ /* 0x000fc800078ec0ff */
[----:B------:R-:W-:-:S05]  /*4f40*/  LEA R8, R8, UR17, 0x2 ;  /* 0x0000001108087c11 */ /* 0x000fca000f8e10ff */
[----:B------:R1:W-:Y:S01]  /*4f50*/  ATOMS.POPC.INC.32 RZ, [R8+URZ] ;  /* 0x0000000008ff7f8c */ /* 0x0003e2000d8000ff */
[----:B------:R-:W-:-:S07]  /*4f60*/  VIADD R20, R22, 0x3000 ;  /* 0x0000300016147836 */ /* 0x000fce0000000000 */
.L_x_613:
[----:B------:R-:W-:Y:S05]  /*4f70*/  BSYNC B1 ;  /* 0x0000000000017941 */ /* 0x000fea0003800000 */
.L_x_612:
        /* <DEDUP_REMOVED lines=14> */
[----:B------:R-:W-:Y:S02]  /*5060*/  LOP3.LUT R11, RZ, R6, RZ, 0x33, !PT ;  /* 0x00000006ff0b7212 */ /* 0x000fe400078e33ff */
[----:B---3--:R-:W-:Y:S02]  /*5070*/  PRMT R21, R8, 0x9910, RZ ;  /* 0x0000991008157816 */ /* 0x008fe400000000ff */
[----:B------:R-:W-:-:S07]  /*5080*/  LOP3.LUT R18, RZ, R8, RZ, 0x33, !PT ;  /* 0x00000008ff127212 */ /* 0x000fce00078e33ff */
[----:B------:R-:W-:Y:S02]  /*5090*/  @P2 LOP3.LUT R11, R6, 0x8000, RZ, 0xfc, !PT ;  /* 0x00008000060b2812 */ /* 0x000fe400078efcff */
[----:B------:R-:W-:Y:S02]  /*50a0*/  ISETP.GE.AND P2, PT, R21, RZ, PT ;  /* 0x000000ff1500720c */ /* 0x000fe40003f46270 */
[----:B------:R-:W-:-:S04]  /*50b0*/  LOP3.LUT R6, R11, 0xffff, RZ, 0xc0, !PT ;  /* 0x0000ffff0b067812 */ /* 0x000fc800078ec0ff */
[----:B------:R-:W-:-:S04]  /*50c0*/  SHF.R.U32.HI R6, RZ, 0x8, R6 ;  /* 0x00000008ff067819 */ /* 0x000fc80000011606 */
[----:B------:R-:W-:-:S03]  /*50d0*/  LOP3.LUT R6, R6, 0xffff, RZ, 0xc0, !PT ;  /* 0x0000ffff06067812 */ /* 0x000fc600078ec0ff */
[----:B------:R-:W-:Y:S02]  /*50e0*/  @P2 LOP3.LUT R18, R8, 0x8000, RZ, 0xfc, !PT ;  /* 0x0000800008122812 */ /* 0x000fe400078efcff */
[----:B------:R-:W-:Y:S02]  /*50f0*/  LEA R6, R6, UR17, 0x2 ;  /* 0x0000001106067c11 */ /* 0x000fe4000f8e10ff */
[----:B------:R-:W-:-:S03]  /*5100*/  LOP3.LUT R18, R18, 0xffff, RZ, 0xc0, !PT ;  /* 0x0000ffff12127812 */ /* 0x000fc600078ec0ff */
[----:B------:R1:W-:Y:S01]  /*5110*/  ATOMS.POPC.INC.32 RZ, [R6+URZ] ;  /* 0x0000000006ff7f8c */ /* 0x0003e2000d8000ff */
[----:B------:R-:W-:-:S04]  /*5120*/  SHF.R.U32.HI R8, RZ, 0x8, R18 ;  /* 0x00000008ff087819 */ /* 0x000fc80000011612 */
[----:B------:R-:W-:-:S04]  /*5130*/  LOP3.LUT R8, R8, 0xffff, RZ, 0xc0, !PT ;  /* 0x0000ffff08087812 */ /* 0x000fc800078ec0ff */
[----:B------:R-:W-:-:S05]  /*5140*/  LEA R8, R8, UR17, 0x2 ;  /* 0x0000001108087c11 */ /* 0x000fca000f8e10ff */
[----:B------:R1:W-:Y:S02]  /*5150*/  ATOMS.POPC.INC.32 RZ, [R8+URZ] ;  /* 0x0000000008ff7f8c */ /* 0x0003e4000d8000ff */
.L_x_615:
[----:B------:R-:W-:Y:S05]  /*5160*/  BSYNC B1 ;  /* 0x0000000000017941 */ /* 0x000fea0003800000 */
.L_x_614:
        /* <DEDUP_REMOVED lines=13> */
.L_x_611:
[----:B------:R-:W-:Y:S05]  /*5240*/  BSYNC B0 ;  /* 0x0000000000007941 */ /* 0x000fea0003800000 */
.L_x_610:
        /* <DEDUP_REMOVED lines=9> */
.L_x_617:
[----:B------:R-:W-:Y:S05]  /*52e0*/  BSYNC B0 ;  /* 0x0000000000007941 */ /* 0x000fea0003800000 */
.L_x_616:
        /* <DEDUP_REMOVED lines=8> */
.L_x_619:
[----:B------:R-:W-:Y:S05]  /*5370*/  BSYNC B0 ;  /* 0x0000000000007941 */ /* 0x000fea0003800000 */
.L_x_618:
        /* <DEDUP_REMOVED lines=8> */
.L_x_621:
[----:B------:R-:W-:Y:S05]  /*5400*/  BSYNC B0 ;  /* 0x0000000000007941 */ /* 0x000fea0003800000 */
.L_x_620:
        /* <DEDUP_REMOVED lines=8> */
.L_x_623:
[----:B------:R-:W-:Y:S05]  /*5490*/  BSYNC B0 ;  /* 0x0000000000007941 */ /* 0x000fea0003800000 */
.L_x_622:
        /* <DEDUP_REMOVED lines=8> */
.L_x_625:
[----:B------:R-:W-:Y:S05]  /*5520*/  BSYNC B0 ;  /* 0x0000000000007941 */ /* 0x000fea0003800000 */
.L_x_624:
        /* <DEDUP_REMOVED lines=8> */
.L_x_627:
[----:B------:R-:W-:Y:S05]  /*55b0*/  BSYNC B0 ;  /* 0x0000000000007941 */ /* 0x000fea0003800000 */
.L_x_626:
        /* <DEDUP_REMOVED lines=8> */
.L_x_629:
[----:B------:R-:W-:Y:S05]  /*5640*/  BSYNC B0 ;  /* 0x0000000000007941 */ /* 0x000fea0003800000 */
.L_x_628:
        /* <DEDUP_REMOVED lines=8> */
.L_x_631:
[----:B------:R-:W-:Y:S05]  /*56d0*/  BSYNC B0 ;  /* 0x0000000000007941 */ /* 0x000fea0003800000 */
.L_x_630:
        /* <DEDUP_REMOVED lines=11> */
.L_x_633:
[----:B------:R-:W-:Y:S05]  /*5790*/  BSYNC B0 ;  /* 0x0000000000007941 */ /* 0x000fea0003800000 */
.L_x_632:
        /* <DEDUP_REMOVED lines=11> */
[----:B------:R-:W-:Y:S02]  /*5850*/  IMAD.MOV.U32 R8, RZ, RZ, R2 ;  /* 0x000000ffff087224 */ /* 0x000fe400078e0002 */
[----:B------:R-:W-:Y:S02]  /*5860*/  IMAD.MOV.U32 R11, RZ, RZ, R3 ;  /* 0x000000ffff0b7224 */ /* 0x000fe400078e0003 */
[----:B------:R-:W-:-:S07]  /*5870*/  IMAD.MOV R18, RZ, RZ, -R18 ;  /* 0x000000ffff127224 */ /* 0x000fce00078e0a12 */
.L_x_639:
        /* <DEDUP_REMOVED lines=26> */
[----:B---3--:R-:W-:-:S04]  /*5a20*/  LOP3.LUT R21, R2, UR14, RZ, 0xc0, !PT ;  /* 0x0000000e02157c12 */ /* 0x008fc8000f8ec0ff */
[----:B------:R-:W0:Y:S07]  /*5a30*/  POPC R2, R21 ;  /* 0x0000001500027309 */ /* 0x000e2e0000000000 */
[----:B----4-:R-:W1:Y:S04]  /*5a40*/  @P0 ATOMS.ADD R19, [UR5+0xc00], R19 ;  /* 0x000c0013ff13098c */ /* 0x010e680008000005 */
[----:B-1----:R-:W0:Y:S02]  /*5a50*/  SHFL.IDX PT, R3, R19, R20, 0x1f ;  /* 0x00001f1413037589 */ /* 0x002e2400000e0000 */
[----:B0-----:R-:W-:-:S04]  /*5a60*/  IMAD.IADD R3, R3, 0x1, R2 ;  /* 0x0000000103037824 */ /* 0x001fc800078e0202 */
[----:B------:R-:W-:-:S05]  /*5a70*/  IMAD.WIDE R2, R3, 0x4, R14 ;  /* 0x0000000403027825 */ /* 0x000fca00078e020e */
[----:B------:R0:W-:Y:S02]  /*5a80*/  STG.E desc[UR18][R2.64], R7 ;  /* 0x0000000702007986 */ /* 0x0001e4000c101912 */
.L_x_638:
[----:B------:R-:W-:Y:S05]  /*5a90*/  BSYNC B1 ;  /* 0x0000000000017941 */ /* 0x000fea0003800000 */
.L_x_637:
[----:B------:R-:W-:Y:S02]  /*5aa0*/  IMAD.X R11, RZ, RZ, R11, P2 ;  /* 0x000000ffff0b7224 */ /* 0x000fe400010e060b */
[----:B0-----:R-:W-:Y:S01]  /*5ab0*/  VIADD R7, R7, 0x400 ;  /* 0x0000040007077836 */ /* 0x001fe20000000000 */
[----:B------:R-:W-:Y:S06]  /*5ac0*/  @P3 BRA `(.L_x_639) ;  /* 0xfffffffc006c3947 */ /* 0x000fec000383ffff */
.L_x_636:
[----:B------:R-:W-:Y:S05]  /*5ad0*/  BSYNC B0 ;  /* 0x0000000000007941 */ /* 0x000fea0003800000 */
.L_x_635:
[C---:B------:R-:W-:Y:S01]  /*5ae0*/  IMAD.WIDE.U32 R16, R7.reuse, 0x4, R16 ;  /* 0x0000000407107825 */ /* 0x040fe200078e0010 */
[----:B------:R-:W-:Y:S03]  /*5af0*/  BSSY B0, `(.L_x_640) ;  /* 0x0000081000007945 */ /* 0x000fe60003800000 */
[----:B------:R-:W-:Y:S01]  /*5b00*/  VIADD R7, R7, 0x800 ;  /* 0x0000080007077836 */ /* 0x000fe20000000000 */
[----:B0-----:R-:W-:-:S05]  /*5b10*/  IADD3 R2, P0, PT, R16, 0x2000, RZ ;  /* 0x0000200010027810 */ /* 0x001fca0007f1e0ff */
[----:B------:R-:W-:-:S08]  /*5b20*/  IMAD.X R3, RZ, RZ, R17, P0 ;  /* 0x000000ffff037224 */ /* 0x000fd000000e0611 */
.L_x_649:
        /* <DEDUP_REMOVED lines=29> */
.L_x_642:
[----:B------:R-:W-:Y:S05]  /*5d00*/  BSYNC B1 ;  /* 0x0000000000017941 */ /* 0x000fea0003800000 */
.L_x_641:
        /* <DEDUP_REMOVED lines=29> */
.L_x_644:
[----:B------:R-:W-:Y:S05]  /*5ee0*/  BSYNC B1 ;  /* 0x0000000000017941 */ /* 0x000fea0003800000 */
.L_x_643:
        /* <DEDUP_REMOVED lines=28> */
.L_x_646:
[----:B------:R-:W-:Y:S05]  /*60b0*/  BSYNC B1 ;  /* 0x0000000000017941 */ /* 0x000fea0003800000 */
.L_x_645:
        /* <DEDUP_REMOVED lines=29> */
.L_x_648:
[----:B------:R-:W-:Y:S05]  /*6290*/  BSYNC B1 ;  /* 0x0000000000017941 */ /* 0x000fea0003800000 */
.L_x_647:
[C---:B-1----:R-:W-:Y:S01]  /*62a0*/  VIADD R11, R7.reuse, 0x800 ;  /* 0x00000800070b7836 */ /* 0x042fe20000000000 */
[----:B------:R-:W-:Y:S01]  /*62b0*/  IADD3 R2, P2, PT, R2, 0x4000, RZ ;  /* 0x0000400002027810 */ /* 0x000fe20007f5e0ff */
[----:B0-----:R-:W-:-:S03]  /*62c0*/  VIADD R7, R7, 0x1000 ;  /* 0x0000100007077836 */ /* 0x001fc60000000000 */
[----:B------:R-:W-:Y:S01]  /*62d0*/  ISETP.GE.U32.AND P0, PT, R11, R4, PT ;  /* 0x000000040b00720c */ /* 0x000fe20003f06070 */
[----:B------:R-:W-:-:S12]  /*62e0*/  IMAD.X R3, RZ, RZ, R3, P2 ;  /* 0x000000ffff037224 */ /* 0x000fd800010e0603 */
[----:B------:R-:W-:Y:S05]  /*62f0*/  @!P0 BRA `(.L_x_649) ;  /* 0xfffffff8000c8947 */ /* 0x000fea000383ffff */
[----:B------:R-:W-:Y:S05]  /*6300*/  BSYNC B0 ;  /* 0x0000000000007941 */ /* 0x000fea0003800000 */
.L_x_640:
[----:B------:R-:W-:Y:S01]  /*6310*/  BAR.SYNC.DEFER_BLOCKING 0x0 ;  /* 0x0000000000007b1d */ /* 0x000fe20000010000 */
[----:B------:R-:W-:Y:S02]  /*6320*/  IMAD.MOV.U32 R2, RZ, RZ, R29 ;  /* 0x000000ffff027224 */ /* 0x000fe400078e001d */
[----:B------:R-:W-:-:S04]  /*6330*/  IMAD.MOV.U32 R3, RZ, RZ, 0x0 ;  /* 0x00000000ff037424 */ /* 0x000fc800078e00ff */
[----:B--2---:R-:W-:Y:S05]  /*6340*/  RET.REL.NODEC R2 `(_ZN4vllm10persistent22persistent_topk_kernelILj2EEEvNS0_20PersistentTopKParamsE) ;  /* 0xffffff9c022c7950 */ /* 0x004fea0003c3ffff */
.L_x_634:
        /* <DEDUP_REMOVED lines=13> */
.L_x_655:
[----:B------:R-:W-:Y:S02]  /*6420*/  IMAD.MOV.U32 R18, RZ, RZ, R3 ;  /* 0x000000ffff127224 */ /* 0x000fe400078e0003 */
[----:B-1----:R-:W-:-:S05]  /*6430*/  IMAD.MOV.U32 R19, RZ, RZ, R21 ;  /* 0x000000ffff137224 */ /* 0x002fca00078e0015 */
        /* <DEDUP_REMOVED lines=43> */
.L_x_653:
[----:B------:R-:W1:Y:S01]  /*66f0*/  S2R R18, SR_LANEID ;  /* 0x0000000000127919 */ /* 0x000e620000000000 */
[----:B------:R-:W3:Y:S01]  /*6700*/  S2UR UR6, SR_CgaCtaId ;  /* 0x00000000000679c3 */ /* 0x000ee20000008800 */
[----:B------:R-:W-:Y:S01]  /*6710*/  VOTEU.ANY UR14, UPT, PT ;  /* 0x00000000000e7886 */ /* 0x000fe200038e0100 */
[----:B------:R-:W-:Y:S01]  /*6720*/  UMOV UR5, 0x400 ;  /* 0x0000040000057882 */ /* 0x000fe20000000000 */
[----:B------:R-:W1:Y:S01]  /*6730*/  FLO.U32 R19, UR14 ;  /* 0x0000000e00137d00 */ /* 0x000e6200080e0000 */
[----:B---3--:R-:W-:Y:S01]  /*6740*/  ULEA UR5, UR6, UR5, 0x18 ;  /* 0x0000000506057291 */ /* 0x008fe2000f8ec0ff */
[----:B-1----:R-:W-:Y:S02]  /*6750*/  ISETP.EQ.U32.AND P2, PT, R19, R18, PT ;  /* 0x000000121300720c */ /* 0x002fe40003f42070 */
[----:B------:R-:W1:Y:S11]  /*6760*/  POPC R18, UR14 ;  /* 0x0000000e00127d09 */ /* 0x000e760008000000 */
[----:B-1----:R-:W1:Y:S04]  /*6770*/  @P2 ATOMS.ADD R18, [UR5+0xc00], R18 ;  /* 0x000c0012ff12298c */ /* 0x002e680008000005 */
[----:B-1----:R1:W3:Y:S02]  /*6780*/  SHFL.IDX PT, R19, R18, R19, 0x1f ;  /* 0x00001f1312137589 */ /* 0x0022e400000e0000 */
[----:B-1----:R-:W1:Y:S02]  /*6790*/  S2R R18, SR_LTMASK ;  /* 0x0000000000127919 */ /* 0x002e640000003900 */
[----:B-1----:R-:W-:-:S06]  /*67a0*/  LOP3.LUT R18, R18, UR14, RZ, 0xc0, !PT ;  /* 0x0000000e12127c12 */ /* 0x002fcc000f8ec0ff */
[----:B------:R-:W3:Y:S02]  /*67b0*/  POPC R18, R18 ;  /* 0x0000001200127309 */ /* 0x000ee40000000000 */
[----:B---3--:R-:W-:-:S04]  /*67c0*/  IMAD.IADD R23, R19, 0x1, R18 ;  /* 0x0000000113177824 */ /* 0x008fc800078e0212 */
[----:B------:R-:W-:-:S05]  /*67d0*/  IMAD.WIDE R18, R23, 0x4, R14 ;  /* 0x0000000417127825 */ /* 0x000fca00078e020e */
[----:B------:R3:W-:Y:S02]  /*67e0*/  STG.E desc[UR18][R18.64], R11 ;  /* 0x0000000b12007986 */ /* 0x0007e4000c101912 */
.L_x_654:
[----:B------:R-:W-:Y:S05]  /*67f0*/  BSYNC B1 ;  /* 0x0000000000017941 */ /* 0x000fea0003800000 */
.L_x_652:
[----:B------:R-:W-:Y:S01]  /*6800*/  IADD3 R3, P2, PT, R3, 0x1000, RZ ;  /* 0x0000100003037810 */ /* 0x000fe20007f5e0ff */
[----:B---3--:R-:W-:-:S04]  /*6810*/  VIADD R11, R11, 0x400 ;  /* 0x000004000b0b7836 */ /* 0x008fc80000000000 */
[----:B------:R-:W-:Y:S01]  /*6820*/  IMAD.X R21, RZ, RZ, R21, P2 ;  /* 0x000000ffff157224 */ /* 0x000fe200010e0615 */
[----:B------:R-:W-:Y:S07]  /*6830*/  @P0 BRA `(.L_x_655) ;  /* 0xfffffff800f80947 */ /* 0x000fee000383ffff */
.L_x_651:
[----:B------:R-:W-:Y:S05]  /*6840*/  BSYNC B0 ;  /* 0x0000000000007941 */ /* 0x000fea0003800000 */
.L_x_650:
[C---:B-1----:R-:W-:Y:S01]  /*6850*/  IMAD.WIDE.U32 R18, R11.reuse, 0x4, R16 ;  /* 0x000000040b127825 */ /* 0x042fe200078e0010 */
[----:B------:R-:W-:Y:S03]  /*6860*/  BSSY B0, `(.L_x_656) ;  /* 0x00000f5000007945 */ /* 0x000fe60003800000 */
[----:B------:R-:W-:Y:S01]  /*6870*/  VIADD R3, R11, 0x800 ;  /* 0x000008000b037836 */ /* 0x000fe20000000000 */
[----:B------:R-:W-:-:S05]  /*6880*/  IADD3 R18, P0, PT, R18, 0x2000, RZ ;  /* 0x0000200012127810 */ /* 0x000fca0007f1e0ff */
[----:B------:R-:W-:-:S08]  /*6890*/  IMAD.X R19, RZ, RZ, R19, P0 ;  /* 0x000000ffff137224 */ /* 0x000fd000000e0613 */
.L_x_669:
[----:B-1----:R-:W3:Y:S01]  /*68a0*/  LDG.E R20, desc[UR18][R18.64+-0x2000] ;  /* 0xffe0001212147981 */ /* 0x002ee2000c1e1900 */
[----:B------:R-:W-:Y:S01]  /*68b0*/  BSSY B1, `(.L_x_657) ;  /* 0x0000039000017945 */ /* 0x000fe20003800000 */
[----:B---3--:R-:W1:Y:S02]  /*68c0*/  F2F.F16.F32 R21, R20 ;  /* 0x0000001400157304 */ /* 0x008e640000200800 */
[----:B-1----:R-:W-:-:S04]  /*68d0*/  PRMT R11, R21, 0x9910, RZ ;  /* 0x00009910150b7816 */ /* 0x002fc800000000ff */
[----:B------:R-:W-:Y:S02]  /*68e0*/  ISETP.GE.AND P0, PT, R11, RZ, PT ;  /* 0x000000ff0b00720c */ /* 0x000fe40003f06270 */
[----:B------:R-:W-:-:S11]  /*68f0*/  LOP3.LUT R11, RZ, R21, RZ, 0x33, !PT ;  /* 0x00000015ff0b7212 */ /* 0x000fd600078e33ff */
[----:B------:R-:W-:-:S04]  /*6900*/  @P0 LOP3.LUT R11, R21, 0x8000, RZ, 0xfc, !PT ;  /* 0x00008000150b0812 */ /* 0x000fc800078efcff */
[----:B------:R-:W-:-:S04]  /*6910*/  LOP3.LUT R11, R11, 0xffff, RZ, 0xc0, !PT ;  /* 0x0000ffff0b0b7812 */ /* 0x000fc800078ec0ff */
[----:B------:R-:W-:Y:S01]  /*6920*/  SHF.R.U32.HI R21, RZ, 0x8, R11 ;  /* 0x00000008ff157819 */ /* 0x000fe2000001160b */
[----:B------:R-:W-:-:S03]  /*6930*/  VIADD R11, R3, 0xfffff800 ;  /* 0xfffff800030b7836 */ /* 0x000fc60000000000 */
        /* <DEDUP_REMOVED lines=18> */
[----:B------:R3:W-:Y:S01]  /*6a60*/  STG.E desc[UR18][R20.64], R11 ;  /* 0x0000000b14007986 */ /* 0x0007e2000c101912 */
[----:B------:R-:W-:Y:S05]  /*6a70*/  BRA `(.L_x_659) ;  /* 0x0000000000707947 */ /* 0x000fea0003800000 */
.L_x_658:
        /* <DEDUP_REMOVED lines=27> */
[----:B------:R1:W-:Y:S02]  /*6c30*/  ATOMS.POPC.INC.32 RZ, [R20+URZ] ;  /* 0x0000000014ff7f8c */ /* 0x0003e4000d8000ff */
.L_x_659:
[----:B------:R-:W-:Y:S05]  /*6c40*/  BSYNC B1 ;  /* 0x0000000000017941 */ /* 0x000fea0003800000 */
.L_x_657:
        /* <DEDUP_REMOVED lines=42> */
.L_x_661:
        /* <DEDUP_REMOVED lines=16> */
.L_x_662:
[----:B------:R-:W-:Y:S05]  /*6ff0*/  BSYNC B1 ;  /* 0x0000000000017941 */ /* 0x000fea0003800000 */
.L_x_660:
        /* <DEDUP_REMOVED lines=42> */
.L_x_664:
        /* <DEDUP_REMOVED lines=16> */
.L_x_665:
[----:B------:R-:W-:Y:S05]  /*73a0*/  BSYNC B1 ;  /* 0x0000000000017941 */ /* 0x000fea0003800000 */
.L_x_663:
[----:B---3--:R-:W1:Y:S01]  /*73b0*/  LDG.E R20, desc[UR18][R18.64+0x1000] ;  /* 0x0010001212147981 */ /* 0x008e62000c1e1900 */
[----:B------:R-:W-:Y:S01]  /*73c0*/  BSSY B1, `(.L_x_666) ;  /* 0x0000038000017945 */ /* 0x000fe20003800000 */
        /* <DEDUP_REMOVED lines=39> */
.L_x_667:
        /* <DEDUP_REMOVED lines=16> */
.L_x_668:
[----:B------:R-:W-:Y:S05]  /*7740*/  BSYNC B1 ;  /* 0x0000000000017941 */ /* 0x000fea0003800000 */
.L_x_666:
[C---:B---3--:R-:W-:Y:S01]  /*7750*/  VIADD R11, R3.reuse, 0x800 ;  /* 0x00000800030b7836 */ /* 0x048fe20000000000 */
[----:B------:R-:W-:Y:S01]  /*7760*/  IADD3 R18, P2, PT, R18, 0x4000, RZ ;  /* 0x0000400012127810 */ /* 0x000fe20007f5e0ff */
[----:B------:R-:W-:-:S03]  /*7770*/  VIADD R3, R3, 0x1000 ;  /* 0x0000100003037836 */ /* 0x000fc60000000000 */
[----:B------:R-:W-:Y:S01]  /*7780*/  ISETP.GE.U32.AND P0, PT, R11, R4, PT ;  /* 0x000000040b00720c */ /* 0x000fe20003f06070 */
[----:B------:R-:W-:-:S12]  /*7790*/  IMAD.X R19, RZ, RZ, R19, P2 ;  /* 0x000000ffff137224 */ /* 0x000fd800010e0613 */
[----:B------:R-:W-:Y:S05]  /*77a0*/  @!P0 BRA `(.L_x_669) ;  /* 0xfffffff0003c8947 */ /* 0x000fea000383ffff */
[----:B------:R-:W-:Y:S05]  /*77b0*/  BSYNC B0 ;  /* 0x0000000000007941 */ /* 0x000fea0003800000 */
.L_x_656:
[----:B------:R-:W3:Y:S08]  /*77c0*/  S2UR UR6, SR_CgaCtaId ;  /* 0x00000000000679c3 */ /* 0x000ef00000008800 */
[----:B------:R-:W-:Y:S01]  /*77d0*/  BAR.SYNC.DEFER_BLOCKING 0x0 ;  /* 0x0000000000007b1d */ /* 0x000fe20000010000 */
[----:B------:R-:W-:-:S05]  /*77e0*/  ISETP.GT.U32.AND P0, PT, R7, 0xff, PT ;  /* 0x000000ff0700780c */ /* 0x000fca0003f04070 */
[----:B------:R-:W-:Y:S01]  /*77f0*/  UMOV UR5, 0x400 ;  /* 0x0000040000057882 */ /* 0x000fe20000000000 */
[----:B------:R-:W-:Y:S01]  /*7800*/  BSSY B0, `(.L_x_670) ;  /* 0x000000a000007945 */ /* 0x000fe20003800000 */
[----:B---3--:R-:W-:-:S06]  /*7810*/  ULEA UR5, UR6, UR5, 0x18 ;  /* 0x0000000506057291 */ /* 0x008fcc000f8ec0ff */
[----:B------:R-:W-:-:S05]  /*7820*/  IMAD.U32 R6, RZ, RZ, UR5 ;  /* 0x00000005ff067e24 */ /* 0x000fca000f8e00ff */
[----:B------:R3:W4:Y:S01]  /*7830*/  LDS R18, [R6+0xc08] ;  /* 0x000c080006127984 */ /* 0x0007220000000800 */
[----:B------:R-:W-:Y:S05]  /*7840*/  @P0 BRA `(.L_x_671) ;  /* 0x0000000000140947 */ /* 0x000fea0003800000 */
[----:B------:R-:W-:Y:S01]  /*7850*/  ISETP.NE.AND P2, PT, R7, 0xff, PT ;  /* 0x000000ff0700780c */ /* 0x000fe20003f45270 */
[----:B------:R-:W-:-:S12]  /*7860*/  LDS R3, [R2+UR17] ;  /* 0x0000001102037984 */ /* 0x000fd80008000800 */
[----:B------:R-:W5:Y:S02]  /*7870*/  @P2 LDS R4, [R2+UR17+0x4] ;  /* 0x0000041102042984 */ /* 0x000f640008000800 */
[----:B-----5:R-:W-:-:S05]  /*7880*/  @P2 IMAD.IADD R3, R3, 0x1, R4 ;  /* 0x0000000103032824 */ /* 0x020fca00078e0204 */
[----:B------:R0:W-:Y:S02]  /*7890*/  STS [R2+UR17+0x600], R3 ;  /* 0x0006000302007988 */ /* 0x0001e40008000811 */
.L_x_671:
[----:B------:R-:W-:Y:S05]  /*78a0*/  BSYNC B0 ;  /* 0x0000000000007941 */ /* 0x000fea0003800000 */
.L_x_670:
        /* <DEDUP_REMOVED lines=8> */
.L_x_673:
[----:B------:R-:W-:Y:S05]  /*7930*/  BSYNC B0 ;  /* 0x0000000000007941 */ /* 0x000fea0003800000 */
.L_x_672:
        /* <DEDUP_REMOVED lines=8> */
.L_x_675:
[----:B------:R-:W-:Y:S05]  /*79c0*/  BSYNC B0 ;  /* 0x0000000000007941 */ /* 0x000fea0003800000 */
.L_x_674:
        /* <DEDUP_REMOVED lines=8> */
.L_x_677:
[----:B------:R-:W-:Y:S05]  /*7a50*/  BSYNC B0 ;  /* 0x0000000000007941 */ /* 0x000fea0003800000 */
.L_x_676:
        /* <DEDUP_REMOVED lines=8> */
.L_x_679:
[----:B------:R-:W-:Y:S05]  /*7ae0*/  BSYNC B0 ;  /* 0x0000000000007941 */ /* 0x000fea0003800000 */
.L_x_678:
        /* <DEDUP_REMOVED lines=8> */
.L_x_681:
[----:B------:R-:W-:Y:S05]  /*7b70*/  BSYNC B0 ;  /* 0x0000000000007941 */ /* 0x000fea0003800000 */
.L_x_680:
        /* <DEDUP_REMOVED lines=8> */
.L_x_683:
[----:B------:R-:W-:Y:S05]  /*7c00*/  BSYNC B0 ;  /* 0x0000000000007941 */ /* 0x000fea0003800000 */
.L_x_682:
        /* <DEDUP_REMOVED lines=8> */
.L_x_685:
[----:B------:R-:W-:Y:S05]  /*7c90*/  BSYNC B0 ;  /* 0x0000000000007941 */ /* 0x000fea0003800000 */
.L_x_684:
[----:B------:R-:W-:Y:S06]  /*7ca0*/  BAR.SYNC.DEFER_BLOCKING 0x0 ;  /* 0x0000000000007b1d */ /* 0x000fec0000010000 */
[----:B------:R-:W-:Y:S04]  /*7cb0*/  BSSY B0, `(.L_x_686) ;  /* 0x000000c000007945 */ /* 0x000fe80003800000 */
[----:B------:R-:W-:Y:S05]  /*7cc0*/  @P0 BRA `(.L_x_687) ;  /* 0x0000000000280947 */ /* 0x000fea0003800000 */
[----:B0-----:R-:W0:Y:S02]  /*7cd0*/  LDS R3, [R2+UR17] ;  /* 0x0000001102037984 */ /* 0x001e240008000800 */
[----:B0-----:R-:W-:-:S13]  /*7ce0*/  ISETP.GT.AND P0, PT, R3, R8, PT ;  /* 0x000000080300720c */ /* 0x001fda0003f04270 */
[----:B------:R-:W-:Y:S05]  /*7cf0*/  @!P0 BRA `(.L_x_687) ;  /* 0x00000000001c8947 */ /* 0x000fea0003800000 */
[----:B------:R-:W0:Y:S02]  /*7d00*/  LDS R3, [R2+UR17+0x4] ;  /* 0x0000041102037984 */ /* 0x000e240008000800 */
[----:B0-----:R-:W-:-:S13]  /*7d10*/  ISETP.GT.AND P0, PT, R3, R8, PT ;  /* 0x000000080300720c */ /* 0x001fda0003f04270 */
[----:B------:R-:W-:Y:S04]  /*7d20*/  @!P0 STS [R6+0xc04], R7 ;  /* 0x000c040706008388 */ /* 0x000fe80000000800 */
[----:B------:R-:W-:Y:S04]  /*7d30*/  @!P0 STS [R6+0xc0c], RZ ;  /* 0x000c0cff06008388 */ /* 0x000fe80000000800 */
[----:B------:R-:W0:Y:S02]  /*7d40*/  @!P0 LDS R3, [R2+UR17+0x4] ;  /* 0x0000041102038984 */ /* 0x000e240008000800 */
[----:B0-----:R-:W-:-:S05]  /*7d50*/  @!P0 IMAD.IADD R3, R8, 0x1, -R3 ;  /* 0x0000000108038824 */ /* 0x001fca00078e0a03 */
[----:B------:R0:W-:Y:S02]  /*7d60*/  @!P0 STS [R6+0xc10], R3 ;  /* 0x000c100306008388 */ /* 0x0001e40000000800 */
.L_x_687:
[----:B------:R-:W-:Y:S05]  /*7d70*/  BSYNC B0 ;  /* 0x0000000000007941 */ /* 0x000fea0003800000 */
.L_x_686:
[----:B------:R-:W-:Y:S01]  /*7d80*/  BAR.SYNC.DEFER_BLOCKING 0x0 ;  /* 0x0000000000007b1d */ /* 0x000fe20000010000 */
[----:B----4-:R-:W-:-:S05]  /*7d90*/  VIMNMX R4, PT, PT, R18, 0x1000, PT ;  /* 0x0000100012047848 */ /* 0x010fca0003fe0100 */
[----:B------:R-:W-:Y:S01]  /*7da0*/  UMOV UR5, 0x18 ;  /* 0x0000001800057882 */ /* 0x000fe20000000000 */
[----:B------:R-:W-:Y:S01]  /*7db0*/  UMOV UR6, URZ ;  /* 0x000000ff00067c82 */ /* 0x000fe20008000000 */
[----:B0-----:R-:W0:Y:S02]  /*7dc0*/  LDS R3, [R6+0xc04] ;  /* 0x000c040006037984 */ /* 0x001e240000000800 */
[----:B0-----:R-:W-:-:S06]  /*7dd0*/  IMAD R11, R3, 0x4, R6 ;  /* 0x00000004030b7824 */ /* 0x001fcc00078e0206 */
[----:B------:R-:W1:Y:S02]  /*7de0*/  LDS R11, [R11+0x4] ;  /* 0x000004000b0b7984 */ /* 0x000e640000000800 */
[----:B-1----:R-:W-:-:S05]  /*7df0*/  IMAD.IADD R20, R8, 0x1, -R11 ;  /* 0x0000000108147824 */ /* 0x002fca00078e0a0b */
        /* <DEDUP_REMOVED lines=8> */
[----:B0-----:R-:W-:Y:S05]  /*7e80*/  @!P0 BRA `(.L_x_690) ;  /* 0x0000000000e88947 */ /* 0x001fea0003800000 */
[----:B------:R-:W-:Y:S01]  /*7e90*/  IADD3 R11, PT, PT, R2, 0xc80, R6 ;  /* 0x00000c80020b7810 */ /* 0x000fe20007ffe006 */
[----:B------:R-:W-:-:S07]  /*7ea0*/  IMAD.MOV.U32 R8, RZ, RZ, R7 ;  /* 0x000000ffff087224 */ /* 0x000fce00078e0007 */
.L_x_694:
[----:B01-3--:R-:W0:Y:S02]  /*7eb0*/  LDS R6, [R11] ;  /* 0x000000000b067984 */ /* 0x00be240000000800 */
[----:B0-----:R-:W-:-:S06]  /*7ec0*/  IMAD.WIDE R18, R6, 0x4, R16 ;  /* 0x0000000406127825 */ /* 0x001fcc00078e0210 */
        /* <DEDUP_REMOVED lines=25> */
[----:B------:R0:W-:Y:S01]  /*8060*/  STG.E desc[UR18][R18.64], R6 ;  /* 0x0000000612007986 */ /* 0x0001e2000c101912 */
[----:B------:R-:W-:Y:S05]  /*8070*/  BRA `(.L_x_693) ;  /* 0x0000000000607947 */ /* 0x000fea0003800000 */
.L_x_692:
[----:B------:R-:W-:-:S13]  /*8080*/  ISETP.NE.AND P2, PT, R22, R3, PT ;  /* 0x000000031600720c */ /* 0x000fda0003f45270 */
[----:B------:R-:W-:Y:S05]  /*8090*/  @P2 BRA `(.L_x_693) ;  /* 0x0000000000582947 */ /* 0x000fea0003800000 */
[----:B------:R-:W0:Y:S01]  /*80a0*/  S2R R19, SR_CgaCtaId ;  /* 0x0000000000137919 */ /* 0x000e220000008800 */
[----:B------:R-:W-:Y:S01]  /*80b0*/  MOV R21, 0x400 ;  /* 0x0000040000157802 */ /* 0x000fe20000000f00 */
[----:B------:R-:W-:Y:S01]  /*80c0*/  VOTEU.ANY UR5, UPT, PT ;  /* 0x0000000000057886 */ /* 0x000fe200038e0100 */
[----:B------:R-:W1:Y:S02]  /*80d0*/  S2R R22, SR_LANEID ;  /* 0x0000000000167919 */ /* 0x000e640000000000 */
[----:B0-----:R-:W-:Y:S02]  /*80e0*/  LEA R19, R19, R21, 0x18 ;  /* 0x0000001513137211 */ /* 0x001fe400078ec0ff */
[----:B------:R-:W1:Y:S02]  /*80f0*/  FLO.U32 R21, UR5 ;  /* 0x0000000500157d00 */ /* 0x000e6400080e0000 */
[----:B-1----:R-:W-:Y:S02]  /*8100*/  ISETP.EQ.U32.AND P2, PT, R21, R22, PT ;  /* 0x000000161500720c */ /* 0x002fe40003f42070 */
[----:B------:R-:W0:Y:S11]  /*8110*/  POPC R22, UR5 ;  /* 0x0000000500167d09 */ /* 0x000e360008000000 */
[----:B0-----:R-:W0:Y:S04]  /*8120*/  @P2 ATOMS.ADD R22, [R19+0xc0c], R22 ;  /* 0x000c0c161316238c */ /* 0x001e280000000000 */
[----:B0-----:R0:W1:Y:S02]  /*8130*/  SHFL.IDX PT, R22, R22, R21, 0x1f ;  /* 0x00001f1516167589 */ /* 0x00106400000e0000 */
[----:B0-----:R-:W0:Y:S02]  /*8140*/  S2R R21, SR_LTMASK ;  /* 0x0000000000157919 */ /* 0x001e240000003900 */
[----:B0-----:R-:W-:-:S06]  /*8150*/  LOP3.LUT R21, R21, UR5, RZ, 0xc0, !PT ;  /* 0x0000000515157c12 */ /* 0x001fcc000f8ec0ff */
[----:B------:R-:W1:Y:S02]  /*8160*/  POPC R21, R21 ;  /* 0x0000001500157309 */ /* 0x000e640000000000 */
[----:B-1----:R-:W-:-:S05]  /*8170*/  IMAD.IADD R21, R22, 0x1, R21 ;  /* 0x0000000116157824 */ /* 0x002fca00078e0215 */
        /* <DEDUP_REMOVED lines=8> */
.L_x_693:
[----:B------:R-:W-:Y:S05]  /*8200*/  BSYNC B1 ;  /* 0x0000000000017941 */ /* 0x000fea0003800000 */
.L_x_691:
[----:B------:R-:W-:Y:S01]  /*8210*/  VIADD R11, R11, 0x1000 ;  /* 0x000010000b0b7836 */ /* 0x000fe20000000000 */
[----:B------:R-:W-:Y:S06]  /*8220*/  @!P0 BRA `(.L_x_694) ;  /* 0xfffffffc00208947 */ /* 0x000fec000383ffff */
.L_x_690:
[----:B------:R-:W-:Y:S05]  /*8230*/  BSYNC B0 ;  /* 0x0000000000007941 */ /* 0x000fea0003800000 */
.L_x_689:
[----:B------:R-:W4:Y:S01]  /*8240*/  S2R R3, SR_CgaCtaId ;  /* 0x0000000000037919 */ /* 0x000f220000008800 */
[----:B01-3--:R-:W-:Y:S01]  /*8250*/  MOV R6, 0x400 ;  /* 0x0000040000067802 */ /* 0x00bfe20000000f00 */
[----:B------:R-:W-:Y:S01]  /*8260*/  BSSY B0, `(.L_x_695) ;  /* 0x000000b000007945 */ /* 0x000fe20003800000 */
[----:B------:R-:W-:Y:S01]  /*8270*/  BAR.SYNC.DEFER_BLOCKING 0x0 ;  /* 0x0000000000007b1d */ /* 0x000fe20000010000 */
[----:B------:R-:W-:Y:S02]  /*8280*/  ISETP.GT.U32.AND P0, PT, R7, 0xff, PT ;  /* 0x000000ff0700780c */ /* 0x000fe40003f04070 */
[----:B----4-:R-:W-:-:S05]  /*8290*/  LEA R6, R3, R6, 0x18 ;  /* 0x0000000603067211 */ /* 0x010fca00078ec0ff */
[----:B------:R0:W1:Y:S06]  /*82a0*/  LDS R18, [R6+0xc0c] ;  /* 0x000c0c0006127984 */ /* 0x00006c0000000800 */
[----:B------:R-:W-:Y:S05]  /*82b0*/  @P0 BRA `(.L_x_696) ;  /* 0x0000000000140947 */ /* 0x000fea0003800000 */
[----:B------:R-:W-:Y:S01]  /*82c0*/  ISETP.NE.AND P2, PT, R7, 0xff, PT ;  /* 0x000000ff0700780c */ /* 0x000fe20003f45270 */
[----:B------:R-:W-:-:S12]  /*82d0*/  LDS R3, [R2+UR17] ;  /* 0x0000001102037984 */ /* 0x000fd80008000800 */
[----:B------:R-:W3:Y:S02]  /*82e0*/  @P2 LDS R4, [R2+UR17+0x4] ;  /* 0x0000041102042984 */ /* 0x000ee40008000800 */
[----:B---3--:R-:W-:-:S05]  /*82f0*/  @P2 IMAD.IADD R3, R3, 0x1, R4 ;  /* 0x0000000103032824 */ /* 0x008fca00078e0204 */
[----:B------:R3:W-:Y:S02]  /*8300*/  STS [R2+UR17+0x600], R3 ;  /* 0x0006000302007988 */ /* 0x0007e40008000811 */
.L_x_696:
[----:B------:R-:W-:Y:S05]  /*8310*/  BSYNC B0 ;  /* 0x0000000000007941 */ /* 0x000fea0003800000 */
.L_x_695:
        /* <DEDUP_REMOVED lines=8> */
.L_x_698:
[----:B------:R-:W-:Y:S05]  /*83a0*/  BSYNC B0 ;  /* 0x0000000000007941 */ /* 0x000fea0003800000 */
.L_x_697:
        /* <DEDUP_REMOVED lines=8> */
.L_x_700:
[----:B------:R-:W-:Y:S05]  /*8430*/  BSYNC B0 ;  /* 0x0000000000007941 */ /* 0x000fea0003800000 */
.L_x_699:
        /* <DEDUP_REMOVED lines=8> */
.L_x_702:
[----:B------:R-:W-:Y:S05]  /*84c0*/  BSYNC B0 ;  /* 0x0000000000007941 */ /* 0x000fea0003800000 */
.L_x_701:
        /* <DEDUP_REMOVED lines=8> */
.L_x_704:
[----:B------:R-:W-:Y:S05]  /*8550*/  BSYNC B0 ;  /* 0x0000000000007941 */ /* 0x000fea0003800000 */
.L_x_703:
        /* <DEDUP_REMOVED lines=8> */
.L_x_706:
[----:B------:R-:W-:Y:S05]  /*85e0*/  BSYNC B0 ;  /* 0x0000000000007941 */ /* 0x000fea0003800000 */
.L_x_705:
        /* <DEDUP_REMOVED lines=8> */
.L_x_708:
[----:B------:R-:W-:Y:S05]  /*8670*/  BSYNC B0 ;  /* 0x0000000000007941 */ /* 0x000fea0003800000 */
.L_x_707:
        /* <DEDUP_REMOVED lines=8> */
.L_x_710:
[----:B------:R-:W-:Y:S05]  /*8700*/  BSYNC B0 ;  /* 0x0000000000007941 */ /* 0x000fea0003800000 */
.L_x_709:
[----:B------:R-:W-:Y:S06]  /*8710*/  BAR.SYNC.DEFER_BLOCKING 0x0 ;  /* 0x0000000000007b1d */ /* 0x000fec0000010000 */
[----:B------:R-:W-:Y:S04]  /*8720*/  BSSY B0, `(.L_x_711) ;  /* 0x000000c000007945 */ /* 0x000fe80003800000 */
[----:B------:R-:W-:Y:S05]  /*8730*/  @P0 BRA `(.L_x_712) ;  /* 0x0000000000280947 */ /* 0x000fea0003800000 */
[----:B---34-:R-:W3:Y:S02]  /*8740*/  LDS R3, [R2+UR17] ;  /* 0x0000001102037984 */ /* 0x018ee40008000800 */
[----:B---3--:R-:W-:-:S13]  /*8750*/  ISETP.GT.AND P0, PT, R3, R20, PT ;  /* 0x000000140300720c */ /* 0x008fda0003f04270 */
[----:B------:R-:W-:Y:S05]  /*8760*/  @!P0 BRA `(.L_x_712) ;  /* 0x00000000001c8947 */ /* 0x000fea0003800000 */
[----:B------:R-:W3:Y:S02]  /*8770*/  LDS R3, [R2+UR17+0x4] ;  /* 0x0000041102037984 */ /* 0x000ee40008000800 */
[----:B---3--:R-:W-:-:S13]  /*8780*/  ISETP.GT.AND P0, PT, R3, R20, PT ;  /* 0x000000140300720c */ /* 0x008fda0003f04270 */
[----:B------:R-:W-:Y:S04]  /*8790*/  @!P0 STS [R6+0xc04], R7 ;  /* 0x000c040706008388 */ /* 0x000fe80000000800 */
[----:B------:R-:W-:Y:S04]  /*87a0*/  @!P0 STS [R6+0xc08], RZ ;  /* 0x000c08ff06008388 */ /* 0x000fe80000000800 */
[----:B------:R-:W3:Y:S02]  /*87b0*/  @!P0 LDS R3, [R2+UR17+0x4] ;  /* 0x0000041102038984 */ /* 0x000ee40008000800 */
[----:B---3--:R-:W-:-:S05]  /*87c0*/  @!P0 IMAD.IADD R3, R20, 0x1, -R3 ;  /* 0x0000000114038824 */ /* 0x008fca00078e0a03 */
[----:B------:R3:W-:Y:S02]  /*87d0*/  @!P0 STS [R6+0xc10], R3 ;  /* 0x000c100306008388 */ /* 0x0007e40000000800 */
.L_x_712:
[----:B------:R-:W-:Y:S05]  /*87e0*/  BSYNC B0 ;  /* 0x0000000000007941 */ /* 0x000fea0003800000 */
.L_x_711:
[----:B------:R-:W-:Y:S01]  /*87f0*/  BAR.SYNC.DEFER_BLOCKING 0x0 ;  /* 0x0000000000007b1d */ /* 0x000fe20000010000 */
[----:B-1----:R-:W-:-:S05]  /*8800*/  VIMNMX R4, PT, PT, R18, 0x1000, PT ;  /* 0x0000100012047848 */ /* 0x002fca0003fe0100 */
[----:B------:R-:W-:Y:S01]  /*8810*/  UMOV UR5, 0x10 ;  /* 0x0000001000057882 */ /* 0x000fe20000000000 */
[----:B------:R-:W-:Y:S01]  /*8820*/  UMOV UR6, 0x1 ;  /* 0x0000000100067882 */ /* 0x000fe20000000000 */
[----:B---34-:R-:W1:Y:S02]  /*8830*/  LDS R3, [R6+0xc04] ;  /* 0x000c040006037984 */ /* 0x018e640000000800 */
[----:B-1----:R-:W-:-:S05]  /*8840*/  IMAD R8, R3, 0x4, R6 ;  /* 0x0000000403087824 */ /* 0x002fca00078e0206 */
        /* <DEDUP_REMOVED lines=10> */
[----:B-1----:R-:W-:Y:S05]  /*88f0*/  @!P0 BRA `(.L_x_714) ;  /* 0x0000000000ec8947 */ /* 0x002fea0003800000 */
[----:B------:R-:W-:Y:S01]  /*8900*/  IADD3 R11, PT, PT, R2, 0x4c80, R6 ;  /* 0x00004c80020b7810 */ /* 0x000fe20007ffe006 */
[----:B------:R-:W-:-:S07]  /*8910*/  IMAD.MOV.U32 R8, RZ, RZ, R7 ;  /* 0x000000ffff087224 */ /* 0x000fce00078e0007 */
.L_x_718:
[----:B01----:R-:W0:Y:S02]  /*8920*/  LDS R6, [R11] ;  /* 0x000000000b067984 */ /* 0x003e240000000800 */
        /* <DEDUP_REMOVED lines=37> */
.L_x_716:
        /* <DEDUP_REMOVED lines=16> */
.L_x_717:
[----:B------:R-:W-:Y:S05]  /*8c80*/  BSYNC B1 ;  /* 0x0000000000017941 */ /* 0x000fea0003800000 */
.L_x_715:
[----:B------:R-:W-:Y:S01]  /*8c90*/  VIADD R11, R11, 0x1000 ;  /* 0x000010000b0b7836 */ /* 0x000fe20000000000 */
[----:B------:R-:W-:Y:S06]  /*8ca0*/  @!P0 BRA `(.L_x_718) ;  /* 0xfffffffc001c8947 */ /* 0x000fec000383ffff */
.L_x_714:
[----:B------:R-:W-:Y:S05]  /*8cb0*/  BSYNC B0 ;  /* 0x0000000000007941 */ /* 0x000fea0003800000 */
.L_x_713:
[----:B------:R-:W3:Y:S01]  /*8cc0*/  S2R R3, SR_CgaCtaId ;  /* 0x0000000000037919 */ /* 0x000ee20000008800 */
[----:B01----:R-:W-:Y:S01]  /*8cd0*/  MOV R6, 0x400 ;  /* 0x0000040000067802 */ /* 0x003fe20000000f00 */
[----:B------:R-:W-:Y:S01]  /*8ce0*/  BSSY B0, `(.L_x_719) ;  /* 0x000000b000007945 */ /* 0x000fe20003800000 */
[----:B------:R-:W-:Y:S01]  /*8cf0*/  BAR.SYNC.DEFER_BLOCKING 0x0 ;  /* 0x0000000000007b1d */ /* 0x000fe20000010000 */
[----:B------:R-:W-:Y:S02]  /*8d00*/  ISETP.GT.U32.AND P0, PT, R7, 0xff, PT ;  /* 0x000000ff0700780c */ /* 0x000fe40003f04070 */
[----:B---3--:R-:W-:-:S05]  /*8d10*/  LEA R6, R3, R6, 0x18 ;  /* 0x0000000603067211 */ /* 0x008fca00078ec0ff */
[----:B------:R0:W1:Y:S06]  /*8d20*/  LDS R18, [R6+0xc08] ;  /* 0x000c080006127984 */ /* 0x00006c0000000800 */
[----:B------:R-:W-:Y:S05]  /*8d30*/  @P0 BRA `(.L_x_720) ;  /* 0x0000000000140947 */ /* 0x000fea0003800000 */
[----:B------:R-:W-:Y:S01]  /*8d40*/  ISETP.NE.AND P2, PT, R7, 0xff, PT ;  /* 0x000000ff0700780c */ /* 0x000fe20003f45270 */
[----:B------:R-:W-:-:S12]  /*8d50*/  LDS R3, [R2+UR17] ;  /* 0x0000001102037984 */ /* 0x000fd80008000800 */
[----:B------:R-:W3:Y:S02]  /*8d60*/  @P2 LDS R4, [R2+UR17+0x4] ;  /* 0x0000041102042984 */ /* 0x000ee40008000800 */
[----:B---3--:R-:W-:-:S05]  /*8d70*/  @P2 IMAD.IADD R3, R3, 0x1, R4 ;  /* 0x0000000103032824 */ /* 0x008fca00078e0204 */
[----:B------:R3:W-:Y:S02]  /*8d80*/  STS [R2+UR17+0x600], R3 ;  /* 0x0006000302007988 */ /* 0x0007e40008000811 */
.L_x_720:
[----:B------:R-:W-:Y:S05]  /*8d90*/  BSYNC B0 ;  /* 0x0000000000007941 */ /* 0x000fea0003800000 */
.L_x_719:
        /* <DEDUP_REMOVED lines=8> */
.L_x_722:
[----:B------:R-:W-:Y:S05]  /*8e20*/  BSYNC B0 ;  /* 0x0000000000007941 */ /* 0x000fea0003800000 */
.L_x_721:
        /* <DEDUP_REMOVED lines=8> */
.L_x_724:
[----:B------:R-:W-:Y:S05]  /*8eb0*/  BSYNC B0 ;  /* 0x0000000000007941 */ /* 0x000fea0003800000 */
.L_x_723:
        /* <DEDUP_REMOVED lines=8> */
.L_x_726:
[----:B------:R-:W-:Y:S05]  /*8f40*/  BSYNC B0 ;  /* 0x0000000000007941 */ /* 0x000fea0003800000 */
.L_x_725:
        /* <DEDUP_REMOVED lines=8> */
.L_x_728:
[----:B------:R-:W-:Y:S05]  /*8fd0*/  BSYNC B0 ;  /* 0x0000000000007941 */ /* 0x000fea0003800000 */
.L_x_727:
        /* <DEDUP_REMOVED lines=8> */
.L_x_730:
[----:B------:R-:W-:Y:S05]  /*9060*/  BSYNC B0 ;  /* 0x0000000000007941 */ /* 0x000fea0003800000 */
.L_x_729:
        /* <DEDUP_REMOVED lines=8> */
.L_x_732:
[----:B------:R-:W-:Y:S05]  /*90f0*/  BSYNC B0 ;  /* 0x0000000000007941 */ /* 0x000fea0003800000 */
.L_x_731:
        /* <DEDUP_REMOVED lines=8> */
.L_x_734:
[----:B------:R-:W-:Y:S05]  /*9180*/  BSYNC B0 ;  /* 0x0000000000007941 */ /* 0x000fea0003800000 */
.L_x_733:
        /* <DEDUP_REMOVED lines=13> */
.L_x_736:
[----:B------:R-:W-:Y:S05]  /*9260*/  BSYNC B0 ;  /* 0x0000000000007941 */ /* 0x000fea0003800000 */
.L_x_735:
[----:B------:R-:W-:Y:S01]  /*9270*/  BAR.SYNC.DEFER_BLOCKING 0x0 ;  /* 0x0000000000007b1d */ /* 0x000fe20000010000 */
[----:B-1----:R-:W-:-:S05]  /*9280*/  VIMNMX R4, PT, PT, R18, 0x1000, PT ;  /* 0x0000100012047848 */ /* 0x002fca0003fe0100 */
[----:B------:R-:W-:Y:S01]  /*9290*/  UMOV UR5, 0x8 ;  /* 0x0000000800057882 */ /* 0x000fe20000000000 */
[----:B------:R-:W-:Y:S01]  /*92a0*/  UMOV UR6, URZ ;  /* 0x000000ff00067c82 */ /* 0x000fe20008000000 */
        /* <DEDUP_REMOVED lines=15> */
.L_x_742:
        /* <DEDUP_REMOVED lines=38> */
.L_x_740:
        /* <DEDUP_REMOVED lines=16> */
.L_x_741:
[----:B------:R-:W-:Y:S05]  /*9700*/  BSYNC B1 ;  /* 0x0000000000017941 */ /* 0x000fea0003800000 */
.L_x_739:
[----:B------:R-:W-:Y:S01]  /*9710*/  VIADD R11, R11, 0x1000 ;  /* 0x000010000b0b7836 */ /* 0x000fe20000000000 */
[----:B------:R-:W-:Y:S06]  /*9720*/  @!P0 BRA `(.L_x_742) ;  /* 0xfffffffc001c8947 */ /* 0x000fec000383ffff */
.L_x_738:
[----:B------:R-:W-:Y:S05]  /*9730*/  BSYNC B0 ;  /* 0x0000000000007941 */ /* 0x000fea0003800000 */
.L_x_737:
        /* <DEDUP_REMOVED lines=13> */
.L_x_744:
[----:B------:R-:W-:Y:S05]  /*9810*/  BSYNC B0 ;  /* 0x0000000000007941 */ /* 0x000fea0003800000 */
.L_x_743:
        /* <DEDUP_REMOVED lines=8> */
.L_x_746:
[----:B------:R-:W-:Y:S05]  /*98a0*/  BSYNC B0 ;  /* 0x0000000000007941 */ /* 0x000fea0003800000 */
.L_x_745:
        /* <DEDUP_REMOVED lines=8> */
.L_x_748:
[----:B------:R-:W-:Y:S05]  /*9930*/  BSYNC B0 ;  /* 0x0000000000007941 */ /* 0x000fea0003800000 */
.L_x_747:
        /* <DEDUP_REMOVED lines=8> */
.L_x_750:
[----:B------:R-:W-:Y:S05]  /*99c0*/  BSYNC B0 ;  /* 0x0000000000007941 */ /* 0x000fea0003800000 */
.L_x_749:
        /* <DEDUP_REMOVED lines=8> */
.L_x_752:
[----:B------:R-:W-:Y:S05]  /*9a50*/  BSYNC B0 ;  /* 0x0000000000007941 */ /* 0x000fea0003800000 */
.L_x_751:
        /* <DEDUP_REMOVED lines=8> */
.L_x_754:
[----:B------:R-:W-:Y:S05]  /*9ae0*/  BSYNC B0 ;  /* 0x0000000000007941 */ /* 0x000fea0003800000 */
.L_x_753:
        /* <DEDUP_REMOVED lines=8> */
.L_x_756:
[----:B------:R-:W-:Y:S05]  /*9b70*/  BSYNC B0 ;  /* 0x0000000000007941 */ /* 0x000fea0003800000 */
.L_x_755:
        /* <DEDUP_REMOVED lines=8> */
.L_x_758:
[----:B------:R-:W-:Y:S05]  /*9c00*/  BSYNC B0 ;  /* 0x0000000000007941 */ /* 0x000fea0003800000 */
.L_x_757:
        /* <DEDUP_REMOVED lines=13> */
.L_x_760:
[----:B------:R-:W-:Y:S05]  /*9ce0*/  BSYNC B0 ;  /* 0x0000000000007941 */ /* 0x000fea0003800000 */
.L_x_759:
[----:B------:R-:W-:Y:S01]  /*9cf0*/  BAR.SYNC.DEFER_BLOCKING 0x0 ;  /* 0x0000000000007b1d */ /* 0x000fe20000010000 */
[----:B-1----:R-:W-:-:S05]  /*9d00*/  VIMNMX R4, PT, PT, R18, 0x1000, PT ;  /* 0x0000100012047848 */ /* 0x002fca0003fe0100 */
[----:B------:R-:W-:Y:S01]  /*9d10*/  UMOV UR6, 0x1 ;  /* 0x0000000100067882 */ /* 0x000fe20000000000 */
[----:B------:R-:W-:Y:S01]  /*9d20*/  UMOV UR5, URZ ;  /* 0x000000ff00057c82 */ /* 0x000fe20008000000 */
[----:B---34-:R-:W1:Y:S02]  /*9d30*/  LDS R3, [R6+0xc04] ;  /* 0x000c040006037984 */ /* 0x018e640000000800 */
[----:B-1----:R-:W-:-:S05]  /*9d40*/  IMAD R8, R3, 0x4, R6 ;  /* 0x0000000403087824 */ /* 0x002fca00078e0206 */
[----:B------:R-:W1:Y:S02]  /*9d50*/  LDS R11, [R8+0x4] ;  /* 0x00000400080b7984 */ /* 0x000e640000000800 */
[----:B-1----:R-:W-:-:S13]  /*9d60*/  ISETP.NE.AND P0, PT, R20, R11, PT ;  /* 0x0000000b1400720c */ /* 0x002fda0003f05270 */
        /* <DEDUP_REMOVED lines=8> */
[----:B------:R-:W-:-:S07]  /*9df0*/  IADD3 R2, PT, PT, R2, 0x4c80, R6 ;  /* 0x00004c8002027810 */ /* 0x000fce0007ffe006 */
.L_x_766:
        /* <DEDUP_REMOVED lines=32> */
.L_x_764:
[----:B------:R-:W0:Y:S01]  /*a000*/  S2R R8, SR_LANEID ;  /* 0x0000000000087919 */ /* 0x000e220000000000 */
[----:B------:R-:W1:Y:S01]  /*a010*/  S2UR UR6, SR_CgaCtaId ;  /* 0x00000000000679c3 */ /* 0x000e620000008800 */
[----:B------:R-:W-:Y:S01]  /*a020*/  VOTEU.ANY UR14, UPT, PT ;  /* 0x00000000000e7886 */ /* 0x000fe200038e0100 */
[----:B------:R-:W-:Y:S01]  /*a030*/  UMOV UR5, 0x400 ;  /* 0x0000040000057882 */ /* 0x000fe20000000000 */
[----:B------:R-:W0:Y:S01]  /*a040*/  FLO.U32 R11, UR14 ;  /* 0x0000000e000b7d00 */ /* 0x000e2200080e0000 */
[----:B------:R-:W3:Y:S01]  /*a050*/  S2R R20, SR_LTMASK ;  /* 0x0000000000147919 */ /* 0x000ee20000003900 */
[----:B-1----:R-:W-:Y:S01]  /*a060*/  ULEA UR5, UR6, UR5, 0x18 ;  /* 0x0000000506057291 */ /* 0x002fe2000f8ec0ff */
[----:B0-----:R-:W-:Y:S02]  /*a070*/  ISETP.EQ.U32.AND P0, PT, R11, R8, PT ;  /* 0x000000080b00720c */ /* 0x001fe40003f02070 */
[----:B------:R-:W0:Y:S01]  /*a080*/  POPC R8, UR14 ;  /* 0x0000000e00087d09 */ /* 0x000e220008000000 */
[----:B---3--:R-:W-:-:S06]  /*a090*/  LOP3.LUT R20, R20, UR14, RZ, 0xc0, !PT ;  /* 0x0000000e14147c12 */ /* 0x008fcc000f8ec0ff */
[----:B------:R-:W1:Y:S04]  /*a0a0*/  POPC R20, R20 ;  /* 0x0000001400147309 */ /* 0x000e680000000000 */
[----:B0-----:R-:W0:Y:S04]  /*a0b0*/  @P0 ATOMS.ADD R8, [UR5+0xc00], R8 ;  /* 0x000c0008ff08098c */ /* 0x001e280008000005 */
[----:B0-----:R-:W1:Y:S02]  /*a0c0*/  SHFL.IDX PT, R19, R8, R11, 0x1f ;  /* 0x00001f0b08137589 */ /* 0x001e6400000e0000 */
[----:B-1----:R-:W-:-:S04]  /*a0d0*/  IMAD.IADD R19, R19, 0x1, R20 ;  /* 0x0000000113137824 */ /* 0x002fc800078e0214 */
[----:B------:R-:W-:-:S05]  /*a0e0*/  IMAD.WIDE R18, R19, 0x4, R14 ;  /* 0x0000000413127825 */ /* 0x000fca00078e020e */
[----:B------:R0:W-:Y:S02]  /*a0f0*/  STG.E desc[UR18][R18.64], R6 ;  /* 0x0000000612007986 */ /* 0x0001e4000c101912 */
.L_x_765:
[----:B------:R-:W-:Y:S05]  /*a100*/  BSYNC B1 ;  /* 0x0000000000017941 */ /* 0x000fea0003800000 */
.L_x_763:
[----:B------:R-:W-:Y:S02]  /*a110*/  VIADD R7, R7, 0x400 ;  /* 0x0000040007077836 */ /* 0x000fe40000000000 */
[----:B------:R-:W-:-:S03]  /*a120*/  VIADD R2, R2, 0x1000 ;  /* 0x0000100002027836 */ /* 0x000fc60000000000 */
[----:B------:R-:W-:-:S13]  /*a130*/  ISETP.GE.AND P0, PT, R7, R4, PT ;  /* 0x000000040700720c */ /* 0x000fda0003f06270 */
[----:B------:R-:W-:Y:S05]  /*a140*/  @!P0 BRA `(.L_x_766) ;  /* 0xfffffffc002c8947 */ /* 0x000fea000383ffff */
.L_x_762:
[----:B------:R-:W-:Y:S05]  /*a150*/  BSYNC B0 ;  /* 0x0000000000007941 */ /* 0x000fea0003800000 */
.L_x_761:
[----:B------:R-:W-:Y:S01]  /*a160*/  BAR.SYNC.DEFER_BLOCKING 0x0 ;  /* 0x0000000000007b1d */ /* 0x000fe20000010000 */
[----:B------:R-:W-:Y:S02]  /*a170*/  IMAD.MOV.U32 R2, RZ, RZ, R29 ;  /* 0x000000ffff027224 */ /* 0x000fe400078e001d */
[----:B------:R-:W-:-:S04]  /*a180*/  IMAD.MOV.U32 R3, RZ, RZ, 0x0 ;  /* 0x00000000ff037424 */ /* 0x000fc800078e00ff */
[----:B012---:R-:W-:Y:S05]  /*a190*/  RET.REL.NODEC R2 `(_ZN4vllm10persistent22persistent_topk_kernelILj2EEEvNS0_20PersistentTopKParamsE) ;  /* 0xffffff5c02987950 */ /* 0x007fea0003c3ffff */
.L_x_688:
[----:B------:R-:W-:Y:S01]  /*a1a0*/  ISETP.GT.AND P0, PT, R18, R7, PT ;  /* 0x000000071200720c */ /* 0x000fe20003f04270 */
[----:B------:R-:W-:-:S12]  /*a1b0*/  BSSY B0, `(.L_x_767) ;  /* 0x0000025000007945 */ /* 0x000fd80003800000 */
[----:B------:R-:W-:Y:S05]  /*a1c0*/  @!P0 BRA `(.L_x_768) ;  /* 0x00000000008c8947 */ /* 0x000fea0003800000 */
[----:B------:R-:W-:-:S06]  /*a1d0*/  USHF.L.U32 UR14, UR6, 0xe, URZ ;  /* 0x0000000e060e7899 */ /* 0x000fcc00080006ff */
[----:B------:R-:W-:-:S04]  /*a1e0*/  LOP3.LUT R11, R2, UR14, RZ, 0xfc, !PT ;  /* 0x0000000e020b7c12 */ /* 0x000fc8000f8efcff */
[----:B0--3--:R-:W-:-:S07]  /*a1f0*/  IADD3 R6, PT, PT, R11, 0xc80, R6 ;  /* 0x00000c800b067810 */ /* 0x009fce0007ffe006 */
.L_x_771:
[----:B0-----:R-:W0:Y:S02]  /*a200*/  LDS R11, [R6] ;  /* 0x00000000060b7984 */ /* 0x001e240000000800 */
[----:B0-----:R-:W-:-:S06]  /*a210*/  IMAD.WIDE R18, R11, 0x4, R16 ;  /* 0x000000040b127825 */ /* 0x001fcc00078e0210 */
[----:B------:R-:W3:Y:S01]  /*a220*/  LDG.E R18, desc[UR18][R18.64] ;  /* 0x0000001212127981 */ /* 0x000ee2000c1e1900 */
[----:B------:R-:W-:Y:S01]  /*a230*/  VIADD R7, R7, 0x400 ;  /* 0x0000040007077836 */ /* 0x000fe20000000000 */
[----:B------:R-:W-:Y:S04]  /*a240*/  BSSY B1, `(.L_x_769) ;  /* 0x0000019000017945 */ /* 0x000fe80003800000 */
[----:B------:R-:W-:Y:S02]  /*a250*/  ISETP.GE.AND P2, PT, R7, R4, PT ;  /* 0x000000040700720c */ /* 0x000fe40003f46270 */
[----:B---3--:R-:W-:Y:S02]  /*a260*/  ISETP.GE.AND P0, PT, R18, RZ, PT ;  /* 0x000000ff1200720c */ /* 0x008fe40003f06270 */
[----:B------:R-:W-:-:S11]  /*a270*/  LOP3.LUT R2, RZ, R18, RZ, 0x33, !PT ;  /* 0x00000012ff027212 */ /* 0x000fd600078e33ff */
        /* <DEDUP_REMOVED lines=21> */
.L_x_770:
[----:B------:R-:W-:Y:S05]  /*a3d0*/  BSYNC B1 ;  /* 0x0000000000017941 */ /* 0x000fea0003800000 */
.L_x_769:
[----:B------:R-:W-:Y:S01]  /*a3e0*/  VIADD R6, R6, 0x1000 ;  /* 0x0000100006067836 */ /* 0x000fe20000000000 */
[----:B------:R-:W-:Y:S06]  /*a3f0*/  @!P2 BRA `(.L_x_771) ;  /* 0xfffffffc0080a947 */ /* 0x000fec000383ffff */
.L_x_768:
[----:B------:R-:W-:Y:S05]  /*a400*/  BSYNC B0 ;  /* 0x0000000000007941 */ /* 0x000fea0003800000 */
.L_x_767:
[----:B------:R-:W-:Y:S01]  /*a410*/  BAR.SYNC.DEFER_BLOCKING 0x0 ;  /* 0x0000000000007b1d */ /* 0x000fe20000010000 */
[----:B------:R-:W-:Y:S02]  /*a420*/  IMAD.MOV.U32 R2, RZ, RZ, R29 ;  /* 0x000000ffff027224 */ /* 0x000fe400078e001d */
[----:B------:R-:W-:-:S04]  /*a430*/  IMAD.MOV.U32 R3, RZ, RZ, 0x0 ;  /* 0x00000000ff037424 */ /* 0x000fc800078e00ff */
[----:B0-23--:R-:W-:Y:S05]  /*a440*/  RET.REL.NODEC R2 `(_ZN4vllm10persistent22persistent_topk_kernelILj2EEEvNS0_20PersistentTopKParamsE) ;  /* 0xffffff5802ec7950 */ /* 0x00dfea0003c3ffff */
        .type           $_ZN4vllm10persistent22persistent_topk_kernelILj2EEEvNS0_20PersistentTopKParamsE$_ZN4vllm10persistent19histogram_2048_topkEPKfPii,@function
        .size           $_ZN4vllm10persistent22persistent_topk_kernelILj2EEEvNS0_20PersistentTopKParamsE$_ZN4vllm10persistent19histogram_2048_topkEPKfPii,(.L_x_2123 - $_ZN4vllm10persistent22persistent_topk_kernelILj2EEEvNS0_20PersistentTopKParamsE$_ZN4vllm10persistent19histogram_2048_topkEPKfPii)
$_ZN4vllm10persistent22persistent_topk_kernelILj2EEEvNS0_20PersistentTopKParamsE$_ZN4vllm10persistent19histogram_2048_topkEPKfPii:
        /* <DEDUP_REMOVED lines=13> */
.L_x_773:
[C---:B------:R-:W-:Y:S01]  /*a520*/  ISETP.GE.U32.AND P0, PT, R7.reuse, 0x400, PT ;  /* 0x000004000700780c */ /* 0x040fe20003f06070 */
[----:B------:R1:W-:Y:S01]  /*a530*/  STS [R4], RZ ;  /* 0x000000ff04007388 */ /* 0x0003e20000000800 */
[----:B------:R-:W-:Y:S02]  /*a540*/  VIADD R7, R7, 0x400 ;  /* 0x0000040007077836 */ /* 0x000fe40000000000 */
[----:B-1----:R-:W-:-:S09]  /*a550*/  VIADD R4, R4, 0x1000 ;  /* 0x0000100004047836 */ /* 0x002fd20000000000 */
[----:B------:R-:W-:Y:S05]  /*a560*/  @!P0 BRA `(.L_x_773) ;  /* 0xfffffffc00ec8947 */ /* 0x000fea000383ffff */
[----:B------:R-:W-:Y:S05]  /*a570*/  BSYNC B0 ;  /* 0x0000000000007941 */ /* 0x000fea0003800000 */
.L_x_772:
        /* <DEDUP_REMOVED lines=25> */
.L_x_777:
        /* <DEDUP_REMOVED lines=12> */
.L_x_778:
[----:B------:R-:W-:Y:S05]  /*a7d0*/  BSYNC B1 ;  /* 0x0000000000017941 */ /* 0x000fea0003800000 */
.L_x_776:
[----:B-----5:R-:W3:Y:S08]  /*a7e0*/  F2F.F16.F32 R16, R16 ;  /* 0x0000001000107304 */ /* 0x020ef00000200800 */
[----:B------:R-:W4:Y:S01]  /*a7f0*/  F2F.F16.F32 R17, R17 ;  /* 0x0000001100117304 */ /* 0x000f220000200800 */
[----:B---3--:R-:W-:-:S07]  /*a800*/  PRMT R20, R16, 0x9910, RZ ;  /* 0x0000991010147816 */ /* 0x008fce00000000ff */
[----:B------:R-:W3:Y:S01]  /*a810*/  F2F.F16.F32 R18, R18 ;  /* 0x0000001200127304 */ /* 0x000ee20000200800 */
[----:B------:R-:W-:Y:S02]  /*a820*/  ISETP.GE.AND P0, PT, R20, RZ, PT ;  /* 0x000000ff1400720c */ /* 0x000fe40003f06270 */
[----:B------:R-:W-:Y:S02]  /*a830*/  LOP3.LUT R20, RZ, R16, RZ, 0x33, !PT ;  /* 0x00000010ff147212 */ /* 0x000fe400078e33ff */
[----:B----4-:R-:W-:-:S03]  /*a840*/  PRMT R21, R17, 0x9910, RZ ;  /* 0x0000991011157816 */ /* 0x010fc600000000ff */
[----:B------:R-:W4:Y:S06]  /*a850*/  F2F.F16.F32 R19, R19 ;  /* 0x0000001300137304 */ /* 0x000f2c0000200800 */
[----:B------:R-:W-:Y:S02]  /*a860*/  @P0 LOP3.LUT R20, R16, 0x8000, RZ, 0xfc, !PT ;  /* 0x0000800010140812 */ /* 0x000fe400078efcff */
[----:B------:R-:W-:Y:S02]  /*a870*/  ISETP.GE.AND P0, PT, R21, RZ, PT ;  /* 0x000000ff1500720c */ /* 0x000fe40003f06270 */
[----:B---3--:R-:W-:-:S02]  /*a880*/  PRMT R21, R18, 0x9910, RZ ;  /* 0x0000991012157816 */ /* 0x008fc400000000ff */
[----:B------:R-:W-:Y:S02]  /*a890*/  LOP3.LUT R16, RZ, R17, RZ, 0x33, !PT ;  /* 0x00000011ff107212 */ /* 0x000fe400078e33ff */
[----:B------:R-:W-:-:S04]  /*a8a0*/  LOP3.LUT R20, R20, 0xffff, RZ, 0xc0, !PT ;  /* 0x0000ffff14147812 */ /* 0x000fc800078ec0ff */
[----:B------:R-:W-:-:S03]  /*a8b0*/  SHF.R.U32.HI R23, RZ, 0x5, R20 ;  /* 0x00000005ff177819 */ /* 0x000fc60000011614 */
[----:B------:R-:W-:Y:S02]  /*a8c0*/  @P0 LOP3.LUT R16, R17, 0x8000, RZ, 0xfc, !PT ;  /* 0x0000800011100812 */ /* 0x000fe400078efcff */
[----:B------:R-:W-:Y:S01]  /*a8d0*/  ISETP.GE.AND P0, PT, R21, RZ, PT ;  /* 0x000000ff1500720c */ /* 0x000fe20003f06270 */
[----:B------:R-:W-:Y:S01]  /*a8e0*/  STL [R1+0x74], R23 ;  /* 0x0000741701007387 */ /* 0x000fe20000100800 */
[----:B----4-:R-:W-:Y:S02]  /*a8f0*/  PRMT R21, R19, 0x9910, RZ ;  /* 0x0000991013157816 */ /* 0x010fe400000000ff */
[----:B------:R-:W-:Y:S02]  /*a900*/  LOP3.LUT R17, RZ, R18, RZ, 0x33, !PT ;  /* 0x00000012ff117212 */ /* 0x000fe400078e33ff */
[----:B------:R-:W-:-:S04]  /*a910*/  LOP3.LUT R16, R16, 0xffff, RZ, 0xc0, !PT ;  /* 0x0000ffff10107812 */ /* 0x000fc800078ec0ff */
[----:B------:R-:W-:-:S03]  /*a920*/  SHF.R.U32.HI R22, RZ, 0x5, R16 ;  /* 0x00000005ff167819 */ /* 0x000fc60000011610 */
[----:B------:R-:W-:Y:S02]  /*a930*/  @P0 LOP3.LUT R17, R18, 0x8000, RZ, 0xfc, !PT ;  /* 0x0000800012110812 */ /* 0x000fe400078efcff */
[----:B------:R-:W-:Y:S01]  /*a940*/  ISETP.GE.AND P0, PT, R21, RZ, PT ;  /* 0x000000ff1500720c */ /* 0x000fe20003f06270 */
[----:B------:R3:W-:Y:S01]  /*a950*/  STL [R1+0x68], R22 ;  /* 0x0000681601007387 */ /* 0x0007e20000100800 */
[----:B------:R-:W-:Y:S02]  /*a960*/  LOP3.LUT R18, RZ, R19, RZ, 0x33, !PT ;  /* 0x00000013ff127212 */ /* 0x000fe400078e33ff */
[----:B------:R-:W-:Y:S02]  /*a970*/  LOP3.LUT R17, R17, 0xffff, RZ, 0xc0, !PT ;  /* 0x0000ffff11117812 */ /* 0x000fe400078ec0ff */
[----:B------:R-:W-:Y:S02]  /*a980*/  PRMT R16, R23, 0x5410, R22 ;  /* 0x0000541017107816 */ /* 0x000fe40000000016 */
[----:B------:R-:W-:-:S04]  /*a990*/  SHF.R.U32.HI R20, RZ, 0x5, R17 ;  /* 0x00000005ff147819 */ /* 0x000fc80000011611 */
[----:B------:R-:W-:Y:S02]  /*a9a0*/  LOP3.LUT R21, R20, 0xffff, RZ, 0xc0, !PT ;  /* 0x0000ffff14157812 */ /* 0x000fe400078ec0ff */
[----:B------:R-:W-:-:S04]  /*a9b0*/  @P0 LOP3.LUT R18, R19, 0x8000, RZ, 0xfc, !PT ;  /* 0x0000800013120812 */ /* 0x000fc800078efcff */
[----:B------:R-:W-:-:S04]  /*a9c0*/  LOP3.LUT R18, R18, 0xffff, RZ, 0xc0, !PT ;  /* 0x0000ffff12127812 */ /* 0x000fc800078ec0ff */
[----:B------:R-:W-:Y:S02]  /*a9d0*/  SHF.R.U32.HI R19, RZ, 0x5, R18 ;  /* 0x00000005ff137819 */ /* 0x000fe40000011612 */
[----:B------:R-:W-:Y:S02]  /*a9e0*/  LOP3.LUT R18, R23, 0xffff, RZ, 0xc0, !PT ;  /* 0x0000ffff17127812 */ /* 0x000fe400078ec0ff */
[----:B------:R-:W-:Y:S02]  /*a9f0*/  PRMT R17, R20, 0x5410, R19 ;  /* 0x0000541014117816 */ /* 0x000fe40000000013 */
[----:B------:R-:W-:Y:S02]  /*aa00*/  LOP3.LUT R20, R22, 0xffff, RZ, 0xc0, !PT ;  /* 0x0000ffff16147812 */ /* 0x000fe400078ec0ff */
[----:B---3--:R-:W-:Y:S01]  /*aa10*/  LOP3.LUT R22, R19, 0xffff, RZ, 0xc0, !PT ;  /* 0x0000ffff13167812 */ /* 0x008fe200078ec0ff */
[----:B------:R3:W-:Y:S01]  /*aa20*/  STL.64 [R1], R16 ;  /* 0x0000001001007387 */ /* 0x0007e20000100a00 */
[----:B------:R-:W-:-:S02]  /*aa30*/  LEA R18, R18, UR6, 0x2 ;  /* 0x0000000612127c11 */ /* 0x000fc4000f8e10ff */
[----:B------:R-:W-:Y:S02]  /*aa40*/  LEA R19, R20, UR6, 0x2 ;  /* 0x0000000614137c11 */ /* 0x000fe4000f8e10ff */
[----:B------:R-:W-:Y:S01]  /*aa50*/  LEA R20, R21, UR6, 0x2 ;  /* 0x0000000615147c11 */ /* 0x000fe2000f8e10ff */
[----:B------:R4:W-:Y:S01]  /*aa60*/  ATOMS.POPC.INC.32 RZ, [R18+URZ] ;  /* 0x0000000012ff7f8c */ /* 0x0009e2000d8000ff */
[----:B------:R-:W-:-:S03]  /*aa70*/  LEA R21, R22, UR6, 0x2 ;  /* 0x0000000616157c11 */ /* 0x000fc6000f8e10ff */
[----:B------:R4:W-:Y:S01]  /*aa80*/  ATOMS.POPC.INC.32 RZ, [R19+URZ] ;  /* 0x0000000013ff7f8c */ /* 0x0009e2000d8000ff */
[----:B---3--:R-:W-:-:S03]  /*aa90*/  LOP3.LUT R16, R6, 0x400, RZ, 0xfc, !PT ;  /* 0x0000040006107812 */ /* 0x008fc600078efcff */
[----:B------:R4:W-:Y:S01]  /*aaa0*/  ATOMS.POPC.INC.32 RZ, [R20+URZ] ;  /* 0x0000000014ff7f8c */ /* 0x0009e2000d8000ff */
[----:B------:R-:W-:-:S03]  /*aab0*/  ISETP.GE.U32.AND P0, PT, R16, UR17, PT ;  /* 0x0000001110007c0c */ /* 0x000fc6000bf06070 */
[----:B------:R4:W-:Y:S10]  /*aac0*/  ATOMS.POPC.INC.32 RZ, [R21+URZ] ;  /* 0x0000000015ff7f8c */ /* 0x0009f4000d8000ff */
[----:B----4-:R-:W-:Y:S05]  /*aad0*/  @P0 BRA `(.L_x_775) ;  /* 0x0000000400000947 */ /* 0x010fea0003800000 */
        /* <DEDUP_REMOVED lines=19> */
.L_x_780:
[----:B------:R3:W5:Y:S02]  /*ac10*/  LDG.E.128.STRONG.GPU R16, desc[UR22][R14.64+0x4000] ;  /* 0x004000160e107981 */ /* 0x000764000c1efd00 */
.L_x_781:
[----:B------:R-:W-:Y:S05]  /*ac20*/  BSYNC B1 ;  /* 0x0000000000017941 */ /* 0x000fea0003800000 */
.L_x_779:
[----:B-----5:R-:W0:Y:S08]  /*ac30*/  F2F.F16.F32 R16, R16 ;  /* 0x0000001000107304 */ /* 0x020e300000200800 */
[----:B------:R-:W1:Y:S01]  /*ac40*/  F2F.F16.F32 R17, R17 ;  /* 0x0000001100117304 */ /* 0x000e620000200800 */
[----:B0-----:R-:W-:-:S07]  /*ac50*/  PRMT R4, R16, 0x9910, RZ ;  /* 0x0000991010047816 */ /* 0x001fce00000000ff */
[----:B------:R-:W0:Y:S01]  /*ac60*/  F2F.F16.F32 R18, R18 ;  /* 0x0000001200127304 */ /* 0x000e220000200800 */
[----:B------:R-:W-:Y:S02]  /*ac70*/  ISETP.GE.AND P0, PT, R4, RZ, PT ;  /* 0x000000ff0400720c */ /* 0x000fe40003f06270 */
[----:B-1----:R-:W-:-:S05]  /*ac80*/  PRMT R4, R17, 0x9910, RZ ;  /* 0x0000991011047816 */ /* 0x002fca00000000ff */
        /* <DEDUP_REMOVED lines=11> */
[----:B------:R-:W-:Y:S02]  /*ad40*/  LOP3.LUT R11, RZ, R19, RZ, 0x33, !PT ;  /* 0x00000013ff0b7212 */ /* 0x000fe400078e33ff */
[----:B------:R-:W-:-:S02]  /*ad50*/  @P4 LOP3.LUT R8, R18, 0x8000, RZ, 0xfc, !PT ;  /* 0x0000800012084812 */ /* 0x000fc400078efcff */
[----:B------:R-:W-:Y:S02]  /*ad60*/  LOP3.LUT R4, R4, 0xffff, RZ, 0xc0, !PT ;  /* 0x0000ffff04047812 */ /* 0x000fe400078ec0ff */
[----:B------:R-:W-:Y:S02]  /*ad70*/  LOP3.LUT R7, R7, 0xffff, RZ, 0xc0, !PT ;  /* 0x0000ffff07077812 */ /* 0x000fe400078ec0ff */
[----:B------:R-:W-:Y:S02]  /*ad80*/  LOP3.LUT R8, R8, 0xffff, RZ, 0xc0, !PT ;  /* 0x0000ffff08087812 */ /* 0x000fe400078ec0ff */
[----:B------:R-:W-:Y:S02]  /*ad90*/  @P5 LOP3.LUT R11, R19, 0x8000, RZ, 0xfc, !PT ;  /* 0x00008000130b5812 */ /* 0x000fe400078efcff */
[----:B--234-:R-:W-:Y:S02]  /*ada0*/  SHF.R.U32.HI R14, RZ, 0x5, R4 ;  /* 0x00000005ff0e7819 */ /* 0x01cfe40000011604 */
[----:B------:R-:W-:-:S02]  /*adb0*/  LOP3.LUT R11, R11, 0xffff, RZ, 0xc0, !PT ;  /* 0x0000ffff0b0b7812 */ /* 0x000fc400078ec0ff */
[----:B------:R-:W-:Y:S02]  /*adc0*/  SHF.R.U32.HI R7, RZ, 0x5, R7 ;  /* 0x00000005ff077819 */ /* 0x000fe40000011607 */
[----:B------:R-:W-:Y:S02]  /*add0*/  SHF.R.U32.HI R15, RZ, 0x5, R8 ;  /* 0x00000005ff0f7819 */ /* 0x000fe40000011608 */
[----:B------:R-:W-:Y:S02]  /*ade0*/  SHF.R.U32.HI R4, RZ, 0x5, R11 ;  /* 0x00000005ff047819 */ /* 0x000fe4000001160b */
[C---:B------:R-:W-:Y:S02]  /*adf0*/  LOP3.LUT R8, R14.reuse, 0xffff, RZ, 0xc0, !PT ;  /* 0x0000ffff0e087812 */ /* 0x040fe400078ec0ff */
[----:B------:R-:W-:Y:S02]  /*ae00*/  PRMT R14, R14, 0x5410, R7 ;  /* 0x000054100e0e7816 */ /* 0x000fe40000000007 */
[----:B------:R-:W-:-:S02]  /*ae10*/  LOP3.LUT R7, R7, 0xffff, RZ, 0xc0, !PT ;  /* 0x0000ffff07077812 */ /* 0x000fc400078ec0ff */
[C---:B------:R-:W-:Y:S02]  /*ae20*/  LOP3.LUT R11, R15.reuse, 0xffff, RZ, 0xc0, !PT ;  /* 0x0000ffff0f0b7812 */ /* 0x040fe400078ec0ff */
        /* <DEDUP_REMOVED lines=11> */
.L_x_775:
[----:B------:R-:W-:Y:S05]  /*aee0*/  BSYNC B0 ;  /* 0x0000000000007941 */ /* 0x000fea0003800000 */
.L_x_774:
        /* <DEDUP_REMOVED lines=111> */
.L_x_980:
        /* <DEDUP_REMOVED lines=61> */
[----:B------:R-:W-:Y:S04]  /*b9b0*/  STS [R27+0x2050], R14 ;  /* 0x0020500e1b007388 */ /* 0x000fe80000000800 */
[----:B------:R-:W-:Y:S04]  /*b9c0*/  STS [R27+0x205c], R26 ;  /* 0x00205c1a1b007388 */ /* 0x000fe80000000800 */
[----:B------:R-:W-:Y:S01]  /*b9d0*/  STS [R27+0x2060], R25 ;  /* 0x002060191b007388 */ /* 0x000fe20000000800 */
[----:B---3--:R-:W-:-:S04]  /*b9e0*/  IMAD.IADD R24, R24, 0x1, R25 ;  /* 0x0000000118187824 */ /* 0x008fc800078e0219 */
[----:B--2---:R-:W-:-:S04]  /*b9f0*/  IMAD.IADD R4, R4, 0x1, R24 ;  /* 0x0000000104047824 */ /* 0x004fc800078e0218 */
[----:B----4-:R-:W-:-:S04]  /*ba00*/  IMAD.IADD R7, R7, 0x1, R4 ;  /* 0x0000000107077824 */ /* 0x010fc800078e0204 */
[----:B------:R-:W-:-:S04]  /*ba10*/  IMAD.IADD R23, R23, 0x1, R7 ;  /* 0x0000000117177824 */ /* 0x000fc800078e0207 */
[----:B------:R-:W-:-:S04]  /*ba20*/  IMAD.IADD R20, R20, 0x1, R23 ;  /* 0x0000000114147824 */ /* 0x000fc800078e0217 */
[----:B0-----:R-:W-:-:S04]  /*ba30*/  IMAD.IADD R17, R18, 0x1, R20 ;  /* 0x0000000112117824 */ /* 0x001fc800078e0214 */
[----:B------:R-:W-:Y:S01]  /*ba40*/  IMAD.IADD R15, R19, 0x1, R17 ;  /* 0x00000001130f7824 */ /* 0x000fe200078e0211 */
[----:B------:R0:W-:Y:S03]  /*ba50*/  STS [R27+0x2068], R4 ;  /* 0x002068041b007388 */ /* 0x0001e60000000800 */
[----:B-1----:R-:W-:-:S04]  /*ba60*/  IMAD.IADD R8, R21, 0x1, R15 ;  /* 0x0000000115087824 */ /* 0x002fc800078e020f */
[----:B------:R-:W-:Y:S01]  /*ba70*/  IMAD.IADD R11, R22, 0x1, R8 ;  /* 0x00000001160b7824 */ /* 0x000fe200078e0208 */
[----:B------:R4:W-:Y:S04]  /*ba80*/  STS [R27+0x2064], R24 ;  /* 0x002064181b007388 */ /* 0x0009e80000000800 */
[----:B------:R4:W-:Y:S01]  /*ba90*/  STS [R27+0x206c], R7 ;  /* 0x00206c071b007388 */ /* 0x0009e20000000800 */
[----:B0-----:R-:W-:-:S04]  /*baa0*/  IMAD.IADD R4, R29, 0x1, R11 ;  /* 0x000000011d047824 */ /* 0x001fc800078e020b */
        /* <DEDUP_REMOVED lines=10> */
.L_x_782:
        /* <DEDUP_REMOVED lines=61> */
.L_x_786:
[----:B------:R-:W-:Y:S05]  /*bf20*/  BSYNC B0 ;  /* 0x0000000000007941 */ /* 0x000fea0003800000 */
.L_x_785:
[----:B-----5:R-:W1:Y:S01]  /*bf30*/  SHFL.IDX PT, R9, R20, RZ, 0x1f ;  /* 0x00001fff14097589 */ /* 0x020e6200000e0000 */
[----:B------:R-:W-:Y:S01]  /*bf40*/  @P4 LOP3.LUT R8, R8, R7, RZ, 0x30, !PT ;  /* 0x0000000708084212 */ /* 0x000fe200078e30ff */
[----:B------:R-:W-:-:S05]  /*bf50*/  IMAD.MOV.U32 R15, RZ, RZ, 0x4 ;  /* 0x00000004ff0f7424 */ /* 0x000fca00078e00ff */
[----:B------:R-:W1:Y:S02]  /*bf60*/  @P4 POPC R8, R8 ;  /* 0x0000000800084309 */ /* 0x000e640000000000 */
[----:B-1----:R-:W-:-:S04]  /*bf70*/  @P4 IMAD.IADD R14, R9, 0x1, R8 ;  /* 0x00000001090e4824 */ /* 0x002fc800078e0208 */
[----:B------:R-:W-:-:S05]  /*bf80*/  @P4 IMAD.WIDE R14, R14, R15, UR14 ;  /* 0x0000000e0e0e4e25 */ /* 0x000fca000f8e020f */
[----:B------:R1:W-:Y:S02]  /*bf90*/  @P4 STG.E desc[UR22][R14.64], R2 ;  /* 0x000000020e004986 */ /* 0x0003e4000c101916 */
.L_x_784:
        /* <DEDUP_REMOVED lines=21> */
.L_x_789:
[----:B------:R-:W-:Y:S05]  /*c0f0*/  BSYNC B0 ;  /* 0x0000000000007941 */ /* 0x000fea0003800000 */
.L_x_788:
[----:B-----5:R-:W3:Y:S01]  /*c100*/  SHFL.IDX PT, R5, R16, RZ, 0x1f ;  /* 0x00001fff10057589 */ /* 0x020ee200000e0000 */
[----:B------:R-:W-:-:S06]  /*c110*/  LOP3.LUT R8, R8, R7, RZ, 0x30, !PT ;  /* 0x0000000708087212 */ /* 0x000fcc00078e30ff */
[----:B------:R-:W3:Y:S02]  /*c120*/  POPC R8, R8 ;  /* 0x0000000800087309 */ /* 0x000ee40000000000 */
[----:B---3--:R-:W-:-:S05]  /*c130*/  IMAD.IADD R11, R5, 0x1, R8 ;  /* 0x00000001050b7824 */ /* 0x008fca00078e0208 */
[----:B------:R-:W-:-:S13]  /*c140*/  ISETP.GT.OR P2, PT, R11, 0xe7b, !P2 ;  /* 0x00000e7b0b00780c */ /* 0x000fda0005744670 */
[----:B------:R-:W-:-:S05]  /*c150*/  @!P2 LEA R11, R11, UR6, 0x2 ;  /* 0x000000060b0bac11 */ /* 0x000fca000f8e10ff */
[----:B------:R3:W-:Y:S02]  /*c160*/  @!P2 STS [R11+0xc00], R2 ;  /* 0x000c00020b00a388 */ /* 0x0007e40000000800 */
.L_x_787:
        /* <DEDUP_REMOVED lines=17> */
[----:B------:R-:W3:Y:S01]  /*c280*/  S2R R17, SR_LTMASK ;  /* 0x0000000000117919 */ /* 0x000ee20000003900 */
[----:B--2---:R-:W1:Y:S02]  /*c290*/  FLO.U32 R16, UR5 ;  /* 0x0000000500107d00 */ /* 0x004e6400080e0000 */
[----:B-1----:R-:W-:Y:S02]  /*c2a0*/  ISETP.EQ.U32.AND P5, PT, R16, R15, PT ;  /* 0x0000000f1000720c */ /* 0x002fe40003fa2070 */
[----:B------:R-:W-:Y:S01]  /*c2b0*/  IMAD R15, R9, UR20, RZ ;  /* 0x00000014090f7c24 */ /* 0x000fe2000f8e02ff */
[----:B---3--:R-:W-:-:S06]  /*c2c0*/  LOP3.LUT R17, R17, UR5, RZ, 0xc0, !PT ;  /* 0x0000000511117c12 */ /* 0x008fcc000f8ec0ff */
[----:B------:R-:W1:Y:S04]  /*c2d0*/  POPC R17, R17 ;  /* 0x0000001100117309 */ /* 0x000e680000000000 */
[----:B------:R-:W2:Y:S04]  /*c2e0*/  @P5 ATOMS.ADD R15, [UR6+0x7fe4], R15 ;  /* 0x007fe40fff0f598c */ /* 0x000ea80008000006 */
[----:B--2---:R-:W1:Y:S02]  /*c2f0*/  SHFL.IDX PT, R16, R15, R16, 0x1f ;  /* 0x00001f100f107589 */ /* 0x004e6400000e0000 */
[----:B-1----:R-:W-:-:S07]  /*c300*/  IMAD R9, R9, R17, R16 ;  /* 0x0000001109097224 */ /* 0x002fce00078e0210 */
.L_x_792:
[----:B------:R-:W-:Y:S05]  /*c310*/  BSYNC B0 ;  /* 0x0000000000007941 */ /* 0x000fea0003800000 */
.L_x_791:
[----:B------:R-:W1:Y:S01]  /*c320*/  SHFL.IDX PT, R9, R9, RZ, 0x1f ;  /* 0x00001fff09097589 */ /* 0x000e6200000e0000 */
[----:B--2---:R-:W-:Y:S01]  /*c330*/  @P4 LOP3.LUT R16, R14, R7, RZ, 0x30, !PT ;  /* 0x000000070e104212 */ /* 0x004fe200078e30ff */
[----:B------:R-:W-:-:S05]  /*c340*/  IMAD.MOV.U32 R15, RZ, RZ, 0x4 ;  /* 0x00000004ff0f7424 */ /* 0x000fca00078e00ff */
[----:B------:R-:W1:Y:S02]  /*c350*/  @P4 POPC R16, R16 ;  /* 0x0000001000104309 */ /* 0x000e640000000000 */
[----:B-1----:R-:W-:-:S04]  /*c360*/  @P4 IMAD.IADD R14, R9, 0x1, R16 ;  /* 0x00000001090e4824 */ /* 0x002fc800078e0210 */
[----:B------:R-:W-:-:S05]  /*c370*/  @P4 IMAD.WIDE R14, R14, R15, UR14 ;  /* 0x0000000e0e0e4e25 */ /* 0x000fca000f8e020f */
[----:B------:R1:W-:Y:S02]  /*c380*/  @P4 STG.E desc[UR22][R14.64], R11 ;  /* 0x0000000b0e004986 */ /* 0x0003e4000c101916 */
.L_x_790:
        /* <DEDUP_REMOVED lines=19> */
.L_x_795:
[----:B------:R-:W-:Y:S05]  /*c4c0*/  BSYNC B0 ;  /* 0x0000000000007941 */ /* 0x000fea0003800000 */
.L_x_794:
[----:B------:R-:W2:Y:S01]  /*c4d0*/  SHFL.IDX PT, R5, R5, RZ, 0x1f ;  /* 0x00001fff05057589 */ /* 0x000ea200000e0000 */
[----:B------:R-:W-:-:S06]  /*c4e0*/  LOP3.LUT R14, R14, R7, RZ, 0x30, !PT ;  /* 0x000000070e0e7212 */ /* 0x000fcc00078e30ff */
[----:B------:R-:W2:Y:S02]  /*c4f0*/  POPC R14, R14 ;  /* 0x0000000e000e7309 */ /* 0x000ea40000000000 */
[----:B--2---:R-:W-:-:S05]  /*c500*/  IMAD.IADD R16, R5, 0x1, R14 ;  /* 0x0000000105107824 */ /* 0x004fca00078e020e */
[----:B------:R-:W-:-:S13]  /*c510*/  ISETP.GT.OR P2, PT, R16, 0xe7b, !P2 ;  /* 0x00000e7b1000780c */ /* 0x000fda0005744670 */
[----:B------:R-:W-:-:S05]  /*c520*/  @!P2 LEA R16, R16, UR6, 0x2 ;  /* 0x000000061010ac11 */ /* 0x000fca000f8e10ff */
[----:B------:R1:W-:Y:S02]  /*c530*/  @!P2 STS [R16+0xc00], R11 ;  /* 0x000c000b1000a388 */ /* 0x0003e40000000800 */
.L_x_793:
[----:B------:R-:W-:Y:S01]  /*c540*/  BSSY B0, `(.L_x_796) ;  /* 0x0000006000007945 */ /* 0x000fe20003800000 */
[----:B-1----:R-:W-:-:S03]  /*c550*/  IMAD.MOV.U32 R11, RZ, RZ, RZ ;  /* 0x000000ffff0b7224 */ /* 0x002fc600078e00ff */
[----:B------:R-:W-:Y:S05]  /*c560*/  @P3 BRA `(.L_x_797) ;  /* 0x00000000000c3947 */ /* 0x000fea0003800000 */
[----:B------:R-:W-:-:S06]  /*c570*/  LEA R11, R8, UR10, 0x1 ;  /* 0x0000000a080b7c11 */ /* 0x000fcc000f8e08ff */
[----:B------:R-:W5:Y:S01]  /*c580*/  LDL.U16 R11, [R11] ;  /* 0x000000000b0b7983 */ /* 0x000f620000100400 */
[----:B------:R-:W-:-:S07]  /*c590*/  VIADD R8, R8, 0x1 ;  /* 0x0000000108087836 */ /* 0x000fce0000000000 */
.L_x_797:
[----:B------:R-:W-:Y:S05]  /*c5a0*/  BSYNC B0 ;  /* 0x0000000000007941 */ /* 0x000fea0003800000 */
.L_x_796:
        /* <DEDUP_REMOVED lines=22> */
.L_x_800:
[----:B------:R-:W-:Y:S05]  /*c710*/  BSYNC B0 ;  /* 0x0000000000007941 */ /* 0x000fea0003800000 */
.L_x_799:
[----:B------:R-:W1:Y:S01]  /*c720*/  SHFL.IDX PT, R9, R9, RZ, 0x1f ;  /* 0x00001fff09097589 */ /* 0x000e6200000e0000 */
[----:B--2---:R-:W-:Y:S01]  /*c730*/  @P4 LOP3.LUT R16, R14, R7, RZ, 0x30, !PT ;  /* 0x000000070e104212 */ /* 0x004fe200078e30ff */
[----:B------:R-:W-:-:S05]  /*c740*/  IMAD.MOV.U32 R15, RZ, RZ, 0x4 ;  /* 0x00000004ff0f7424 */ /* 0x000fca00078e00ff */
[----:B------:R-:W1:Y:S02]  /*c750*/  @P4 POPC R16, R16 ;  /* 0x0000001000104309 */ /* 0x000e640000000000 */
[----:B-1----:R-:W-:-:S04]  /*c760*/  @P4 IMAD.IADD R14, R9, 0x1, R16 ;  /* 0x00000001090e4824 */ /* 0x002fc800078e0210 */
[----:B------:R-:W-:-:S05]  /*c770*/  @P4 IMAD.WIDE R14, R14, R15, UR14 ;  /* 0x0000000e0e0e4e25 */ /* 0x000fca000f8e020f */
[----:B------:R1:W-:Y:S02]  /*c780*/  @P4 STG.E desc[UR22][R14.64], R11 ;  /* 0x0000000b0e004986 */ /* 0x0003e4000c101916 */
.L_x_798:
        /* <DEDUP_REMOVED lines=19> */
.L_x_803:
[----:B------:R-:W-:Y:S05]  /*c8c0*/  BSYNC B0 ;  /* 0x0000000000007941 */ /* 0x000fea0003800000 */
.L_x_802:
[----:B------:R-:W2:Y:S01]  /*c8d0*/  SHFL.IDX PT, R5, R5, RZ, 0x1f ;  /* 0x00001fff05057589 */ /* 0x000ea200000e0000 */
[----:B------:R-:W-:-:S06]  /*c8e0*/  LOP3.LUT R14, R14, R7, RZ, 0x30, !PT ;  /* 0x000000070e0e7212 */ /* 0x000fcc00078e30ff */
[----:B------:R-:W2:Y:S02]  /*c8f0*/  POPC R14, R14 ;  /* 0x0000000e000e7309 */ /* 0x000ea40000000000 */
[----:B--2---:R-:W-:-:S05]  /*c900*/  IMAD.IADD R16, R5, 0x1, R14 ;  /* 0x0000000105107824 */ /* 0x004fca00078e020e */
[----:B------:R-:W-:-:S13]  /*c910*/  ISETP.GT.OR P2, PT, R16, 0xe7b, !P2 ;  /* 0x00000e7b1000780c */ /* 0x000fda0005744670 */
[----:B------:R-:W-:-:S05]  /*c920*/  @!P2 LEA R16, R16, UR6, 0x2 ;  /* 0x000000061010ac11 */ /* 0x000fca000f8e10ff */
[----:B------:R1:W-:Y:S02]  /*c930*/  @!P2 STS [R16+0xc00], R11 ;  /* 0x000c000b1000a388 */ /* 0x0003e40000000800 */
.L_x_801:
[----:B------:R-:W-:Y:S01]  /*c940*/  BSSY B0, `(.L_x_804) ;  /* 0x0000006000007945 */ /* 0x000fe20003800000 */
[----:B-1----:R-:W-:-:S03]  /*c950*/  IMAD.MOV.U32 R11, RZ, RZ, RZ ;  /* 0x000000ffff0b7224 */ /* 0x002fc600078e00ff */
[----:B------:R-:W-:Y:S05]  /*c960*/  @P3 BRA `(.L_x_805) ;  /* 0x00000000000c3947 */ /* 0x000fea0003800000 */
[----:B------:R-:W-:-:S06]  /*c970*/  LEA R11, R8, UR10, 0x1 ;  /* 0x0000000a080b7c11 */ /* 0x000fcc000f8e08ff */
[----:B------:R-:W5:Y:S01]  /*c980*/  LDL.U16 R11, [R11] ;  /* 0x000000000b0b7983 */ /* 0x000f620000100400 */
[----:B------:R-:W-:-:S07]  /*c990*/  VIADD R8, R8, 0x1 ;  /* 0x0000000108087836 */ /* 0x000fce0000000000 */
.L_x_805:
[----:B------:R-:W-:Y:S05]  /*c9a0*/  BSYNC B0 ;  /* 0x0000000000007941 */ /* 0x000fea0003800000 */
.L_x_804:
        /* <DEDUP_REMOVED lines=22> */
.L_x_808:
[----:B------:R-:W-:Y:S05]  /*cb10*/  BSYNC B0 ;  /* 0x0000000000007941 */ /* 0x000fea0003800000 */
.L_x_807:
[----:B------:R-:W1:Y:S01]  /*cb20*/  SHFL.IDX PT, R9, R9, RZ, 0x1f ;  /* 0x00001fff09097589 */ /* 0x000e6200000e0000 */
[----:B--2---:R-:W-:Y:S01]  /*cb30*/  @P2 LOP3.LUT R16, R14, R7, RZ, 0x30, !PT ;  /* 0x000000070e102212 */ /* 0x004fe200078e30ff */
[----:B------:R-:W-:-:S05]  /*cb40*/  IMAD.MOV.U32 R15, RZ, RZ, 0x4 ;  /* 0x00000004ff0f7424 */ /* 0x000fca00078e00ff */
[----:B------:R-:W1:Y:S02]  /*cb50*/  @P2 POPC R16, R16 ;  /* 0x0000001000102309 */ /* 0x000e640000000000 */
[----:B-1----:R-:W-:-:S04]  /*cb60*/  @P2 IMAD.IADD R14, R9, 0x1, R16 ;  /* 0x00000001090e2824 */ /* 0x002fc800078e0210 */
[----:B------:R-:W-:-:S05]  /*cb70*/  @P2 IMAD.WIDE R14, R14, R15, UR14 ;  /* 0x0000000e0e0e2e25 */ /* 0x000fca000f8e020f */
[----:B------:R1:W-:Y:S02]  /*cb80*/  @P2 STG.E desc[UR22][R14.64], R11 ;  /* 0x0000000b0e002986 */ /* 0x0003e4000c101916 */
.L_x_806:
        /* <DEDUP_REMOVED lines=19> */
.L_x_811:
[----:B------:R-:W-:Y:S05]  /*ccc0*/  BSYNC B0 ;  /* 0x0000000000007941 */ /* 0x000fea0003800000 */
.L_x_810:
[----:B------:R-:W2:Y:S01]  /*ccd0*/  SHFL.IDX PT, R5, R5, RZ, 0x1f ;  /* 0x00001fff05057589 */ /* 0x000ea200000e0000 */
[----:B------:R-:W-:-:S06]  /*cce0*/  LOP3.LUT R14, R14, R7, RZ, 0x30, !PT ;  /* 0x000000070e0e7212 */ /* 0x000fcc00078e30ff */
[----:B------:R-:W2:Y:S02]  /*ccf0*/  POPC R14, R14 ;  /* 0x0000000e000e7309 */ /* 0x000ea40000000000 */
[----:B--2---:R-:W-:-:S05]  /*cd00*/  IMAD.IADD R16, R5, 0x1, R14 ;  /* 0x0000000105107824 */ /* 0x004fca00078e020e */
[----:B------:R-:W-:-:S13]  /*cd10*/  ISETP.GT.OR P0, PT, R16, 0xe7b, !P0 ;  /* 0x00000e7b1000780c */ /* 0x000fda0004704670 */
[----:B------:R-:W-:-:S05]  /*cd20*/  @!P0 LEA R16, R16, UR6, 0x2 ;  /* 0x0000000610108c11 */ /* 0x000fca000f8e10ff */
[----:B------:R1:W-:Y:S02]  /*cd30*/  @!P0 STS [R16+0xc00], R11 ;  /* 0x000c000b10008388 */ /* 0x0003e40000000800 */
.L_x_809:
        /* <DEDUP_REMOVED lines=13> */
.L_x_814:
[----:B------:R-:W-:Y:S05]  /*ce10*/  BSYNC B0 ;  /* 0x0000000000007941 */ /* 0x000fea0003800000 */
.L_x_813:
        /* <DEDUP_REMOVED lines=23> */
.L_x_817:
[----:B------:R-:W-:Y:S05]  /*cf90*/  BSYNC B0 ;  /* 0x0000000000007941 */ /* 0x000fea0003800000 */
.L_x_816:
[----:B------:R-:W1:Y:S01]  /*cfa0*/  SHFL.IDX PT, R9, R9, RZ, 0x1f ;  /* 0x00001fff09097589 */ /* 0x000e6200000e0000 */
[----:B--2---:R-:W-:Y:S01]  /*cfb0*/  @P4 LOP3.LUT R16, R14, R7, RZ, 0x30, !PT ;  /* 0x000000070e104212 */ /* 0x004fe200078e30ff */
[----:B------:R-:W-:-:S05]  /*cfc0*/  IMAD.MOV.U32 R15, RZ, RZ, 0x4 ;  /* 0x00000004ff0f7424 */ /* 0x000fca00078e00ff */
[----:B------:R-:W1:Y:S02]  /*cfd0*/  @P4 POPC R16, R16 ;  /* 0x0000001000104309 */ /* 0x000e640000000000 */
[----:B-1----:R-:W-:-:S04]  /*cfe0*/  @P4 IMAD.IADD R14, R9, 0x1, R16 ;  /* 0x00000001090e4824 */ /* 0x002fc800078e0210 */
[----:B------:R-:W-:-:S05]  /*cff0*/  @P4 IMAD.WIDE R14, R14, R15, UR14 ;  /* 0x0000000e0e0e4e25 */ /* 0x000fca000f8e020f */
[----:B------:R1:W-:Y:S02]  /*d000*/  @P4 STG.E desc[UR22][R14.64], R11 ;  /* 0x0000000b0e004986 */ /* 0x0003e4000c101916 */
.L_x_815:
        /* <DEDUP_REMOVED lines=19> */
.L_x_820:
[----:B------:R-:W-:Y:S05]  /*d140*/  BSYNC B0 ;  /* 0x0000000000007941 */ /* 0x000fea0003800000 */
.L_x_819:
[----:B------:R-:W2:Y:S01]  /*d150*/  SHFL.IDX PT, R5, R5, RZ, 0x1f ;  /* 0x00001fff05057589 */ /* 0x000ea200000e0000 */
[----:B------:R-:W-:-:S06]  /*d160*/  LOP3.LUT R14, R14, R7, RZ, 0x30, !PT ;  /* 0x000000070e0e7212 */ /* 0x000fcc00078e30ff */
[----:B------:R-:W2:Y:S02]  /*d170*/  POPC R14, R14 ;  /* 0x0000000e000e7309 */ /* 0x000ea40000000000 */
[----:B--2---:R-:W-:-:S05]  /*d180*/  IMAD.IADD R16, R5, 0x1, R14 ;  /* 0x0000000105107824 */ /* 0x004fca00078e020e */
[----:B------:R-:W-:-:S13]  /*d190*/  ISETP.GT.OR P2, PT, R16, 0xe7b, !P2 ;  /* 0x00000e7b1000780c */ /* 0x000fda0005744670 */
[----:B------:R-:W-:-:S05]  /*d1a0*/  @!P2 LEA R16, R16, UR6, 0x2 ;  /* 0x000000061010ac11 */ /* 0x000fca000f8e10ff */
[----:B------:R1:W-:Y:S02]  /*d1b0*/  @!P2 STS [R16+0xc00], R11 ;  /* 0x000c000b1000a388 */ /* 0x0003e40000000800 */
.L_x_818:
[----:B------:R-:W-:Y:S01]  /*d1c0*/  BSSY B0, `(.L_x_821) ;  /* 0x0000006000007945 */ /* 0x000fe20003800000 */
[----:B-1----:R-:W-:-:S03]  /*d1d0*/  IMAD.MOV.U32 R11, RZ, RZ, RZ ;  /* 0x000000ffff0b7224 */ /* 0x002fc600078e00ff */
[----:B------:R-:W-:Y:S05]  /*d1e0*/  @P3 BRA `(.L_x_822) ;  /* 0x00000000000c3947 */ /* 0x000fea0003800000 */
[----:B------:R-:W-:-:S06]  /*d1f0*/  LEA R11, R8, UR10, 0x1 ;  /* 0x0000000a080b7c11 */ /* 0x000fcc000f8e08ff */
[----:B------:R-:W5:Y:S01]  /*d200*/  LDL.U16 R11, [R11] ;  /* 0x000000000b0b7983 */ /* 0x000f620000100400 */
[----:B------:R-:W-:-:S07]  /*d210*/  VIADD R8, R8, 0x1 ;  /* 0x0000000108087836 */ /* 0x000fce0000000000 */
.L_x_822:
[----:B------:R-:W-:Y:S05]  /*d220*/  BSYNC B0 ;  /* 0x0000000000007941 */ /* 0x000fea0003800000 */
.L_x_821:
        /* <DEDUP_REMOVED lines=22> */
.L_x_825:
[----:B------:R-:W-:Y:S05]  /*d390*/  BSYNC B0 ;  /* 0x0000000000007941 */ /* 0x000fea0003800000 */
.L_x_824:
[----:B------:R-:W1:Y:S01]  /*d3a0*/  SHFL.IDX PT, R9, R9, RZ, 0x1f ;  /* 0x00001fff09097589 */ /* 0x000e6200000e0000 */
[----:B--2---:R-:W-:Y:S01]  /*d3b0*/  @P4 LOP3.LUT R16, R14, R7, RZ, 0x30, !PT ;  /* 0x000000070e104212 */ /* 0x004fe200078e30ff */
[----:B------:R-:W-:-:S05]  /*d3c0*/  IMAD.MOV.U32 R15, RZ, RZ, 0x4 ;  /* 0x00000004ff0f7424 */ /* 0x000fca00078e00ff */
[----:B------:R-:W1:Y:S02]  /*d3d0*/  @P4 POPC R16, R16 ;  /* 0x0000001000104309 */ /* 0x000e640000000000 */
[----:B-1----:R-:W-:-:S04]  /*d3e0*/  @P4 IMAD.IADD R14, R9, 0x1, R16 ;  /* 0x00000001090e4824 */ /* 0x002fc800078e0210 */
[----:B------:R-:W-:-:S05]  /*d3f0*/  @P4 IMAD.WIDE R14, R14, R15, UR14 ;  /* 0x0000000e0e0e4e25 */ /* 0x000fca000f8e020f */
[----:B------:R1:W-:Y:S02]  /*d400*/  @P4 STG.E desc[UR22][R14.64], R11 ;  /* 0x0000000b0e004986 */ /* 0x0003e4000c101916 */
.L_x_823:
        /* <DEDUP_REMOVED lines=19> */
.L_x_828:
[----:B------:R-:W-:Y:S05]  /*d540*/  BSYNC B0 ;  /* 0x0000000000007941 */ /* 0x000fea0003800000 */
.L_x_827:
[----:B------:R-:W2:Y:S01]  /*d550*/  SHFL.IDX PT, R5, R5, RZ, 0x1f ;  /* 0x00001fff05057589 */ /* 0x000ea200000e0000 */
[----:B------:R-:W-:-:S06]  /*d560*/  LOP3.LUT R14, R14, R7, RZ, 0x30, !PT ;  /* 0x000000070e0e7212 */ /* 0x000fcc00078e30ff */
[----:B------:R-:W2:Y:S02]  /*d570*/  POPC R14, R14 ;  /* 0x0000000e000e7309 */ /* 0x000ea40000000000 */
[----:B--2---:R-:W-:-:S05]  /*d580*/  IMAD.IADD R16, R5, 0x1, R14 ;  /* 0x0000000105107824 */ /* 0x004fca00078e020e */
[----:B------:R-:W-:-:S13]  /*d590*/  ISETP.GT.OR P2, PT, R16, 0xe7b, !P2 ;  /* 0x00000e7b1000780c */ /* 0x000fda0005744670 */
[----:B------:R-:W-:-:S05]  /*d5a0*/  @!P2 LEA R16, R16, UR6, 0x2 ;  /* 0x000000061010ac11 */ /* 0x000fca000f8e10ff */
[----:B------:R1:W-:Y:S02]  /*d5b0*/  @!P2 STS [R16+0xc00], R11 ;  /* 0x000c000b1000a388 */ /* 0x0003e40000000800 */
.L_x_826:
[----:B------:R-:W-:Y:S01]  /*d5c0*/  BSSY B0, `(.L_x_829) ;  /* 0x0000006000007945 */ /* 0x000fe20003800000 */
[----:B-1----:R-:W-:-:S03]  /*d5d0*/  IMAD.MOV.U32 R11, RZ, RZ, RZ ;  /* 0x000000ffff0b7224 */ /* 0x002fc600078e00ff */
[----:B------:R-:W-:Y:S05]  /*d5e0*/  @P3 BRA `(.L_x_830) ;  /* 0x00000000000c3947 */ /* 0x000fea0003800000 */
[----:B------:R-:W-:-:S06]  /*d5f0*/  LEA R11, R8, UR10, 0x1 ;  /* 0x0000000a080b7c11 */ /* 0x000fcc000f8e08ff */
[----:B------:R-:W5:Y:S01]  /*d600*/  LDL.U16 R11, [R11] ;  /* 0x000000000b0b7983 */ /* 0x000f620000100400 */
[----:B------:R-:W-:-:S07]  /*d610*/  VIADD R8, R8, 0x1 ;  /* 0x0000000108087836 */ /* 0x000fce0000000000 */
.L_x_830:
[----:B------:R-:W-:Y:S05]  /*d620*/  BSYNC B0 ;  /* 0x0000000000007941 */ /* 0x000fea0003800000 */
.L_x_829:
        /* <DEDUP_REMOVED lines=22> */
.L_x_833:
[----:B------:R-:W-:Y:S05]  /*d790*/  BSYNC B0 ;  /* 0x0000000000007941 */ /* 0x000fea0003800000 */
.L_x_832:
[----:B------:R-:W1:Y:S01]  /*d7a0*/  SHFL.IDX PT, R9, R9, RZ, 0x1f ;  /* 0x00001fff09097589 */ /* 0x000e6200000e0000 */
[----:B--2---:R-:W-:Y:S01]  /*d7b0*/  @P4 LOP3.LUT R16, R14, R7, RZ, 0x30, !PT ;  /* 0x000000070e104212 */ /* 0x004fe200078e30ff */
[----:B------:R-:W-:-:S05]  /*d7c0*/  IMAD.MOV.U32 R15, RZ, RZ, 0x4 ;  /* 0x00000004ff0f7424 */ /* 0x000fca00078e00ff */
[----:B------:R-:W1:Y:S02]  /*d7d0*/  @P4 POPC R16, R16 ;  /* 0x0000001000104309 */ /* 0x000e640000000000 */
[----:B-1----:R-:W-:-:S04]  /*d7e0*/  @P4 IMAD.IADD R14, R9, 0x1, R16 ;  /* 0x00000001090e4824 */ /* 0x002fc800078e0210 */
[----:B------:R-:W-:-:S05]  /*d7f0*/  @P4 IMAD.WIDE R14, R14, R15, UR14 ;  /* 0x0000000e0e0e4e25 */ /* 0x000fca000f8e020f */
[----:B------:R1:W-:Y:S02]  /*d800*/  @P4 STG.E desc[UR22][R14.64], R11 ;  /* 0x0000000b0e004986 */ /* 0x0003e4000c101916 */
.L_x_831:
        /* <DEDUP_REMOVED lines=19> */
.L_x_836:
[----:B------:R-:W-:Y:S05]  /*d940*/  BSYNC B0 ;  /* 0x0000000000007941 */ /* 0x000fea0003800000 */
.L_x_835:
[----:B------:R-:W2:Y:S01]  /*d950*/  SHFL.IDX PT, R5, R5, RZ, 0x1f ;  /* 0x00001fff05057589 */ /* 0x000ea200000e0000 */
[----:B------:R-:W-:-:S06]  /*d960*/  LOP3.LUT R14, R14, R7, RZ, 0x30, !PT ;  /* 0x000000070e0e7212 */ /* 0x000fcc00078e30ff */
[----:B------:R-:W2:Y:S02]  /*d970*/  POPC R14, R14 ;  /* 0x0000000e000e7309 */ /* 0x000ea40000000000 */
[----:B--2---:R-:W-:-:S05]  /*d980*/  IMAD.IADD R16, R5, 0x1, R14 ;  /* 0x0000000105107824 */ /* 0x004fca00078e020e */
[----:B------:R-:W-:-:S13]  /*d990*/  ISETP.GT.OR P2, PT, R16, 0xe7b, !P2 ;  /* 0x00000e7b1000780c */ /* 0x000fda0005744670 */
[----:B------:R-:W-:-:S05]  /*d9a0*/  @!P2 LEA R16, R16, UR6, 0x2 ;  /* 0x000000061010ac11 */ /* 0x000fca000f8e10ff */
[----:B------:R1:W-:Y:S02]  /*d9b0*/  @!P2 STS [R16+0xc00], R11 ;  /* 0x000c000b1000a388 */ /* 0x0003e40000000800 */
.L_x_834:
[----:B------:R-:W-:Y:S01]  /*d9c0*/  BSSY B0, `(.L_x_837) ;  /* 0x0000005000007945 */ /* 0x000fe20003800000 */
[----:B-1----:R-:W-:-:S03]  /*d9d0*/  IMAD.MOV.U32 R11, RZ, RZ, RZ ;  /* 0x000000ffff0b7224 */ /* 0x002fc600078e00ff */
[----:B------:R-:W-:Y:S05]  /*d9e0*/  @P3 BRA `(.L_x_838) ;  /* 0x0000000000083947 */ /* 0x000fea0003800000 */
[----:B------:R-:W-:-:S05]  /*d9f0*/  LEA R8, R8, UR10, 0x1 ;  /* 0x0000000a08087c11 */ /* 0x000fca000f8e08ff */
[----:B------:R1:W5:Y:S02]  /*da00*/  LDL.U16 R11, [R8] ;  /* 0x00000000080b7983 */ /* 0x0003640000100400 */
.L_x_838:
[----:B------:R-:W-:Y:S05]  /*da10*/  BSYNC B0 ;  /* 0x0000000000007941 */ /* 0x000fea0003800000 */
.L_x_837:
        /* <DEDUP_REMOVED lines=13> */
[----:B--2---:R-:W2:Y:S01]  /*daf0*/  S2R R16, SR_LTMASK ;  /* 0x0000000000107919 */ /* 0x004ea20000003900 */
[----:B------:R-:W1:Y:S04]  /*db00*/  FLO.U32 R14, UR5 ;  /* 0x00000005000e7d00 */ /* 0x000e6800080e0000 */
[----:B---3--:R-:W-:Y:S01]  /*db10*/  IMAD R4, R9, UR17, RZ ;  /* 0x0000001109047c24 */ /* 0x008fe2000f8e02ff */
[----:B-1----:R-:W-:-:S02]  /*db20*/  ISETP.EQ.U32.AND P3, PT, R14, R15, PT ;  /* 0x0000000f0e00720c */ /* 0x002fc40003f62070 */
[----:B--2---:R-:W-:-:S06]  /*db30*/  LOP3.LUT R16, R16, UR5, RZ, 0xc0, !PT ;  /* 0x0000000510107c12 */ /* 0x004fcc000f8ec0ff */
[----:B------:R-:W1:Y:S05]  /*db40*/  POPC R16, R16 ;  /* 0x0000001000107309 */ /* 0x000e6a0000000000 */
[----:B------:R-:W2:Y:S04]  /*db50*/  @P3 ATOMS.ADD R15, [UR6+0x7fe4], R4 ;  /* 0x007fe404ff0f398c */ /* 0x000ea80008000006 */
[----:B--2---:R-:W1:Y:S02]  /*db60*/  SHFL.IDX PT, R14, R15, R14, 0x1f ;  /* 0x00001f0e0f0e7589 */ /* 0x004e6400000e0000 */
[----:B-1----:R-:W-:-:S07]  /*db70*/  IMAD R9, R9, R16, R14 ;  /* 0x0000001009097224 */ /* 0x002fce00078e020e */
.L_x_841:
[----:B------:R-:W-:Y:S05]  /*db80*/  BSYNC B0 ;  /* 0x0000000000007941 */ /* 0x000fea0003800000 */
.L_x_840:
[----:B------:R-:W1:Y:S01]  /*db90*/  SHFL.IDX PT, R4, R9, RZ, 0x1f ;  /* 0x00001fff09047589 */ /* 0x000e6200000e0000 */
[----:B------:R-:W-:Y:S01]  /*dba0*/  @P2 LOP3.LUT R8, R8, R7, RZ, 0x30, !PT ;  /* 0x0000000708082212 */ /* 0x000fe200078e30ff */
[----:B------:R-:W-:-:S03]  /*dbb0*/  IMAD.MOV.U32 R14, RZ, RZ, 0x4 ;  /* 0x00000004ff0e7424 */ /* 0x000fc600078e00ff */
[----:B------:R-:W1:Y:S02]  /*dbc0*/  @P2 POPC R15, R8 ;  /* 0x00000008000f2309 */ /* 0x000e640000000000 */
[----:B-1----:R-:W-:-:S04]  /*dbd0*/  @P2 IMAD.IADD R15, R4, 0x1, R15 ;  /* 0x00000001040f2824 */ /* 0x002fc800078e020f */
[----:B------:R-:W-:-:S05]  /*dbe0*/  @P2 IMAD.WIDE R14, R15, R14, UR14 ;  /* 0x0000000e0f0e2e25 */ /* 0x000fca000f8e020e */
[----:B------:R1:W-:Y:S02]  /*dbf0*/  @P2 STG.E desc[UR22][R14.64], R11 ;  /* 0x0000000b0e002986 */ /* 0x0003e4000c101916 */
.L_x_839:
        /* <DEDUP_REMOVED lines=19> */
.L_x_843:
[----:B------:R-:W-:Y:S05]  /*dd30*/  BSYNC B0 ;  /* 0x0000000000007941 */ /* 0x000fea0003800000 */
.L_x_842:
[----:B------:R-:W3:Y:S01]  /*dd40*/  SHFL.IDX PT, R3, R5, RZ, 0x1f ;  /* 0x00001fff05037589 */ /* 0x000ee200000e0000 */
[----:B------:R-:W-:-:S04]  /*dd50*/  LOP3.LUT R7, R4, R7, RZ, 0x30, !PT ;  /* 0x0000000704077212 */ /* 0x000fc800078e30ff */
[----:B------:R-:W3:Y:S02]  /*dd60*/  POPC R4, R7 ;  /* 0x0000000700047309 */ /* 0x000ee40000000000 */
[----:B---3--:R-:W-:-:S05]  /*dd70*/  IMAD.IADD R4, R3, 0x1, R4 ;  /* 0x0000000103047824 */ /* 0x008fca00078e0204 */
[----:B------:R-:W-:-:S13]  /*dd80*/  ISETP.GT.OR P0, PT, R4, 0xe7b, !P0 ;  /* 0x00000e7b0400780c */ /* 0x000fda0004704670 */
[----:B------:R-:W-:-:S05]  /*dd90*/  @!P0 LEA R4, R4, UR6, 0x2 ;  /* 0x0000000604048c11 */ /* 0x000fca000f8e10ff */
[----:B------:R3:W-:Y:S02]  /*dda0*/  @!P0 STS [R4+0xc00], R11 ;  /* 0x000c000b04008388 */ /* 0x0007e40000000800 */
.L_x_812:
[----:B------:R-:W-:Y:S01]  /*ddb0*/  BAR.SYNC.DEFER_BLOCKING 0x0 ;  /* 0x0000000000007b1d */ /* 0x000fe20000010000 */
[----:B---3--:R-:W-:Y:S01]  /*ddc0*/  MOV R4, 0x980 ;  /* 0x0000098000047802 */ /* 0x008fe20000000f00 */
[----:B-1----:R-:W-:-:S04]  /*ddd0*/  IMAD.MOV.U32 R15, RZ, RZ, 0x0 ;  /* 0x00000000ff0f7424 */ /* 0x002fc800078e00ff */
[----:B------:R-:W-:Y:S01]  /*dde0*/  IMAD.MOV.U32 R14, RZ, RZ, R4 ;  /* 0x000000ffff0e7224 */ /* 0x000fe200078e0004 */
[----:B------:R-:W1:Y:S02]  /*ddf0*/  LDS R3, [UR6+0x7fe4] ;  /* 0x007fe406ff037984 */ /* 0x000e640008000800 */
[----:B-1----:R-:W-:-:S13]  /*de00*/  ISETP.GT.AND P0, PT, R3, 0x7ff, PT ;  /* 0x000007ff0300780c */ /* 0x002fda0003f04270 */
[----:B0-2---:R-:W-:Y:S05]  /*de10*/  @P0 RET.REL.NODEC R14 `(_ZN4vllm10persistent22persistent_topk_kernelILj2EEEvNS0_20PersistentTopKParamsE) ;  /* 0xffffff200e780950 */ /* 0x005fea0003c3ffff */
        /* <DEDUP_REMOVED lines=18> */
.L_x_849:
[----:B0-----:R-:W0:Y:S01]  /*df40*/  LDS R21, [R8] ;  /* 0x0000000008157984 */ /* 0x001e220000000800 */
[----:B------:R-:W-:Y:S02]  /*df50*/  IMAD.MOV.U32 R3, RZ, RZ, 0x4 ;  /* 0x00000004ff037424 */ /* 0x000fe400078e00ff */
[C---:B------:R-:W-:Y:S01]  /*df60*/  VIADD R14, R4.reuse, 0x400 ;  /* 0x00000400040e7836 */ /* 0x040fe20000000000 */
[----:B------:R-:W1:Y:S01]  /*df70*/  LDS R19, [R8+0x1000] ;  /* 0x0010000008137984 */ /* 0x000e620000000800 */
[----:B------:R-:W-:-:S03]  /*df80*/  IMAD.WIDE R2, R4, R3, UR14 ;  /* 0x0000000e04027e25 */ /* 0x000fc6000f8e0203 */
[----:B------:R-:W2:Y:S01]  /*df90*/  LDS R16, [R8+0x2000] ;  /* 0x0020000008107984 */ /* 0x000ea20000000800 */
[----:B------:R-:W-:Y:S02]  /*dfa0*/  IMAD.MOV.U32 R15, RZ, RZ, 0x4 ;  /* 0x00000004ff0f7424 */ /* 0x000fe400078e00ff */
[----:B------:R-:W-:Y:S01]  /*dfb0*/  IMAD.MOV.U32 R23, RZ, RZ, 0x4 ;  /* 0x00000004ff177424 */ /* 0x000fe200078e00ff */
[----:B------:R3:W4:Y:S01]  /*dfc0*/  LDS R17, [R8+0x3000] ;  /* 0x0030000008117984 */ /* 0x0007220000000800 */
[----:B------:R-:W-:Y:S02]  /*dfd0*/  IMAD.MOV.U32 R18, RZ, RZ, 0x4 ;  /* 0x00000004ff127424 */ /* 0x000fe400078e00ff */
[----:B------:R-:W-:-:S05]  /*dfe0*/  VIADD R6, R6, 0x1000 ;  /* 0x0000100006067836 */ /* 0x000fca0000000000 */
[----:B------:R-:W-:Y:S01]  /*dff0*/  ISETP.GE.AND P2, PT, R6, R11, PT ;  /* 0x0000000b0600720c */ /* 0x000fe20003f46270 */
[----:B---3--:R-:W-:Y:S01]  /*e000*/  VIADD R8, R8, 0x4000 ;  /* 0x0000400008087836 */ /* 0x008fe20000000000 */
[----:B0-----:R0:W-:Y:S02]  /*e010*/  STG.E desc[UR22][R2.64], R21 ;  /* 0x0000001502007986 */ /* 0x0011e4000c101916 */
[----:B0-----:R-:W-:-:S04]  /*e020*/  IMAD.WIDE R2, R14, R15, UR14 ;  /* 0x0000000e0e027e25 */ /* 0x001fc8000f8e020f */
[C---:B------:R-:W-:Y:S01]  /*e030*/  VIADD R14, R4.reuse, 0x800 ;  /* 0x00000800040e7836 */ /* 0x040fe20000000000 */
[----:B-1----:R0:W-:Y:S01]  /*e040*/  STG.E desc[UR22][R2.64], R19 ;  /* 0x0000001302007986 */ /* 0x0021e2000c101916 */
[C---:B------:R-:W-:Y:S02]  /*e050*/  VIADD R15, R4.reuse, 0xc00 ;  /* 0x00000c00040f7836 */ /* 0x040fe40000000000 */
[----:B------:R-:W-:Y:S02]  /*e060*/  VIADD R4, R4, 0x1000 ;  /* 0x0000100004047836 */ /* 0x000fe40000000000 */
[----:B0-----:R-:W-:-:S04]  /*e070*/  IMAD.WIDE R2, R14, R23, UR14 ;  /* 0x0000000e0e027e25 */ /* 0x001fc8000f8e0217 */
[----:B------:R-:W-:Y:S01]  /*e080*/  IMAD.WIDE R14, R15, R18, UR14 ;  /* 0x0000000e0f0e7e25 */ /* 0x000fe2000f8e0212 */
[----:B--2---:R0:W-:Y:S04]  /*e090*/  STG.E desc[UR22][R2.64], R16 ;  /* 0x0000001002007986 */ /* 0x0041e8000c101916 */
[----:B----4-:R0:W-:Y:S01]  /*e0a0*/  STG.E desc[UR22][R14.64], R17 ;  /* 0x000000110e007986 */ /* 0x0101e2000c101916 */
[----:B------:R-:W-:Y:S05]  /*e0b0*/  @!P2 BRA `(.L_x_849) ;  /* 0xfffffffc00a0a947 */ /* 0x000fea000383ffff */
.L_x_848:
[----:B------:R-:W-:Y:S05]  /*e0c0*/  BSYNC B1 ;  /* 0x0000000000017941 */ /* 0x000fea0003800000 */
.L_x_847:
        /* <DEDUP_REMOVED lines=17> */
.L_x_851:
[----:B------:R-:W-:Y:S05]  /*e1e0*/  BSYNC B1 ;  /* 0x0000000000017941 */ /* 0x000fea0003800000 */
.L_x_850:
[----:B------:R-:W-:Y:S01]  /*e1f0*/  ISETP.LT.OR P0, PT, R6, R7, P0 ;  /* 0x000000070600720c */ /* 0x000fe20000701670 */
[----:B0-----:R-:W-:-:S12]  /*e200*/  IMAD.MOV.U32 R3, RZ, RZ, 0x4 ;  /* 0x00000004ff037424 */ /* 0x001fd800078e00ff */
[----:B------:R-:W0:Y:S01]  /*e210*/  @P0 LDS R7, [R8] ;  /* 0x0000000008070984 */ /* 0x000e220000000800 */
[----:B------:R-:W-:-:S05]  /*e220*/  @P0 IMAD.WIDE R2, R4, R3, UR14 ;  /* 0x0000000e04020e25 */ /* 0x000fca000f8e0203 */
[----:B0-----:R0:W-:Y:S02]  /*e230*/  @P0 STG.E desc[UR22][R2.64], R7 ;  /* 0x0000000702000986 */ /* 0x0011e4000c101916 */
.L_x_846:
[----:B------:R-:W-:Y:S05]  /*e240*/  BSYNC B0 ;  /* 0x0000000000007941 */ /* 0x000fea0003800000 */
.L_x_845:
[----:B------:R-:W-:Y:S01]  /*e250*/  BAR.SYNC.DEFER_BLOCKING 0x0 ;  /* 0x0000000000007b1d */ /* 0x000fe20000010000 */
[----:B0-----:R-:W-:Y:S01]  /*e260*/  MOV R2, 0x980 ;  /* 0x0000098000027802 */ /* 0x001fe20000000f00 */
[----:B------:R-:W-:-:S04]  /*e270*/  IMAD.MOV.U32 R3, RZ, RZ, 0x0 ;  /* 0x00000000ff037424 */ /* 0x000fc800078e00ff */
[----:B------:R-:W-:Y:S05]  /*e280*/  RET.REL.NODEC R2 `(_ZN4vllm10persistent22persistent_topk_kernelILj2EEEvNS0_20PersistentTopKParamsE) ;  /* 0xffffff1c025c7950 */ /* 0x000fea0003c3ffff */
.L_x_844:
        /* <DEDUP_REMOVED lines=16> */
.L_x_854:
        /* <DEDUP_REMOVED lines=13> */
.L_x_853:
[----:B------:R-:W-:Y:S05]  /*e460*/  BSYNC B0 ;  /* 0x0000000000007941 */ /* 0x000fea0003800000 */
.L_x_852:
        /* <DEDUP_REMOVED lines=9> */
.L_x_856:
[----:B------:R-:W-:Y:S05]  /*e500*/  BSYNC B0 ;  /* 0x0000000000007941 */ /* 0x000fea0003800000 */
.L_x_855:
        /* <DEDUP_REMOVED lines=8> */
.L_x_858:
[----:B------:R-:W-:Y:S05]  /*e590*/  BSYNC B0 ;  /* 0x0000000000007941 */ /* 0x000fea0003800000 */
.L_x_857:
        /* <DEDUP_REMOVED lines=8> */
.L_x_860:
[----:B------:R-:W-:Y:S05]  /*e620*/  BSYNC B0 ;  /* 0x0000000000007941 */ /* 0x000fea0003800000 */
.L_x_859:
        /* <DEDUP_REMOVED lines=8> */
.L_x_862:
[----:B------:R-:W-:Y:S05]  /*e6b0*/  BSYNC B0 ;  /* 0x0000000000007941 */ /* 0x000fea0003800000 */
.L_x_861:
        /* <DEDUP_REMOVED lines=8> */
.L_x_864:
[----:B------:R-:W-:Y:S05]  /*e740*/  BSYNC B0 ;  /* 0x0000000000007941 */ /* 0x000fea0003800000 */
.L_x_863:
        /* <DEDUP_REMOVED lines=8> */
.L_x_866:
[----:B------:R-:W-:Y:S05]  /*e7d0*/  BSYNC B0 ;  /* 0x0000000000007941 */ /* 0x000fea0003800000 */
.L_x_865:
        /* <DEDUP_REMOVED lines=8> */
.L_x_868:
[----:B------:R-:W-:Y:S05]  /*e860*/  BSYNC B0 ;  /* 0x0000000000007941 */ /* 0x000fea0003800000 */
.L_x_867:
        /* <DEDUP_REMOVED lines=8> */
.L_x_870:
[----:B------:R-:W-:Y:S05]  /*e8f0*/  BSYNC B0 ;  /* 0x0000000000007941 */ /* 0x000fea0003800000 */
.L_x_869:
        /* <DEDUP_REMOVED lines=11> */
.L_x_872:
[----:B------:R-:W-:Y:S05]  /*e9b0*/  BSYNC B0 ;  /* 0x0000000000007941 */ /* 0x000fea0003800000 */
.L_x_871:
        /* <DEDUP_REMOVED lines=28> */
[----:B------:R-:W-:Y:S02]  /*eb80*/  VOTEU.ANY UR5, UPT, PT ;  /* 0x0000000000057886 */ /* 0x000fe400038e0100 */
        /* <DEDUP_REMOVED lines=8> */
[----:B--2---:R-:W-:-:S02]  /*ec10*/  IMAD.IADD R16, R16, 0x1, R17 ;  /* 0x0000000110107824 */ /* 0x004fc400078e0211 */
[----:B------:R-:W-:-:S04]  /*ec20*/  IMAD.MOV.U32 R17, RZ, RZ, 0x4 ;  /* 0x00000004ff117424 */ /* 0x000fc800078e00ff */
[----:B------:R-:W-:-:S05]  /*ec30*/  IMAD.WIDE R16, R16, R17, UR14 ;  /* 0x0000000e10107e25 */ /* 0x000fca000f8e0211 */
[----:B------:R2:W-:Y:S01]  /*ec40*/  STG.E desc[UR22][R16.64], R11 ;  /* 0x0000000b10007986 */ /* 0x0005e2000c101916 */
[----:B------:R-:W-:Y:S05]  /*ec50*/  BRA `(.L_x_878) ;  /* 0x0000000000507947 */ /* 0x000fea0003800000 */
.L_x_877:
[----:B------:R-:W-:-:S13]  /*ec60*/  ISETP.NE.AND P3, PT, R18, R3, PT ;  /* 0x000000031200720c */ /* 0x000fda0003f65270 */
[----:B------:R-:W-:Y:S05]  /*ec70*/  @P3 BRA `(.L_x_878) ;  /* 0x0000000000483947 */ /* 0x000fea0003800000 */
[----:B------:R-:W2:Y:S01]  /*ec80*/  S2R R17, SR_LANEID ;  /* 0x0000000000117919 */ /* 0x000ea20000000000 */
[----:B------:R-:W-:Y:S02]  /*ec90*/  VOTEU.ANY UR5, UPT, PT ;  /* 0x0000000000057886 */ /* 0x000fe400038e0100 */
[----:B------:R-:W2:Y:S01]  /*eca0*/  FLO.U32 R18, UR5 ;  /* 0x0000000500127d00 */ /* 0x000ea200080e0000 */
[----:B------:R-:W3:Y:S01]  /*ecb0*/  S2R R19, SR_LTMASK ;  /* 0x0000000000137919 */ /* 0x000ee20000003900 */
[----:B--2---:R-:W-:Y:S02]  /*ecc0*/  ISETP.EQ.U32.AND P3, PT, R18, R17, PT ;  /* 0x000000111200720c */ /* 0x004fe40003f62070 */
[----:B------:R-:W2:Y:S01]  /*ecd0*/  POPC R17, UR5 ;  /* 0x0000000500117d09 */ /* 0x000ea20008000000 */
[----:B---3--:R-:W-:-:S06]  /*ece0*/  LOP3.LUT R19, R19, UR5, RZ, 0xc0, !PT ;  /* 0x0000000513137c12 */ /* 0x008fcc000f8ec0ff */
[----:B------:R-:W3:Y:S04]  /*ecf0*/  POPC R19, R19 ;  /* 0x0000001300137309 */ /* 0x000ee80000000000 */
[----:B--2---:R-:W2:Y:S04]  /*ed00*/  @P3 ATOMS.ADD R17, [UR6+0x7ff4], R17 ;  /* 0x007ff411ff11398c */ /* 0x004ea80008000006 */
[----:B--2---:R-:W3:Y:S02]  /*ed10*/  SHFL.IDX PT, R16, R17, R18, 0x1f ;  /* 0x00001f1211107589 */ /* 0x004ee400000e0000 */
[----:B---3--:R-:W-:-:S05]  /*ed20*/  IMAD.IADD R16, R16, 0x1, R19 ;  /* 0x0000000110107824 */ /* 0x008fca00078e0213 */
[----:B------:R-:W-:-:S13]  /*ed30*/  ISETP.GT.AND P3, PT, R16, 0xe7b, PT ;  /* 0x00000e7b1000780c */ /* 0x000fda0003f64270 */
[----:B------:R-:W-:Y:S05]  /*ed40*/  @P3 BRA `(.L_x_878) ;  /* 0x0000000000143947 */ /* 0x000fea0003800000 */
[----:B------:R-:W-:Y:S02]  /*ed50*/  SHF.R.U32.HI R8, RZ, 0xe, R8 ;  /* 0x0000000eff087819 */ /* 0x000fe40000011608 */
[----:B------:R-:W-:Y:S02]  /*ed60*/  LEA R16, R16, UR6, 0x2 ;  /* 0x0000000610107c11 */ /* 0x000fe4000f8e10ff */
[----:B------:R-:W-:-:S03]  /*ed70*/  LOP3.LUT R8, R8, 0x3fc, RZ, 0xc0, !PT ;  /* 0x000003fc08087812 */ /* 0x000fc600078ec0ff */
[----:B------:R3:W-:Y:S04]  /*ed80*/  STS [R16+0x45f0], R11 ;  /* 0x0045f00b10007388 */ /* 0x0007e80000000800 */
[----:B------:R3:W-:Y:S02]  /*ed90*/  ATOMS.POPC.INC.32 RZ, [R8+UR6] ;  /* 0x0000000008ff7f8c */ /* 0x0007e4000d800006 */
.L_x_878:
[----:B------:R-:W-:Y:S05]  /*eda0*/  BSYNC B1 ;  /* 0x0000000000017941 */ /* 0x000fea0003800000 */
.L_x_876:
        /* <DEDUP_REMOVED lines=34> */
.L_x_880:
        /* <DEDUP_REMOVED lines=13> */
[----:B------:R2:W-:Y:S02]  /*f0a0*/  STG.E desc[UR22][R16.64], R11 ;  /* 0x0000000b10007986 */ /* 0x0005e4000c101916 */
.L_x_881:
[----:B------:R-:W-:Y:S05]  /*f0b0*/  BSYNC B1 ;  /* 0x0000000000017941 */ /* 0x000fea0003800000 */
.L_x_879:
        /* <DEDUP_REMOVED lines=34> */
.L_x_883:
        /* <DEDUP_REMOVED lines=14> */
.L_x_884:
[----:B------:R-:W-:Y:S05]  /*f3c0*/  BSYNC B1 ;  /* 0x0000000000017941 */ /* 0x000fea0003800000 */
.L_x_882:
        /* <DEDUP_REMOVED lines=33> */
.L_x_885:
        /* <DEDUP_REMOVED lines=14> */
.L_x_875:
[----:B------:R-:W-:Y:S05]  /*f6c0*/  BSYNC B0 ;  /* 0x0000000000007941 */ /* 0x000fea0003800000 */
.L_x_874:
        /* <DEDUP_REMOVED lines=9> */
.L_x_887:
[----:B------:R-:W-:Y:S05]  /*f760*/  BSYNC B0 ;  /* 0x0000000000007941 */ /* 0x000fea0003800000 */
.L_x_886:
        /* <DEDUP_REMOVED lines=8> */
.L_x_889:
[----:B------:R-:W-:Y:S05]  /*f7f0*/  BSYNC B0 ;  /* 0x0000000000007941 */ /* 0x000fea0003800000 */
.L_x_888:
        /* <DEDUP_REMOVED lines=8> */
.L_x_891:
[----:B------:R-:W-:Y:S05]  /*f880*/  BSYNC B0 ;  /* 0x0000000000007941 */ /* 0x000fea0003800000 */
.L_x_890:
        /* <DEDUP_REMOVED lines=8> */
.L_x_893:
[----:B------:R-:W-:Y:S05]  /*f910*/  BSYNC B0 ;  /* 0x0000000000007941 */ /* 0x000fea0003800000 */
.L_x_892:
        /* <DEDUP_REMOVED lines=8> */
.L_x_895:
[----:B------:R-:W-:Y:S05]  /*f9a0*/  BSYNC B0 ;  /* 0x0000000000007941 */ /* 0x000fea0003800000 */
.L_x_894:
        /* <DEDUP_REMOVED lines=8> */
.L_x_897:
[----:B------:R-:W-:Y:S05]  /*fa30*/  BSYNC B0 ;  /* 0x0000000000007941 */ /* 0x000fea0003800000 */
.L_x_896:
        /* <DEDUP_REMOVED lines=8> */
.L_x_899:
[----:B------:R-:W-:Y:S05]  /*fac0*/  BSYNC B0 ;  /* 0x0000000000007941 */ /* 0x000fea0003800000 */
.L_x_898:
        /* <DEDUP_REMOVED lines=8> */
.L_x_901:
[----:B------:R-:W-:Y:S05]  /*fb50*/  BSYNC B0 ;  /* 0x0000000000007941 */ /* 0x000fea0003800000 */
.L_x_900:
        /* <DEDUP_REMOVED lines=12> */
.L_x_903:
[----:B------:R-:W-:Y:S05]  /*fc20*/  BSYNC B0 ;  /* 0x0000000000007941 */ /* 0x000fea0003800000 */
.L_x_902:
        /* <DEDUP_REMOVED lines=33> */
[----:B---3--:R-:W-:Y:S02]  /*fe40*/  ISETP.EQ.U32.AND P3, PT, R18, R17, PT ;  /* 0x000000111200720c */ /* 0x008fe40003f62070 */
[----:B------:R-:W3:Y:S01]  /*fe50*/  POPC R17, UR5 ;  /* 0x0000000500117d09 */ /* 0x000ee20008000000 */
[----:B----4-:R-:W-:-:S06]  /*fe60*/  LOP3.LUT R19, R19, UR5, RZ, 0xc0, !PT ;  /* 0x0000000513137c12 */ /* 0x010fcc000f8ec0ff */
[----:B------:R-:W4:Y:S04]  /*fe70*/  POPC R19, R19 ;  /* 0x0000001300137309 */ /* 0x000f280000000000 */
[----:B---3--:R-:W3:Y:S04]  /*fe80*/  @P3 ATOMS.ADD R17, [UR6+0x7ff0], R17 ;  /* 0x007ff011ff11398c */ /* 0x008ee80008000006 */
[----:B---3--:R-:W4:Y:S02]  /*fe90*/  SHFL.IDX PT, R16, R17, R18, 0x1f ;  /* 0x00001f1211107589 */ /* 0x008f2400000e0000 */
[----:B----4-:R-:W-:-:S05]  /*fea0*/  IMAD.IADD R16, R16, 0x1, R19 ;  /* 0x0000000110107824 */ /* 0x010fca00078e0213 */
        /* <DEDUP_REMOVED lines=8> */
.L_x_907:
[----:B------:R-:W3:Y:S01]  /*ff30*/  S2R R17, SR_LANEID ;  /* 0x0000000000117919 */ /* 0x000ee20000000000 */
[----:B------:R-:W-:Y:S02]  /*ff40*/  VOTEU.ANY UR5, UPT, PT ;  /* 0x0000000000057886 */ /* 0x000fe400038e0100 */
        /* <DEDUP_REMOVED lines=8> */
[----:B---3--:R-:W-:-:S02]  /*ffd0*/  IMAD.IADD R16, R16, 0x1, R17 ;  /* 0x0000000110107824 */ /* 0x008fc400078e0211 */
[----:B------:R-:W-:-:S04]  /*ffe0*/  IMAD.MOV.U32 R17, RZ, RZ, 0x4 ;  /* 0x00000004ff117424 */ /* 0x000fc800078e00ff */
[----:B------:R-:W-:-:S05]  /*fff0*/  IMAD.WIDE R16, R16, R17, UR14 ;  /* 0x0000000e10107e25 */ /* 0x000fca000f8e0211 */
[----:B------:R3:W-:Y:S02]  /*10000*/  STG.E desc[UR22][R16.64], R11 ;  /* 0x0000000b10007986 */ /* 0x0007e4000c101916 */
.L_x_908:
[----:B------:R-:W-:Y:S05]  /*10010*/  BSYNC B1 ;  /* 0x0000000000017941 */ /* 0x000fea0003800000 */
.L_x_906:
        /* <DEDUP_REMOVED lines=35> */
.L_x_910:
        /* <DEDUP_REMOVED lines=14> */
.L_x_911:
[----:B------:R-:W-:Y:S05]  /*10330*/  BSYNC B1 ;  /* 0x0000000000017941 */ /* 0x000fea0003800000 */
.L_x_909:
        /* <DEDUP_REMOVED lines=35> */
.L_x_913:
        /* <DEDUP_REMOVED lines=14> */
.L_x_914:
[----:B------:R-:W-:Y:S05]  /*10650*/  BSYNC B1 ;  /* 0x0000000000017941 */ /* 0x000fea0003800000 */
.L_x_912:
        /* <DEDUP_REMOVED lines=34> */
.L_x_915:
        /* <DEDUP_REMOVED lines=14> */
.L_x_905:
[----:B------:R-:W-:Y:S05]  /*10960*/  BSYNC B0 ;  /* 0x0000000000007941 */ /* 0x000fea0003800000 */
.L_x_904:
        /* <DEDUP_REMOVED lines=9> */
.L_x_917:
[----:B------:R-:W-:Y:S05]  /*10a00*/  BSYNC B0 ;  /* 0x0000000000007941 */ /* 0x000fea0003800000 */
.L_x_916:
        /* <DEDUP_REMOVED lines=8> */
.L_x_919:
[----:B------:R-:W-:Y:S05]  /*10a90*/  BSYNC B0 ;  /* 0x0000000000007941 */ /* 0x000fea0003800000 */
.L_x_918:
        /* <DEDUP_REMOVED lines=8> */
.L_x_921:
[----:B------:R-:W-:Y:S05]  /*10b20*/  BSYNC B0 ;  /* 0x0000000000007941 */ /* 0x000fea0003800000 */
.L_x_920:
        /* <DEDUP_REMOVED lines=8> */
.L_x_923:
[----:B------:R-:W-:Y:S05]  /*10bb0*/  BSYNC B0 ;  /* 0x0000000000007941 */ /* 0x000fea0003800000 */
.L_x_922:
        /* <DEDUP_REMOVED lines=8> */
.L_x_925:
[----:B------:R-:W-:Y:S05]  /*10c40*/  BSYNC B0 ;  /* 0x0000000000007941 */ /* 0x000fea0003800000 */
.L_x_924:
        /* <DEDUP_REMOVED lines=8> */
.L_x_927:
[----:B------:R-:W-:Y:S05]  /*10cd0*/  BSYNC B0 ;  /* 0x0000000000007941 */ /* 0x000fea0003800000 */
.L_x_926:
        /* <DEDUP_REMOVED lines=8> */
.L_x_929:
[----:B------:R-:W-:Y:S05]  /*10d60*/  BSYNC B0 ;  /* 0x0000000000007941 */ /* 0x000fea0003800000 */
.L_x_928:
        /* <DEDUP_REMOVED lines=8> */
.L_x_931:
[----:B------:R-:W-:Y:S05]  /*10df0*/  BSYNC B0 ;  /* 0x0000000000007941 */ /* 0x000fea0003800000 */
.L_x_930:
        /* <DEDUP_REMOVED lines=12> */
.L_x_933:
[----:B------:R-:W-:Y:S05]  /*10ec0*/  BSYNC B0 ;  /* 0x0000000000007941 */ /* 0x000fea0003800000 */
.L_x_932:
        /* <DEDUP_REMOVED lines=48> */
.L_x_937:
        /* <DEDUP_REMOVED lines=14> */
.L_x_938:
[----:B------:R-:W-:Y:S05]  /*112b0*/  BSYNC B1 ;  /* 0x0000000000017941 */ /* 0x000fea0003800000 */
.L_x_936:
        /* <DEDUP_REMOVED lines=35> */
.L_x_940:
        /* <DEDUP_REMOVED lines=14> */
.L_x_941:
[----:B------:R-:W-:Y:S05]  /*115d0*/  BSYNC B1 ;  /* 0x0000000000017941 */ /* 0x000fea0003800000 */
.L_x_939:
        /* <DEDUP_REMOVED lines=35> */
.L_x_943:
        /* <DEDUP_REMOVED lines=14> */
.L_x_944:
[----:B------:R-:W-:Y:S05]  /*118f0*/  BSYNC B1 ;  /* 0x0000000000017941 */ /* 0x000fea0003800000 */
.L_x_942:
        /* <DEDUP_REMOVED lines=34> */
.L_x_945:
        /* <DEDUP_REMOVED lines=14> */
.L_x_935:
[----:B------:R-:W-:Y:S05]  /*11c00*/  BSYNC B0 ;  /* 0x0000000000007941 */ /* 0x000fea0003800000 */
.L_x_934:
        /* <DEDUP_REMOVED lines=9> */
.L_x_947:
[----:B------:R-:W-:Y:S05]  /*11ca0*/  BSYNC B0 ;  /* 0x0000000000007941 */ /* 0x000fea0003800000 */
.L_x_946:
        /* <DEDUP_REMOVED lines=8> */
.L_x_949:
[----:B------:R-:W-:Y:S05]  /*11d30*/  BSYNC B0 ;  /* 0x0000000000007941 */ /* 0x000fea0003800000 */
.L_x_948:
        /* <DEDUP_REMOVED lines=8> */
.L_x_951:
[----:B------:R-:W-:Y:S05]  /*11dc0*/  BSYNC B0 ;  /* 0x0000000000007941 */ /* 0x000fea0003800000 */
.L_x_950:
        /* <DEDUP_REMOVED lines=8> */
.L_x_953:
[----:B------:R-:W-:Y:S05]  /*11e50*/  BSYNC B0 ;  /* 0x0000000000007941 */ /* 0x000fea0003800000 */
.L_x_952:
        /* <DEDUP_REMOVED lines=8> */
.L_x_955:
[----:B------:R-:W-:Y:S05]  /*11ee0*/  BSYNC B0 ;  /* 0x0000000000007941 */ /* 0x000fea0003800000 */
.L_x_954:
        /* <DEDUP_REMOVED lines=8> */
.L_x_957:
[----:B------:R-:W-:Y:S05]  /*11f70*/  BSYNC B0 ;  /* 0x0000000000007941 */ /* 0x000fea0003800000 */
.L_x_956:
        /* <DEDUP_REMOVED lines=8> */
.L_x_959:
[----:B------:R-:W-:Y:S05]  /*12000*/  BSYNC B0 ;  /* 0x0000000000007941 */ /* 0x000fea0003800000 */
.L_x_958:
        /* <DEDUP_REMOVED lines=8> */
.L_x_961:
[----:B------:R-:W-:Y:S05]  /*12090*/  BSYNC B0 ;  /* 0x0000000000007941 */ /* 0x000fea0003800000 */
.L_x_960:
        /* <DEDUP_REMOVED lines=12> */
.L_x_963:
[----:B------:R-:W-:Y:S05]  /*12160*/  BSYNC B0 ;  /* 0x0000000000007941 */ /* 0x000fea0003800000 */
.L_x_962:
        /* <DEDUP_REMOVED lines=17> */
.L_x_969:
        /* <DEDUP_REMOVED lines=32> */
.L_x_967:
        /* <DEDUP_REMOVED lines=17> */
.L_x_968:
[----:B------:R-:W-:Y:S05]  /*12590*/  BSYNC B1 ;  /* 0x0000000000017941 */ /* 0x000fea0003800000 */
.L_x_966:
[----:B------:R-:W-:Y:S02]  /*125a0*/  VIADD R6, R6, 0x400 ;  /* 0x0000040006067836 */ /* 0x000fe40000000000 */
[----:B------:R-:W-:-:S03]  /*125b0*/  VIADD R2, R2, 0x1000 ;  /* 0x0000100002027836 */ /* 0x000fc60000000000 */
[----:B------:R-:W-:-:S13]  /*125c0*/  ISETP.GE.AND P0, PT, R6, R4, PT ;  /* 0x000000040600720c */ /* 0x000fda0003f06270 */
[----:B------:R-:W-:Y:S05]  /*125d0*/  @!P0 BRA `(.L_x_969) ;  /* 0xfffffffc00288947 */ /* 0x000fea000383ffff */
.L_x_965:
[----:B------:R-:W-:Y:S05]  /*125e0*/  BSYNC B0 ;  /* 0x0000000000007941 */ /* 0x000fea0003800000 */
.L_x_964:
[----:B------:R-:W-:Y:S01]  /*125f0*/  BAR.SYNC.DEFER_BLOCKING 0x0 ;  /* 0x0000000000007b1d */ /* 0x000fe20000010000 */
[----:B01----:R-:W-:Y:S01]  /*12600*/  MOV R7, 0x980 ;  /* 0x0000098000077802 */ /* 0x003fe20000000f00 */
[----:B------:R-:W-:-:S04]  /*12610*/  IMAD.MOV.U32 R3, RZ, RZ, 0x0 ;  /* 0x00000000ff037424 */ /* 0x000fc800078e00ff */
[----:B--2---:R-:W-:-:S04]  /*12620*/  IMAD.MOV.U32 R2, RZ, RZ, R7 ;  /* 0x000000ffff027224 */ /* 0x004fc800078e0007 */
[----:B------:R-:W-:Y:S05]  /*12630*/  RET.REL.NODEC R2 `(_ZN4vllm10persistent22persistent_topk_kernelILj2EEEvNS0_20PersistentTopKParamsE) ;  /* 0xfffffed802707950 */ /* 0x000fea0003c3ffff */
.L_x_873:
        /* <DEDUP_REMOVED lines=8> */
.L_x_974:
        /* <DEDUP_REMOVED lines=22> */
[----:B------:R-:W3:Y:S01]  /*12820*/  POPC R8, UR18 ;  /* 0x0000001200087d09 */ /* 0x000ee20008000000 */
[----:B-1----:R-:W-:Y:S01]  /*12830*/  ULEA UR6, UR17, UR6, 0x18 ;  /* 0x0000000611067291 */ /* 0x002fe2000f8ec0ff */
[----:B0-----:R-:W-:Y:S02]  /*12840*/  ISETP.EQ.U32.AND P0, PT, R18, R17, PT ;  /* 0x000000111200720c */ /* 0x001fe40003f02070 */
[----:B--2---:R-:W-:-:S04]  /*12850*/  LOP3.LUT R20, R20, UR18, RZ, 0xc0, !PT ;  /* 0x0000001214147c12 */ /* 0x004fc8000f8ec0ff */
[----:B------:R-:W0:Y:S07]  /*12860*/  POPC R17, R20 ;  /* 0x0000001400117309 */ /* 0x000e2e0000000000 */
[----:B---3--:R-:W1:Y:S04]  /*12870*/  @P0 ATOMS.ADD R19, [UR6+0x7fe4], R8 ;  /* 0x007fe408ff13098c */ /* 0x008e680008000006 */
[----:B-1----:R-:W0:Y:S02]  /*12880*/  SHFL.IDX PT, R16, R19, R18, 0x1f ;  /* 0x00001f1213107589 */ /* 0x002e2400000e0000 */
[----:B0-----:R-:W-:-:S02]  /*12890*/  IMAD.IADD R16, R16, 0x1, R17 ;  /* 0x0000000110107824 */ /* 0x001fc400078e0211 */
[----:B------:R-:W-:-:S04]  /*128a0*/  IMAD.MOV.U32 R17, RZ, RZ, 0x4 ;  /* 0x00000004ff117424 */ /* 0x000fc800078e00ff */
[----:B------:R-:W-:-:S05]  /*128b0*/  IMAD.WIDE R16, R16, R17, UR14 ;  /* 0x0000000e10107e25 */ /* 0x000fca000f8e0211 */
[----:B------:R0:W-:Y:S02]  /*128c0*/  STG.E desc[UR22][R16.64], R11 ;  /* 0x0000000b10007986 */ /* 0x0001e4000c101916 */
.L_x_973:
[----:B------:R-:W-:Y:S05]  /*128d0*/  BSYNC B1 ;  /* 0x0000000000017941 */ /* 0x000fea0003800000 */
.L_x_972:
[----:B------:R-:W-:Y:S01]  /*128e0*/  IMAD.X R7, RZ, RZ, R7, P3 ;  /* 0x000000ffff077224 */ /* 0x000fe200018e0607 */
[----:B------:R-:W-:Y:S06]  /*128f0*/  @!P2 BRA `(.L_x_974) ;  /* 0xfffffffc0070a947 */ /* 0x000fec000383ffff */
.L_x_971:
[----:B------:R-:W-:Y:S05]  /*12900*/  BSYNC B0 ;  /* 0x0000000000007941 */ /* 0x000fea0003800000 */
.L_x_970:
[----:B------:R-:W-:Y:S01]  /*12910*/  BAR.SYNC.DEFER_BLOCKING 0x0 ;  /* 0x0000000000007b1d */ /* 0x000fe20000010000 */
[----:B------:R-:W-:Y:S01]  /*12920*/  MOV R8, 0x980 ;  /* 0x0000098000087802 */ /* 0x000fe20000000f00 */
[----:B------:R-:W-:-:S04]  /*12930*/  IMAD.MOV.U32 R3, RZ, RZ, 0x0 ;  /* 0x00000000ff037424 */ /* 0x000fc800078e00ff */
[----:B012---:R-:W-:-:S04]  /*12940*/  IMAD.MOV.U32 R2, RZ, RZ, R8 ;  /* 0x000000ffff027224 */ /* 0x007fc800078e0008 */
[----:B------:R-:W-:Y:S05]  /*12950*/  RET.REL.NODEC R2 `(_ZN4vllm10persistent22persistent_topk_kernelILj2EEEvNS0_20PersistentTopKParamsE) ;  /* 0xfffffed402a87950 */ /* 0x000fea0003c3ffff */
.L_x_783:
[----:B------:R-:W-:Y:S02]  /*12960*/  IMAD.MOV.U32 R3, RZ, RZ, -0x1 ;  /* 0xffffffffff037424 */ /* 0x000fe400078e00ff */
[----:B------:R-:W-:Y:S02]  /*12970*/  IMAD.MOV.U32 R29, RZ, RZ, R8 ;  /* 0x000000ffff1d7224 */ /* 0x000fe400078e0008 */
[----:B------:R-:W-:Y:S02]  /*12980*/  IMAD.MOV.U32 R7, RZ, RZ, 0x1 ;  /* 0x00000001ff077424 */ /* 0x000fe400078e00ff */
[----:B------:R-:W-:-:S07]  /*12990*/  IMAD.MOV.U32 R4, RZ, RZ, RZ ;  /* 0x000000ffff047224 */ /* 0x000fce00078e00ff */
[----:B0----5:R-:W-:Y:S05]  /*129a0*/  WARPSYNC.COLLECTIVE R3, `(.L_x_975) ;  /* 0x0000000003087348 */ /* 0x021fea0003c00000 */
[----:B------:R1:W2:Y:S02]  /*129b0*/  SHFL.UP P0, R3, R29, R7, R4 ;  /* 0x040000071d037389 */ /* 0x0002a40000000004 */
[----:B012--5:R-:W-:Y:S05]  /*129c0*/  ENDCOLLECTIVE ;  /* 0x000000000000791b */ /* 0x027fea0003800000 */
.L_x_975:
[----:B------:R-:W-:Y:S02]  /*129d0*/  IMAD.MOV.U32 R7, RZ, RZ, 0x2 ;  /* 0x00000002ff077424 */ /* 0x000fe400078e00ff */
[----:B------:R-:W-:Y:S02]  /*129e0*/  IMAD.MOV.U32 R29, RZ, RZ, R3 ;  /* 0x000000ffff1d7224 */ /* 0x000fe400078e0003 */
[----:B------:R-:W-:Y:S02]  /*129f0*/  IMAD.MOV.U32 R3, RZ, RZ, -0x1 ;  /* 0xffffffffff037424 */ /* 0x000fe400078e00ff */
[----:B------:R-:W-:-:S07]  /*12a00*/  @P0 IMAD.IADD R29, R8, 0x1, R29 ;  /* 0x00000001081d0824 */ /* 0x000fce00078e021d */
[----:B------:R-:W-:Y:S05]  /*12a10*/  WARPSYNC.COLLECTIVE R3, `(.L_x_976) ;  /* 0x0000000003087348 */ /* 0x000fea0003c00000 */
[----:B------:R0:W1:Y:S02]  /*12a20*/  SHFL.UP P0, R3, R29, R7, R4 ;  /* 0x040000071d037389 */ /* 0x0000640000000004 */
[----:B01----:R-:W-:Y:S05]  /*12a30*/  ENDCOLLECTIVE ;  /* 0x000000000000791b */ /* 0x003fea0003800000 */
.L_x_976:
        /* <DEDUP_REMOVED lines=8> */
.L_x_977:
[----:B------:R-:W-:Y:S02]  /*12ac0*/  IMAD.MOV.U32 R7, RZ, RZ, 0x8 ;  /* 0x00000008ff077424 */ /* 0x000fe400078e00ff */
[----:B------:R-:W-:Y:S02]  /*12ad0*/  IMAD.MOV.U32 R29, RZ, RZ, R3 ;  /* 0x000000ffff1d7224 */ /* 0x000fe400078e0003 */
[----:B------:R-:W-:Y:S02]  /*12ae0*/  IMAD.MOV.U32 R3, RZ, RZ, -0x1 ;  /* 0xffffffffff037424 */ /* 0x000fe400078e00ff */
[----:B------:R-:W-:-:S07]  /*12af0*/  @P0 IMAD.IADD R29, R28, 0x1, R29 ;  /* 0x000000011c1d0824 */ /* 0x000fce00078e021d */
[----:B------:R-:W-:Y:S05]  /*12b00*/  WARPSYNC.COLLECTIVE R3, `(.L_x_978) ;  /* 0x0000000003087348 */ /* 0x000fea0003c00000 */
[----:B------:R0:W1:Y:S02]  /*12b10*/  SHFL.UP P0, R3, R29, R7, R4 ;  /* 0x040000071d037389 */ /* 0x0000640000000004 */
[----:B01----:R-:W-:Y:S05]  /*12b20*/  ENDCOLLECTIVE ;  /* 0x000000000000791b */ /* 0x003fea0003800000 */
.L_x_978:
        /* <DEDUP_REMOVED lines=8> */
.L_x_979:
[----:B------:R-:W-:Y:S05]  /*12bb0*/  BRA `(.L_x_980) ;  /* 0xffffff8800887947 */ /* 0x000fea000383ffff */
.L_x_981:
        /* <DEDUP_REMOVED lines=12> */
.L_x_2123:


//--------------------- .text._ZN4vllm10persistent22persistent_topk_kernelILj4EEEvNS0_20PersistentTopKParamsE --------------------------
	.section	.text._ZN4vllm10persistent22persistent_topk_kernelILj4EEEvNS0_20PersistentTopKParamsE,"ax",@progbits
	.align	128
        .global         _ZN4vllm10persistent22persistent_topk_kernelILj4EEEvNS0_20PersistentTopKParamsE
        .type           _ZN4vllm10persistent22persistent_topk_kernelILj4EEEvNS0_20PersistentTopKParamsE,@function
        .size           _ZN4vllm10persistent22persistent_topk_kernelILj4EEEvNS0_20PersistentTopKParamsE,(.L_x_2125 - _ZN4vllm10persistent22persistent_topk_kernelILj4EEEvNS0_20PersistentTopKParamsE)
        .other          _ZN4vllm10persistent22persistent_topk_kernelILj4EEEvNS0_20PersistentTopKParamsE,@"STO_CUDA_ENTRY STV_DEFAULT"
_ZN4vllm10persistent22persistent_topk_kernelILj4EEEvNS0_20PersistentTopKParamsE:
.text._ZN4vllm10persistent22persistent_topk_kernelILj4EEEvNS0_20PersistentTopKParamsE:
        /* <DEDUP_REMOVED lines=73> */
.L_x_983:
[----:B------:R-:W-:Y:S06]  /*0490*/  BAR.SYNC.DEFER_BLOCKING 0x0 ;  /* 0x0000000000007b1d */ /* 0x000fec0000010000 */
.L_x_982:
        /* <DEDUP_REMOVED lines=11> */
[C---:B------:R-:W-:Y:S01]  /*0550*/  ISETP.GE.U32.AND P1, PT, R16.reuse, 0x100, PT ;  /* 0x000001001000780c */ /* 0x040fe20003f26070 */
[----:B------:R-:W-:Y:S01]  /*0560*/  IMAD.SHL.U32 R18, R16, 0x4, RZ ;  /* 0x0000000410127824 */ /* 0x000fe200078e00ff */
[----:B------:R-:W-:Y:S01]  /*0570*/  UMOV UR16, 0x400 ;  /* 0x0000040000107882 */ /* 0x000fe20000000000 */
[----:B------:R-:W-:Y:S01]  /*0580*/  UISETP.NE.U32.AND UP2, UPT, UR7, URZ, UPT ;  /* 0x000000ff0700728c */ /* 0x000fe2000bf45070 */
        /* <DEDUP_REMOVED lines=11> */
[----:B------:R-:W-:-:S04]  /*0640*/  UIADD3 UR4, UPT, UPT, -UR13, URZ, URZ ;  /* 0x000000ff0d047290 */ /* 0x000fc8000fffe1ff */
[----:B------:R-:W-:-:S04]  /*0650*/  UIMAD UR6, UR7, UR4, UR6 ;  /* 0x00000004070672a4 */ /* 0x000fc8000f8e0206 */
[----:B------:R-:W-:-:S03]  /*0660*/  UISETP.GE.U32.AND UP0, UPT, UR6, UR7, UPT ;  /* 0x000000070600728c */ /* 0x000fc6000bf06070 */
[----:B------:R-:W0:Y:S08]  /*0670*/  S2UR UR4, SR_CgaCtaId ;  /* 0x00000000000479c3 */ /* 0x000e300000008800 */
[----:B------:R-:W-:Y:S02]  /*0680*/  @UP0 UIADD3 UR6, UPT, UPT, -UR7, UR6, URZ ;  /* 0x0000000607060290 */ /* 0x000fe4000fffe1ff */
[----:B------:R-:W-:-:S02]  /*0690*/  @UP0 UIADD3 UR13, UPT, UPT, UR13, 0x1, URZ ;  /* 0x000000010d0d0890 */ /* 0x000fc4000fffe0ff */
[----:B------:R-:W-:-:S11]  /*06a0*/  UISETP.GE.U32.AND UP1, UPT, UR6, UR7, UPT ;  /* 0x000000070600728c */ /* 0x000fd6000bf26070 */
[----:B------:R-:W-:Y:S02]  /*06b0*/  @UP1 UIADD3 UR13, UPT, UPT, UR13, 0x1, URZ ;  /* 0x000000010d0d1890 */ /* 0x000fe4000fffe0ff */
[----:B0-----:R-:W-:Y:S02]  /*06c0*/  ULEA UR16, UR4, UR16, 0x18 ;  /* 0x0000001004107291 */ /* 0x001fe4000f8ec0ff */
[----:B------:R-:W-:Y:S01]  /*06d0*/  @!UP2 ULOP3.LUT UR13, URZ, UR7, URZ, 0x33, !UPT ;  /* 0x00000007ff0da292 */ /* 0x000fe2000f8e33ff */
[----:B------:R-:W-:-:S03]  /*06e0*/  UMOV UR4, URZ ;  /* 0x000000ff00047c82 */ /* 0x000fc60008000000 */
[----:B------:R-:W-:-:S05]  /*06f0*/  LEA R0, R16, UR16, 0x4 ;  /* 0x0000001010007c11 */ /* 0x000fca000f8e20ff */
[----:B--2---:R-:W-:-:S07]  /*0700*/  VIADD R0, R0, 0x820 ;  /* 0x0000082000007836 */ /* 0x004fce0000000000 */
.L_x_1100:
[----:B0-----:R-:W0:Y:S01]  /*0710*/  LDCU UR5, c[0x0][0x3a0] ;  /* 0x00007400ff0577ac */ /* 0x001e220008000800 */
[----:B------:R-:W-:-:S04]  /*0720*/  UIMAD UR6, UR7, UR4, UR11 ;  /* 0x00000004070672a4 */ /* 0x000fc8000f8e020b */
[----:B0-----:R-:W-:-:S06]  /*0730*/  UISETP.GE.U32.AND UP0, UPT, UR6, UR5, UPT ;  /* 0x000000050600728c */ /* 0x001fcc000bf06070 */
[----:B------:R-:W-:-:S13]  /*0740*/  PLOP3.LUT P0, PT, PT, PT, UP0, 0x80, 0x8 ;  /* 0x000000000008781c */ /* 0x000fda0003f0f008 */
[----:B-12---:R-:W-:Y:S05]  /*0750*/  @P0 EXIT ;  /* 0x000000000000094d */ /* 0x006fea0003800000 */
        /* <DEDUP_REMOVED lines=19> */
.L_x_988:
        /* <DEDUP_REMOVED lines=10> */
.L_x_987:
[----:B------:R-:W-:Y:S05]  /*0930*/  BRA `(.L_x_985) ;  /* 0x0000003c00987947 */ /* 0x000fea0003800000 */
.L_x_986:
[----:B------:R-:W-:-:S13]  /*0940*/  ISETP.GT.U32.AND P0, PT, R12, 0x2000, PT ;  /* 0x000020000c00780c */ /* 0x000fda0003f04070 */
[----:B------:R-:W-:Y:S05]  /*0950*/  @P0 BRA `(.L_x_989) ;  /* 0x0000000000080947 */ /* 0x000fea0003800000 */
[----:B------:R-:W-:Y:S05]  /*0960*/  CALL.REL.NOINC `($_ZN4vllm10persistent22persistent_topk_kernelILj4EEEvNS0_20PersistentTopKParamsE$_ZN4vllm10persistent19histogram_2048_topkEPKfPii) ;  /* 0x0000009c008c7944 */ /* 0x000fea0003c00000 */
[----:B------:R-:W-:Y:S05]  /*0970*/  BRA `(.L_x_985) ;  /* 0x0000003c00887947 */ /* 0x000fea0003800000 */
.L_x_989:
[----:B------:R-:W-:-:S07]  /*0980*/  MOV R29, 0x9a0 ;  /* 0x000009a0001d7802 */ /* 0x000fce0000000f00 */
[----:B------:R-:W-:Y:S05]  /*0990*/  CALL.REL.NOINC `($_ZN4vllm10persistent22persistent_topk_kernelILj4EEEvNS0_20PersistentTopKParamsE$_ZN4vllm10persistent18histogram_256_topkEPKfPiii) ;  /* 0x0000003c00907944 */ /* 0x000fea0003c00000 */
[----:B------:R-:W-:Y:S05]  /*09a0*/  BRA `(.L_x_985) ;  /* 0x0000003c007c7947 */ /* 0x000fea0003800000 */
.L_x_984:
[C---:B------:R-:W-:Y:S01]  /*09b0*/  VIMNMX.U32 R0, PT, PT, R12.reuse, UR17, PT ;  /* 0x000000110c007c48 */ /* 0x040fe2000bfe0000 */
[----:B------:R-:W0:Y:S01]  /*09c0*/  LDCU.64 UR18, c[0x0][0x380] ;  /* 0x00007000ff1277ac */ /* 0x000e220008000a00 */
[----:B------:R-:W-:Y:S01]  /*09d0*/  ISETP.LE.U32.AND P0, PT, R12, UR26, PT ;  /* 0x0000001a0c007c0c */ /* 0x000fe2000bf03070 */
[----:B------:R-:W-:Y:S02]  /*09e0*/  BSSY.RECONVERGENT B0, `(.L_x_990) ;  /* 0x00000be000007945 */ /* 0x000fe40003800200 */
        /* <DEDUP_REMOVED lines=8> */
[----:B------:R-:W-:Y:S01]  /*0a70*/  BSSY.RECONVERGENT B1, `(.L_x_992) ;  /* 0x000001b000017945 */ /* 0x000fe20003800200 */
[----:B------:R-:W-:Y:S01]  /*0a80*/  LEA R2, R16, UR16, 0x4 ;  /* 0x0000001010027c11 */ /* 0x000fe2000f8e20ff */
[----:B------:R-:W-:Y:S01]  /*0a90*/  IMAD.MOV.U32 R3, RZ, RZ, R18 ;  /* 0x000000ffff037224 */ /* 0x000fe200078e0012 */
[----:B------:R-:W-:-:S03]  /*0aa0*/  PLOP3.LUT P0, PT, PT, PT, PT, 0x80, 0x8 ;  /* 0x000000000008781c */ /* 0x000fc60003f0f070 */
[----:B------:R-:W-:-:S06]  /*0ab0*/  VIADD R2, R2, 0x820 ;  /* 0x0000082002027836 */ /* 0x000fcc0000000000 */
[----:B------:R-:W-:Y:S05]  /*0ac0*/  @!P2 BRA `(.L_x_993) ;  /* 0x000000000054a947 */ /* 0x000fea0003800000 */
[----:B------:R-:W-:-:S05]  /*0ad0*/  IADD3 R5, P0, PT, R3, UR26, RZ ;  /* 0x0000001a03057c10 */ /* 0x000fca000ff1e0ff */
[----:B------:R-:W-:Y:S01]  /*0ae0*/  IMAD.X R6, RZ, RZ, RZ, P0 ;  /* 0x000000ffff067224 */ /* 0x000fe200000e06ff */
[----:B------:R-:W-:-:S04]  /*0af0*/  LEA R4, P0, R5, UR18, 0x2 ;  /* 0x0000001205047c11 */ /* 0x000fc8000f8010ff */
[----:B------:R-:W-:-:S06]  /*0b00*/  LEA.HI.X R5, R5, UR19, R6, 0x2, P0 ;  /* 0x0000001305057c11 */ /* 0x000fcc00080f1406 */
[----:B------:R-:W2:Y:S01]  /*0b10*/  LDG.E.128 R4, desc[UR24][R4.64] ;  /* 0x0000001804047981 */ /* 0x000ea2000c1e1d00 */
[----:B------:R-:W-:Y:S01]  /*0b20*/  VIADD R3, R3, 0x1000 ;  /* 0x0000100003037836 */ /* 0x000fe20000000000 */
[----:B--2---:R-:W-:Y:S02]  /*0b30*/  ISETP.GE.AND P0, PT, R4, RZ, PT ;  /* 0x000000ff0400720c */ /* 0x004fe40003f06270 */
[----:B------:R-:W-:Y:S02]  /*0b40*/  ISETP.GE.AND P2, PT, R5, RZ, PT ;  /* 0x000000ff0500720c */ /* 0x000fe40003f46270 */
[----:B------:R-:W-:Y:S02]  /*0b50*/  ISETP.GE.AND P3, PT, R6, RZ, PT ;  /* 0x000000ff0600720c */ /* 0x000fe40003f66270 */
[----:B------:R-:W-:Y:S02]  /*0b60*/  ISETP.GE.AND P4, PT, R7, RZ, PT ;  /* 0x000000ff0700720c */ /* 0x000fe40003f86270 */
[----:B------:R-:W-:-:S02]  /*0b70*/  LOP3.LUT R8, RZ, R4, RZ, 0x33, !PT ;  /* 0x00000004ff087212 */ /* 0x000fc400078e33ff */
[----:B------:R-:W-:Y:S02]  /*0b80*/  LOP3.LUT R9, RZ, R5, RZ, 0x33, !PT ;  /* 0x00000005ff097212 */ /* 0x000fe400078e33ff */
[----:B------:R-:W-:Y:S02]  /*0b90*/  LOP3.LUT R10, RZ, R6, RZ, 0x33, !PT ;  /* 0x00000006ff0a7212 */ /* 0x000fe400078e33ff */
[----:B------:R-:W-:Y:S02]  /*0ba0*/  LOP3.LUT R11, RZ, R7, RZ, 0x33, !PT ;  /* 0x00000007ff0b7212 */ /* 0x000fe400078e33ff */
[----:B------:R-:W-:Y:S02]  /*0bb0*/  @P0 LOP3.LUT R8, R4, 0x80000000, RZ, 0xfc, !PT ;  /* 0x8000000004080812 */ /* 0x000fe400078efcff */
[----:B------:R-:W-:Y:S02]  /*0bc0*/  @P2 LOP3.LUT R9, R5, 0x80000000, RZ, 0xfc, !PT ;  /* 0x8000000005092812 */ /* 0x000fe400078efcff */
[----:B------:R-:W-:-:S02]  /*0bd0*/  @P3 LOP3.LUT R10, R6, 0x80000000, RZ, 0xfc, !PT ;  /* 0x80000000060a3812 */ /* 0x000fc400078efcff */
[----:B------:R-:W-:Y:S02]  /*0be0*/  @P4 LOP3.LUT R11, R7, 0x80000000, RZ, 0xfc, !PT ;  /* 0x80000000070b4812 */ /* 0x000fe400078efcff */
[----:B------:R-:W-:-:S03]  /*0bf0*/  PLOP3.LUT P0, PT, PT, PT, PT, 0x8, 0x80 ;  /* 0x000000000080781c */ /* 0x000fc60003f0e170 */
[----:B------:R0:W-:Y:S02]  /*0c00*/  STS.128 [R2], R8 ;  /* 0x0000000802007388 */ /* 0x0001e40000000c00 */
[----:B0-----:R-:W-:-:S08]  /*0c10*/  VIADD R2, R2, 0x4000 ;  /* 0x0000400002027836 */ /* 0x001fd00000000000 */
.L_x_993:
[----:B------:R-:W-:Y:S05]  /*0c20*/  BSYNC.RECONVERGENT B1 ;  /* 0x0000000000017941 */ /* 0x000fea0003800200 */
.L_x_992:
[C---:B------:R-:W-:Y:S01]  /*0c30*/  IMAD.IADD R4, R23.reuse, 0x1, -R3 ;  /* 0x0000000117047824 */ /* 0x040fe200078e0a03 */
[----:B------:R-:W-:Y:S01]  /*0c40*/  ISETP.GT.U32.AND P2, PT, R23, R3, PT ;  /* 0x000000031700720c */ /* 0x000fe20003f44070 */
[----:B------:R-:W-:Y:S03]  /*0c50*/  BSSY.RECONVERGENT B1, `(.L_x_994) ;  /* 0x0000054000017945 */ /* 0x000fe60003800200 */
[----:B------:R-:W-:-:S13]  /*0c60*/  ISETP.LE.U32.OR P2, PT, R4, 0x3000, !P2 ;  /* 0x000030000400780c */ /* 0x000fda0005743470 */
[----:B------:R-:W-:Y:S05]  /*0c70*/  @P2 BRA `(.L_x_995) ;  /* 0x0000000400442947 */ /* 0x000fea0003800000 */
[----:B------:R-:W-:Y:S01]  /*0c80*/  PLOP3.LUT P0, PT, PT, PT, PT, 0x8, 0x80 ;  /* 0x000000000080781c */ /* 0x000fe20003f0e170 */
[----:B------:R-:W-:-:S12]  /*0c90*/  VIADD R17, R23, 0xffffd000 ;  /* 0xffffd00017117836 */ /* 0x000fd80000000000 */
.L_x_996:
[----:B------:R-:W-:-:S05]  /*0ca0*/  IADD3 R4, P2, PT, R3, UR26, RZ ;  /* 0x0000001a03047c10 */ /* 0x000fca000ff5e0ff */
[----:B------:R-:W-:Y:S01]  /*0cb0*/  IMAD.X R5, RZ, RZ, RZ, P2 ;  /* 0x000000ffff057224 */ /* 0x000fe200010e06ff */
[----:B------:R-:W-:-:S04]  /*0cc0*/  LEA R8, P2, R4, UR18, 0x2 ;  /* 0x0000001204087c11 */ /* 0x000fc8000f8410ff */
[----:B------:R-:W-:-:S06]  /*0cd0*/  LEA.HI.X R9, R4, UR19, R5, 0x2, P2 ;  /* 0x0000001304097c11 */ /* 0x000fcc00090f1405 */
[----:B------:R-:W2:Y:S01]  /*0ce0*/  LDG.E.128 R8, desc[UR24][R8.64] ;  /* 0x0000001808087981 */ /* 0x000ea2000c1e1d00 */
[----:B------:R-:W-:-:S05]  /*0cf0*/  VIADD R4, R3, 0x1000 ;  /* 0x0000100003047836 */ /* 0x000fca0000000000 */
[----:B------:R-:W-:-:S05]  /*0d00*/  IADD3 R5, P2, PT, R4, UR26, RZ ;  /* 0x0000001a04057c10 */ /* 0x000fca000ff5e0ff */
[----:B------:R-:W-:Y:S01]  /*0d10*/  IMAD.X R6, RZ, RZ, RZ, P2 ;  /* 0x000000ffff067224 */ /* 0x000fe200010e06ff */
[----:B------:R-:W-:-:S04]  /*0d20*/  LEA R4, P2, R5, UR18, 0x2 ;  /* 0x0000001205047c11 */ /* 0x000fc8000f8410ff */
[----:B------:R-:W-:-:S06]  /*0d30*/  LEA.HI.X R5, R5, UR19, R6, 0x2, P2 ;  /* 0x0000001305057c11 */ /* 0x000fcc00090f1406 */
[----:B------:R-:W3:Y:S01]  /*0d40*/  LDG.E.128 R4, desc[UR24][R4.64] ;  /* 0x0000001804047981 */ /* 0x000ee2000c1e1d00 */
[----:B--2---:R-:W-:Y:S02]  /*0d50*/  ISETP.GE.AND P2, PT, R8, RZ, PT ;  /* 0x000000ff0800720c */ /* 0x004fe40003f46270 */
[----:B------:R-:W-:Y:S02]  /*0d60*/  LOP3.LUT R12, RZ, R8, RZ, 0x33, !PT ;  /* 0x00000008ff0c7212 */ /* 0x000fe400078e33ff */
[----:B------:R-:W-:Y:S02]  /*0d70*/  LOP3.LUT R13, RZ, R9, RZ, 0x33, !PT ;  /* 0x00000009ff0d7212 */ /* 0x000fe400078e33ff */
[----:B------:R-:W-:Y:S02]  /*0d80*/  LOP3.LUT R14, RZ, R10, RZ, 0x33, !PT ;  /* 0x0000000aff0e7212 */ /* 0x000fe400078e33ff */
[----:B------:R-:W-:-:S05]  /*0d90*/  LOP3.LUT R15, RZ, R11, RZ, 0x33, !PT ;  /* 0x0000000bff0f7212 */ /* 0x000fca00078e33ff */
[----:B------:R-:W-:Y:S02]  /*0da0*/  @P2 LOP3.LUT R12, R8, 0x80000000, RZ, 0xfc, !PT ;  /* 0x80000000080c2812 */ /* 0x000fe400078efcff */
[----:B------:R-:W-:Y:S02]  /*0db0*/  ISETP.GE.AND P2, PT, R9, RZ, PT ;  /* 0x000000ff0900720c */ /* 0x000fe40003f46270 */
[----:B---3--:R-:W-:Y:S02]  /*0dc0*/  ISETP.GE.AND P3, PT, R4, RZ, PT ;  /* 0x000000ff0400720c */ /* 0x008fe40003f66270 */
[----:B------:R-:W-:Y:S02]  /*0dd0*/  ISETP.GE.AND P4, PT, R5, RZ, PT ;  /* 0x000000ff0500720c */ /* 0x000fe40003f86270 */
[----:B------:R-:W-:-:S07]  /*0de0*/  LOP3.LUT R8, RZ, R4, RZ, 0x33, !PT ;  /* 0x00000004ff087212 */ /* 0x000fce00078e33ff */
[----:B------:R-:W-:Y:S02]  /*0df0*/  @P2 LOP3.LUT R13, R9, 0x80000000, RZ, 0xfc, !PT ;  /* 0x80000000090d2812 */ /* 0x000fe400078efcff */
[----:B------:R-:W-:Y:S02]  /*0e00*/  ISETP.GE.AND P2, PT, R10, RZ, PT ;  /* 0x000000ff0a00720c */ /* 0x000fe40003f46270 */
[----:B------:R-:W-:Y:S02]  /*0e10*/  LOP3.LUT R9, RZ, R5, RZ, 0x33, !PT ;  /* 0x00000005ff097212 */ /* 0x000fe400078e33ff */
[----:B------:R-:W-:Y:S01]  /*0e20*/  @P3 LOP3.LUT R8, R4, 0x80000000, RZ, 0xfc, !PT ;  /* 0x8000000004083812 */ /* 0x000fe200078efcff */
[----:B------:R-:W-:Y:S01]  /*0e30*/  VIADD R4, R3, 0x2000 ;  /* 0x0000200003047836 */ /* 0x000fe20000000000 */
[----:B------:R-:W-:Y:S02]  /*0e40*/  @P4 LOP3.LUT R9, R5, 0x80000000, RZ, 0xfc, !PT ;  /* 0x8000000005094812 */ /* 0x000fe400078efcff */
[----:B------:R-:W-:-:S02]  /*0e50*/  ISETP.GE.AND P3, PT, R7, RZ, PT ;  /* 0x000000ff0700720c */ /* 0x000fc40003f66270 */
[----:B------:R-:W-:-:S03]  /*0e60*/  IADD3 R5, P4, PT, R4, UR26, RZ ;  /* 0x0000001a04057c10 */ /* 0x000fc6000ff9e0ff */
[----:B------:R-:W-:Y:S02]  /*0e70*/  @P2 LOP3.LUT R14, R10, 0x80000000, RZ, 0xfc, !PT ;  /* 0x800000000a0e2812 */ /* 0x000fe400078efcff */
[----:B------:R-:W-:Y:S02]  /*0e80*/  ISETP.GE.AND P2, PT, R11, RZ, PT ;  /* 0x000000ff0b00720c */ /* 0x000fe40003f46270 */
[----:B------:R-:W-:-:S11]  /*0e90*/  LOP3.LUT R10, RZ, R6, RZ, 0x33, !PT ;  /* 0x00000006ff0a7212 */ /* 0x000fd600078e33ff */
[----:B------:R-:W-:Y:S02]  /*0ea0*/  @P2 LOP3.LUT R15, R11, 0x80000000, RZ, 0xfc, !PT ;  /* 0x800000000b0f2812 */ /* 0x000fe400078efcff */
[----:B------:R-:W-:Y:S02]  /*0eb0*/  ISETP.GE.AND P2, PT, R6, RZ, PT ;  /* 0x000000ff0600720c */ /* 0x000fe40003f46270 */
[----:B------:R-:W-:Y:S01]  /*0ec0*/  LOP3.LUT R11, RZ, R7, RZ, 0x33, !PT ;  /* 0x00000007ff0b7212 */ /* 0x000fe200078e33ff */
[----:B------:R0:W-:Y:S01]  /*0ed0*/  STS.128 [R2], R12 ;  /* 0x0000000c02007388 */ /* 0x0001e20000000c00 */
[----:B------:R-:W-:-:S09]  /*0ee0*/  @P3 LOP3.LUT R11, R7, 0x80000000, RZ, 0xfc, !PT ;  /* 0x80000000070b3812 */ /* 0x000fd200078efcff */
[----:B------:R-:W-:Y:S01]  /*0ef0*/  @P2 LOP3.LUT R10, R6, 0x80000000, RZ, 0xfc, !PT ;  /* 0x80000000060a2812 */ /* 0x000fe200078efcff */
[----:B------:R-:W-:Y:S01]  /*0f00*/  IMAD.X R6, RZ, RZ, RZ, P4 ;  /* 0x000000ffff067224 */ /* 0x000fe200020e06ff */
[----:B------:R-:W-:-:S04]  /*0f10*/  LEA R4, P2, R5, UR18, 0x2 ;  /* 0x0000001205047c11 */ /* 0x000fc8000f8410ff */
[----:B------:R-:W-:-:S06]  /*0f20*/  LEA.HI.X R5, R5, UR19, R6, 0x2, P2 ;  /* 0x0000001305057c11 */ /* 0x000fcc00090f1406 */
[----:B------:R-:W2:Y:S01]  /*0f30*/  LDG.E.128 R4, desc[UR24][R4.64] ;  /* 0x0000001804047981 */ /* 0x000ea2000c1e1d00 */
[----:B0-----:R-:W-:-:S03]  /*0f40*/  VIADD R12, R3, 0x3000 ;  /* 0x00003000030c7836 */ /* 0x001fc60000000000 */
[----:B------:R0:W-:Y:S02]  /*0f50*/  STS.128 [R2+0x4000], R8 ;  /* 0x0040000802007388 */ /* 0x0001e40000000c00 */
[----:B------:R-:W-:-:S05]  /*0f60*/  IADD3 R12, P2, PT, R12, UR26, RZ ;  /* 0x0000001a0c0c7c10 */ /* 0x000fca000ff5e0ff */
[----:B------:R-:W-:Y:S01]  /*0f70*/  IMAD.X R13, RZ, RZ, RZ, P2 ;  /* 0x000000ffff0d7224 */ /* 0x000fe200010e06ff */
[----:B0-----:R-:W-:-:S04]  /*0f80*/  LEA R8, P2, R12, UR18, 0x2 ;  /* 0x000000120c087c11 */ /* 0x001fc8000f8410ff */
[----:B------:R-:W-:-:S06]  /*0f90*/  LEA.HI.X R9, R12, UR19, R13, 0x2, P2 ;  /* 0x000000130c097c11 */ /* 0x000fcc00090f140d */
[----:B------:R-:W3:Y:S01]  /*0fa0*/  LDG.E.128 R8, desc[UR24][R8.64] ;  /* 0x0000001808087981 */ /* 0x000ee2000c1e1d00 */
[----:B------:R-:W-:Y:S01]  /*0fb0*/  VIADD R3, R3, 0x4000 ;  /* 0x0000400003037836 */ /* 0x000fe20000000000 */
[----:B--2---:R-:W-:Y:S02]  /*0fc0*/  ISETP.GE.AND P2, PT, R4, RZ, PT ;  /* 0x000000ff0400720c */ /* 0x004fe40003f46270 */
[----:B------:R-:W-:Y:S02]  /*0fd0*/  LOP3.LUT R12, RZ, R4, RZ, 0x33, !PT ;  /* 0x00000004ff0c7212 */ /* 0x000fe400078e33ff */
[----:B------:R-:W-:Y:S02]  /*0fe0*/  LOP3.LUT R13, RZ, R5, RZ, 0x33, !PT ;  /* 0x00000005ff0d7212 */ /* 0x000fe400078e33ff */
[----:B------:R-:W-:Y:S02]  /*0ff0*/  LOP3.LUT R14, RZ, R6, RZ, 0x33, !PT ;  /* 0x00000006ff0e7212 */ /* 0x000fe400078e33ff */
[----:B------:R-:W-:-:S05]  /*1000*/  LOP3.LUT R15, RZ, R7, RZ, 0x33, !PT ;  /* 0x00000007ff0f7212 */ /* 0x000fca00078e33ff */
[----:B------:R-:W-:Y:S02]  /*1010*/  @P2 LOP3.LUT R12, R4, 0x80000000, RZ, 0xfc, !PT ;  /* 0x80000000040c2812 */ /* 0x000fe400078efcff */
[----:B------:R-:W-:-:S13]  /*1020*/  ISETP.GE.AND P2, PT, R5, RZ, PT ;  /* 0x000000ff0500720c */ /* 0x000fda0003f46270 */
[----:B------:R-:W-:Y:S02]  /*1030*/  @P2 LOP3.LUT R13, R5, 0x80000000, RZ, 0xfc, !PT ;  /* 0x80000000050d2812 */ /* 0x000fe400078efcff */
[----:B------:R-:W-:Y:S02]  /*1040*/  ISETP.GE.AND P2, PT, R6, RZ, PT ;  /* 0x000000ff0600720c */ /* 0x000fe40003f46270 */
[----:B---3--:R-:W-:Y:S02]  /*1050*/  ISETP.GE.AND P3, PT, R9, RZ, PT ;  /* 0x000000ff0900720c */ /* 0x008fe40003f66270 */
[----:B------:R-:W-:Y:S02]  /*1060*/  ISETP.GE.AND P4, PT, R10, RZ, PT ;  /* 0x000000ff0a00720c */ /* 0x000fe40003f86270 */
[----:B------:R-:W-:Y:S02]  /*1070*/  ISETP.GE.AND P5, PT, R11, RZ, PT ;  /* 0x000000ff0b00720c */ /* 0x000fe40003fa6270 */
[----:B------:R-:W-:-:S02]  /*1080*/  LOP3.LUT R4, RZ, R8, RZ, 0x33, !PT ;  /* 0x00000008ff047212 */ /* 0x000fc400078e33ff */
[----:B------:R-:W-:-:S03]  /*1090*/  LOP3.LUT R5, RZ, R9, RZ, 0x33, !PT ;  /* 0x00000009ff057212 */ /* 0x000fc600078e33ff */
[----:B------:R-:W-:Y:S02]  /*10a0*/  @P2 LOP3.LUT R14, R6, 0x80000000, RZ, 0xfc, !PT ;  /* 0x80000000060e2812 */ /* 0x000fe400078efcff */
[----:B------:R-:W-:Y:S02]  /*10b0*/  ISETP.GE.AND P2, PT, R7, RZ, PT ;  /* 0x000000ff0700720c */ /* 0x000fe40003f46270 */
[----:B------:R-:W-:Y:S02]  /*10c0*/  LOP3.LUT R6, RZ, R10, RZ, 0x33, !PT ;  /* 0x0000000aff067212 */ /* 0x000fe400078e33ff */
[----:B------:R-:W-:Y:S02]  /*10d0*/  @P3 LOP3.LUT R5, R9, 0x80000000, RZ, 0xfc, !PT ;  /* 0x8000000009053812 */ /* 0x000fe400078efcff */
[----:B------:R-:W-:-:S07]  /*10e0*/  @P4 LOP3.LUT R6, R10, 0x80000000, RZ, 0xfc, !PT ;  /* 0x800000000a064812 */ /* 0x000fce00078efcff */
[----:B------:R-:W-:Y:S02]  /*10f0*/  @P2 LOP3.LUT R15, R7, 0x80000000, RZ, 0xfc, !PT ;  /* 0x80000000070f2812 */ /* 0x000fe400078efcff */
[----:B------:R-:W-:Y:S02]  /*1100*/  ISETP.GE.AND P2, PT, R8, RZ, PT ;  /* 0x000000ff0800720c */ /* 0x000fe40003f46270 */
[----:B------:R-:W-:Y:S01]  /*1110*/  LOP3.LUT R7, RZ, R11, RZ, 0x33, !PT ;  /* 0x0000000bff077212 */ /* 0x000fe200078e33ff */
[----:B------:R-:W-:Y:S01]  /*1120*/  STS.128 [R2+0x8000], R12 ;  /* 0x0080000c02007388 */ /* 0x000fe20000000c00 */
[----:B------:R-:W-:-:S09]  /*1130*/  @P5 LOP3.LUT R7, R11, 0x80000000, RZ, 0xfc, !PT ;  /* 0x800000000b075812 */ /* 0x000fd200078efcff */
[----:B------:R-:W-:Y:S02]  /*1140*/  @P2 LOP3.LUT R4, R8, 0x80000000, RZ, 0xfc, !PT ;  /* 0x8000000008042812 */ /* 0x000fe400078efcff */
[----:B------:R-:W-:-:S03]  /*1150*/  ISETP.GE.U32.AND P2, PT, R3, R17, PT ;  /* 0x000000110300720c */ /* 0x000fc60003f46070 */
[----:B------:R0:W-:Y:S02]  /*1160*/  STS.128 [R2+0xc000], R4 ;  /* 0x00c0000402007388 */ /* 0x0001e40000000c00 */
[----:B0-----:R-:W-:-:S08]  /*1170*/  VIADD R2, R2, 0x10000 ;  /* 0x0001000002027836 */ /* 0x001fd00000000000 */
[----:B------:R-:W-:Y:S05]  /*1180*/  @!P2 BRA `(.L_x_996) ;  /* 0xfffffff800c4a947 */ /* 0x000fea000383ffff */
.L_x_995:
[----:B------:R-:W-:Y:S05]  /*1190*/  BSYNC.RECONVERGENT B1 ;  /* 0x0000000000017941 */ /* 0x000fea0003800200 */
.L_x_994:
[C---:B------:R-:W-:Y:S01]  /*11a0*/  IMAD.IADD R4, R23.reuse, 0x1, -R3 ;  /* 0x0000000117047824 */ /* 0x040fe200078e0a03 */
[----:B------:R-:W-:Y:S01]  /*11b0*/  ISETP.GT.U32.AND P2, PT, R23, R3, PT ;  /* 0x000000031700720c */ /* 0x000fe20003f44070 */
[----:B------:R-:W-:Y:S03]  /*11c0*/  BSSY.RECONVERGENT B1, `(.L_x_997) ;  /* 0x000002b000017945 */ /* 0x000fe60003800200 */
[----:B------:R-:W-:-:S13]  /*11d0*/  ISETP.LE.U32.OR P2, PT, R4, 0x1000, !P2 ;  /* 0x000010000400780c */ /* 0x000fda0005743470 */
[----:B------:R-:W-:Y:S05]  /*11e0*/  @P2 BRA `(.L_x_998) ;  /* 0x0000000000a02947 */ /* 0x000fea0003800000 */
        /* <DEDUP_REMOVED lines=11> */
[----:B------:R-:W-:Y:S01]  /*12a0*/  VIADD R3, R3, 0x2000 ;  /* 0x0000200003037836 */ /* 0x000fe20000000000 */
[----:B--2---:R-:W-:Y:S02]  /*12b0*/  ISETP.GE.AND P0, PT, R8, RZ, PT ;  /* 0x000000ff0800720c */ /* 0x004fe40003f06270 */
[----:B------:R-:W-:Y:S02]  /*12c0*/  LOP3.LUT R12, RZ, R8, RZ, 0x33, !PT ;  /* 0x00000008ff0c7212 */ /* 0x000fe400078e33ff */
[----:B------:R-:W-:Y:S02]  /*12d0*/  ISETP.GE.AND P2, PT, R9, RZ, PT ;  /* 0x000000ff0900720c */ /* 0x000fe40003f46270 */
[----:B------:R-:W-:Y:S02]  /*12e0*/  LOP3.LUT R13, RZ, R9, RZ, 0x33, !PT ;  /* 0x00000009ff0d7212 */ /* 0x000fe400078e33ff */
[----:B------:R-:W-:-:S02]  /*12f0*/  LOP3.LUT R14, RZ, R10, RZ, 0x33, !PT ;  /* 0x0000000aff0e7212 */ /* 0x000fc400078e33ff */
[----:B------:R-:W-:-:S03]  /*1300*/  LOP3.LUT R15, RZ, R11, RZ, 0x33, !PT ;  /* 0x0000000bff0f7212 */ /* 0x000fc600078e33ff */
[----:B------:R-:W-:Y:S02]  /*1310*/  @P0 LOP3.LUT R12, R8, 0x80000000, RZ, 0xfc, !PT ;  /* 0x80000000080c0812 */ /* 0x000fe400078efcff */
[----:B------:R-:W-:Y:S02]  /*1320*/  ISETP.GE.AND P0, PT, R10, RZ, PT ;  /* 0x000000ff0a00720c */ /* 0x000fe40003f06270 */
[----:B------:R-:W-:Y:S02]  /*1330*/  @P2 LOP3.LUT R13, R9, 0x80000000, RZ, 0xfc, !PT ;  /* 0x80000000090d2812 */ /* 0x000fe400078efcff */
[----:B------:R-:W-:Y:S02]  /*1340*/  ISETP.GE.AND P2, PT, R11, RZ, PT ;  /* 0x000000ff0b00720c */ /* 0x000fe40003f46270 */
[----:B---3--:R-:W-:Y:S02]  /*1350*/  LOP3.LUT R8, RZ, R4, RZ, 0x33, !PT ;  /* 0x00000004ff087212 */ /* 0x008fe400078e33ff */
[----:B------:R-:W-:-:S02]  /*1360*/  ISETP.GE.AND P3, PT, R7, RZ, PT ;  /* 0x000000ff0700720c */ /* 0x000fc40003f66270 */
[----:B------:R-:W-:-:S03]  /*1370*/  LOP3.LUT R9, RZ, R5, RZ, 0x33, !PT ;  /* 0x00000005ff097212 */ /* 0x000fc600078e33ff */
[----:B------:R-:W-:Y:S02]  /*1380*/  @P0 LOP3.LUT R14, R10, 0x80000000, RZ, 0xfc, !PT ;  /* 0x800000000a0e0812 */ /* 0x000fe400078efcff */
[----:B------:R-:W-:Y:S02]  /*1390*/  ISETP.GE.AND P0, PT, R4, RZ, PT ;  /* 0x000000ff0400720c */ /* 0x000fe40003f06270 */
[----:B------:R-:W-:Y:S02]  /*13a0*/  @P2 LOP3.LUT R15, R11, 0x80000000, RZ, 0xfc, !PT ;  /* 0x800000000b0f2812 */ /* 0x000fe400078efcff */
[----:B------:R-:W-:Y:S02]  /*13b0*/  ISETP.GE.AND P2, PT, R5, RZ, PT ;  /* 0x000000ff0500720c */ /* 0x000fe40003f46270 */
[----:B------:R-:W-:Y:S01]  /*13c0*/  LOP3.LUT R10, RZ, R6, RZ, 0x33, !PT ;  /* 0x00000006ff0a7212 */ /* 0x000fe200078e33ff */
[----:B------:R-:W-:Y:S01]  /*13d0*/  STS.128 [R2], R12 ;  /* 0x0000000c02007388 */ /* 0x000fe20000000c00 */
[----:B------:R-:W-:-:S02]  /*13e0*/  LOP3.LUT R11, RZ, R7, RZ, 0x33, !PT ;  /* 0x00000007ff0b7212 */ /* 0x000fc400078e33ff */
[----:B------:R-:W-:-:S03]  /*13f0*/  @P3 LOP3.LUT R11, R7, 0x80000000, RZ, 0xfc, !PT ;  /* 0x80000000070b3812 */ /* 0x000fc600078efcff */
[----:B------:R-:W-:Y:S02]  /*1400*/  @P0 LOP3.LUT R8, R4, 0x80000000, RZ, 0xfc, !PT ;  /* 0x8000000004080812 */ /* 0x000fe400078efcff */
[----:B------:R-:W-:Y:S02]  /*1410*/  ISETP.GE.AND P0, PT, R6, RZ, PT ;  /* 0x000000ff0600720c */ /* 0x000fe40003f06270 */
[----:B------:R-:W-:-:S11]  /*1420*/  @P2 LOP3.LUT R9, R5, 0x80000000, RZ, 0xfc, !PT ;  /* 0x8000000005092812 */ /* 0x000fd600078efcff */
[----:B------:R-:W-:Y:S02]  /*1430*/  @P0 LOP3.LUT R10, R6, 0x80000000, RZ, 0xfc, !PT ;  /* 0x80000000060a0812 */ /* 0x000fe400078efcff */
[----:B------:R-:W-:-:S03]  /*1440*/  PLOP3.LUT P0, PT, PT, PT, PT, 0x8, 0x80 ;  /* 0x000000000080781c */ /* 0x000fc60003f0e170 */
[----:B------:R0:W-:Y:S02]  /*1450*/  STS.128 [R2+0x4000], R8 ;  /* 0x0040000802007388 */ /* 0x0001e40000000c00 */
[----:B0-----:R-:W-:-:S08]  /*1460*/  VIADD R2, R2, 0x8000 ;  /* 0x0000800002027836 */ /* 0x001fd00000000000 */
.L_x_998:
[----:B------:R-:W-:Y:S05]  /*1470*/  BSYNC.RECONVERGENT B1 ;  /* 0x0000000000017941 */ /* 0x000fea0003800200 */
.L_x_997:
[----:B------:R-:W-:-:S13]  /*1480*/  ISETP.LT.U32.OR P0, PT, R3, R23, P0 ;  /* 0x000000170300720c */ /* 0x000fda0000701470 */
[----:B------:R-:W-:Y:S05]  /*1490*/  @!P0 BRA `(.L_x_991) ;  /* 0x0000000000488947 */ /* 0x000fea0003800000 */
[----:B------:R-:W-:-:S05]  /*14a0*/  IADD3 R3, P0, PT, R3, UR26, RZ ;  /* 0x0000001a03037c10 */ /* 0x000fca000ff1e0ff */
[----:B------:R-:W-:Y:S01]  /*14b0*/  IMAD.X R6, RZ, RZ, RZ, P0 ;  /* 0x000000ffff067224 */ /* 0x000fe200000e06ff */
[----:B------:R-:W-:-:S04]  /*14c0*/  LEA R4, P0, R3, UR18, 0x2 ;  /* 0x0000001203047c11 */ /* 0x000fc8000f8010ff */
[----:B------:R-:W-:-:S06]  /*14d0*/  LEA.HI.X R5, R3, UR19, R6, 0x2, P0 ;  /* 0x0000001303057c11 */ /* 0x000fcc00080f1406 */
[----:B------:R-:W2:Y:S02]  /*14e0*/  LDG.E.128 R4, desc[UR24][R4.64] ;  /* 0x0000001804047981 */ /* 0x000ea4000c1e1d00 */
        /* <DEDUP_REMOVED lines=11> */
[----:B------:R-:W-:-:S05]  /*15a0*/  @P4 LOP3.LUT R11, R7, 0x80000000, RZ, 0xfc, !PT ;  /* 0x80000000070b4812 */ /* 0x000fca00078efcff */
[----:B------:R0:W-:Y:S02]  /*15b0*/  STS.128 [R2], R8 ;  /* 0x0000000802007388 */ /* 0x0001e40000000c00 */
.L_x_991:
[----:B------:R-:W-:Y:S05]  /*15c0*/  BSYNC.RECONVERGENT B0 ;  /* 0x0000000000007941 */ /* 0x000fea0003800200 */
.L_x_990:
        /* <DEDUP_REMOVED lines=26> */
[----:B------:R-:W-:Y:S01]  /*1770*/  MOV R11, 0x400 ;  /* 0x00000400000b7802 */ /* 0x000fe20000000f00 */
[----:B------:R-:W-:Y:S01]  /*1780*/  VIADD R9, R0, 0xfffff400 ;  /* 0xfffff40000097836 */ /* 0x000fe20000000000 */
[----:B------:R-:W-:Y:S02]  /*1790*/  PLOP3.LUT P0, PT, PT, PT, PT, 0x8, 0x80 ;  /* 0x000000000080781c */ /* 0x000fe40003f0e170 */
[----:B-1----:R-:W-:-:S11]  /*17a0*/  LEA R11, R2, R11, 0x18 ;  /* 0x0000000b020b7211 */ /* 0x002fd600078ec0ff */
.L_x_1003:
[----:B------:R-:W-:Y:S02]  /*17b0*/  IMAD.U32 R7, RZ, RZ, UR26 ;  /* 0x0000001aff077e24 */ /* 0x000fe4000f8e00ff */
[----:B------:R-:W-:Y:S02]  /*17c0*/  IMAD.U32 R2, RZ, RZ, UR18 ;  /* 0x00000012ff027e24 */ /* 0x000fe4000f8e00ff */
[----:B-1----:R-:W-:Y:S01]  /*17d0*/  IMAD.U32 R3, RZ, RZ, UR19 ;  /* 0x00000013ff037e24 */ /* 0x002fe2000f8e00ff */
[----:B------:R-:W-:Y:S01]  /*17e0*/  IADD3 R7, PT, PT, R7, 0x400, R8 ;  /* 0x0000040007077810 */ /* 0x000fe20007ffe008 */
[----:B0-----:R-:W-:Y:S02]  /*17f0*/  VIADD R5, R8, UR26 ;  /* 0x0000001a08057c36 */ /* 0x001fe40008000000 */
        /* <DEDUP_REMOVED lines=32> */
.L_x_1002:
[----:B------:R-:W-:Y:S05]  /*1a00*/  BSYNC.RECONVERGENT B1 ;  /* 0x0000000000017941 */ /* 0x000fea0003800200 */
.L_x_1001:
[C---:B------:R-:W-:Y:S01]  /*1a10*/  IMAD.IADD R2, R0.reuse, 0x1, -R8 ;  /* 0x0000000100027824 */ /* 0x040fe200078e0a08 */
[----:B------:R-:W-:Y:S01]  /*1a20*/  ISETP.GT.U32.AND P2, PT, R0, R8, PT ;  /* 0x000000080000720c */ /* 0x000fe20003f44070 */
[----:B------:R-:W-:Y:S03]  /*1a30*/  BSSY.RECONVERGENT B1, `(.L_x_1004) ;  /* 0x000001a000017945 */ /* 0x000fe60003800200 */
[----:B------:R-:W-:-:S13]  /*1a40*/  ISETP.LE.U32.OR P2, PT, R2, 0x400, !P2 ;  /* 0x000004000200780c */ /* 0x000fda0005743470 */
[----:B------:R-:W-:Y:S05]  /*1a50*/  @P2 BRA `(.L_x_1005) ;  /* 0x00000000005c2947 */ /* 0x000fea0003800000 */
[----:B------:R-:W-:Y:S02]  /*1a60*/  IMAD.U32 R7, RZ, RZ, UR26 ;  /* 0x0000001aff077e24 */ /* 0x000fe4000f8e00ff */
[----:B-1----:R-:W-:Y:S02]  /*1a70*/  IMAD.U32 R4, RZ, RZ, UR18 ;  /* 0x00000012ff047e24 */ /* 0x002fe4000f8e00ff */
[----:B0-----:R-:W-:Y:S01]  /*1a80*/  IMAD.U32 R5, RZ, RZ, UR19 ;  /* 0x00000013ff057e24 */ /* 0x001fe2000f8e00ff */
[----:B------:R-:W-:Y:S01]  /*1a90*/  IADD3 R7, PT, PT, R7, 0x400, R8 ;  /* 0x0000040007077810 */ /* 0x000fe20007ffe008 */
        /* <DEDUP_REMOVED lines=19> */
.L_x_1005:
[----:B------:R-:W-:Y:S05]  /*1bd0*/  BSYNC.RECONVERGENT B1 ;  /* 0x0000000000017941 */ /* 0x000fea0003800200 */
.L_x_1004:
[----:B------:R-:W-:-:S13]  /*1be0*/  ISETP.LT.U32.OR P0, PT, R8, R0, P0 ;  /* 0x000000000800720c */ /* 0x000fda0000701470 */
[----:B------:R-:W-:Y:S05]  /*1bf0*/  @!P0 BRA `(.L_x_1000) ;  /* 0x0000000000348947 */ /* 0x000fea0003800000 */
[----:B------:R-:W-:Y:S02]  /*1c00*/  IMAD.U32 R2, RZ, RZ, UR18 ;  /* 0x00000012ff027e24 */ /* 0x000fe4000f8e00ff */
[----:B-1----:R-:W-:Y:S02]  /*1c10*/  IMAD.U32 R3, RZ, RZ, UR19 ;  /* 0x00000013ff037e24 */ /* 0x002fe4000f8e00ff */
[----:B0-----:R-:W-:-:S04]  /*1c20*/  VIADD R5, R8, UR26 ;  /* 0x0000001a08057c36 */ /* 0x001fc80008000000 */
[----:B------:R-:W-:-:S06]  /*1c30*/  IMAD.WIDE.U32 R2, R5, 0x4, R2 ;  /* 0x0000000405027825 */ /* 0x000fcc00078e0002 */
[----:B------:R-:W3:Y:S01]  /*1c40*/  LDG.E R2, desc[UR24][R2.64] ;  /* 0x0000001802027981 */ /* 0x000ee2000c1e1900 */
[----:B------:R-:W0:Y:S01]  /*1c50*/  S2UR UR6, SR_CgaCtaId ;  /* 0x00000000000679c3 */ /* 0x000e220000008800 */
[----:B------:R-:W-:Y:S02]  /*1c60*/  UMOV UR5, 0x400 ;  /* 0x0000040000057882 */ /* 0x000fe40000000000 */
[----:B0-----:R-:W-:-:S06]  /*1c70*/  ULEA UR5, UR6, UR5, 0x18 ;  /* 0x0000000506057291 */ /* 0x001fcc000f8ec0ff */
[----:B------:R-:W-:Y:S02]  /*1c80*/  LEA R5, R8, UR5, 0x2 ;  /* 0x0000000508057c11 */ /* 0x000fe4000f8e10ff */
[----:B---3--:R-:W-:Y:S02]  /*1c90*/  ISETP.GE.AND P0, PT, R2, RZ, PT ;  /* 0x000000ff0200720c */ /* 0x008fe40003f06270 */
[----:B------:R-:W-:-:S11]  /*1ca0*/  LOP3.LUT R4, RZ, R2, RZ, 0x33, !PT ;  /* 0x00000002ff047212 */ /* 0x000fd600078e33ff */
[----:B------:R-:W-:-:S05]  /*1cb0*/  @P0 LOP3.LUT R4, R2, 0x80000000, RZ, 0xfc, !PT ;  /* 0x8000000002040812 */ /* 0x000fca00078efcff */
[----:B------:R3:W-:Y:S02]  /*1cc0*/  STS [R5+0x820], R4 ;  /* 0x0008200405007388 */ /* 0x0007e40000000800 */
.L_x_1000:
[----:B------:R-:W-:Y:S05]  /*1cd0*/  BSYNC.RECONVERGENT B0 ;  /* 0x0000000000007941 */ /* 0x000fea0003800200 */
.L_x_999:
[----:B------:R-:W4:Y:S01]  /*1ce0*/  LDL R10, [R1+0x78] ;  /* 0x00007800010a7983 */ /* 0x000f220000100800 */
[----:B------:R-:W-:Y:S01]  /*1cf0*/  BAR.SYNC.DEFER_BLOCKING 0x0 ;  /* 0x0000000000007b1d */ /* 0x000fe20000010000 */
[----:B------:R-:W-:Y:S01]  /*1d00*/  ISETP.NE.AND P0, PT, R16, RZ, PT ;  /* 0x000000ff1000720c */ /* 0x000fe20003f05270 */
[----:B012---:R-:W-:Y:S01]  /*1d10*/  IMAD.MOV.U32 R6, RZ, RZ, RZ ;  /* 0x000000ffff067224 */ /* 0x007fe200078e00ff */
[----:B------:R-:W-:-:S05]  /*1d20*/  LOP3.LUT R2, RZ, R16, RZ, 0x33, !PT ;  /* 0x00000010ff027212 */ /* 0x000fca00078e33ff */
[----:B---3--:R-:W4:Y:S01]  /*1d30*/  LDC R5, c[0x0][0x3ac] ;  /* 0x0000eb00ff057b82 */ /* 0x008f220000000800 */
[----:B------:R-:W-:Y:S01]  /*1d40*/  BSSY.RECONVERGENT B0, `(.L_x_1006) ;  /* 0x0000015000007945 */ /* 0x000fe20003800200 */
[----:B------:R-:W-:-:S05]  /*1d50*/  IMAD.IADD R2, R2, 0x1, R0 ;  /* 0x0000000102027824 */ /* 0x000fca00078e0200 */
[----:B------:R-:W-:Y:S01]  /*1d60*/  LEA.HI R8, R2, 0x1, RZ, 0x16 ;  /* 0x0000000102087811 */ /* 0x000fe200078fb0ff */
[----:B------:R-:W0:Y:S01]  /*1d70*/  @!P0 S2R R4, SR_CgaCtaId ;  /* 0x0000000000048919 */ /* 0x000e220000008800 */
[----:B------:R-:W-:Y:S01]  /*1d80*/  @!P0 MOV R3, 0x400 ;  /* 0x0000040000038802 */ /* 0x000fe20000000f00 */
[----:B------:R-:W-:-:S03]  /*1d90*/  @!P0 IMAD.MOV.U32 R7, RZ, RZ, 0x800 ;  /* 0x00000800ff078424 */ /* 0x000fc600078e00ff */
[----:B0-----:R-:W-:Y:S02]  /*1da0*/  @!P0 LEA R9, R4, R3, 0x18 ;  /* 0x0000000304098211 */ /* 0x001fe400078ec0ff */
[----:B------:R-:W-:-:S03]  /*1db0*/  LOP3.LUT R3, R8, 0x7, RZ, 0xc0, !PT ;  /* 0x0000000708037812 */ /* 0x000fc600078ec0ff */
[----:B------:R0:W-:Y:S01]  /*1dc0*/  @!P0 STS.64 [R9+0x800], R6 ;  /* 0x0008000609008388 */ /* 0x0001e20000000a00 */
[----:B------:R-:W-:Y:S01]  /*1dd0*/  BAR.SYNC.DEFER_BLOCKING 0x0 ;  /* 0x0000000000007b1d */ /* 0x000fe20000010000 */
[----:B----4-:R-:W-:Y:S02]  /*1de0*/  IMAD R4, R10, R5, R5 ;  /* 0x000000050a047224 */ /* 0x010fe400078e0205 */
        /* <DEDUP_REMOVED lines=10> */
.L_x_1007:
[----:B------:R-:W-:Y:S05]  /*1e90*/  BSYNC.RECONVERGENT B0 ;  /* 0x0000000000007941 */ /* 0x000fea0003800200 */
.L_x_1006:
[----:B------:R-:W-:Y:S05]  /*1ea0*/  @P0 BRA `(.L_x_1008) ;  /* 0x00000000001c0947 */ /* 0x000fea0003800000 */
.L_x_1009:
[----:B0-----:R-:W-:Y:S02]  /*1eb0*/  IMAD.U32 R7, RZ, RZ, UR9 ;  /* 0x00000009ff077e24 */ /* 0x001fe4000f8e00ff */
[----:B------:R-:W-:-:S05]  /*1ec0*/  IMAD.U32 R6, RZ, RZ, UR8 ;  /* 0x00000008ff067e24 */ /* 0x000fca000f8e00ff */
[----:B------:R-:W2:Y:S04]  /*1ed0*/  LDG.E.STRONG.GPU R7, desc[UR24][R6.64+0xc08] ;  /* 0x000c081806077981 */ /* 0x000ea8000c1ef900 */
[----:B--2---:R-:W-:Y:S01]  /*1ee0*/  CCTL.IVALL ;  /* 0x00000000ff00798f */ /* 0x004fe20002000000 */
[----:B------:R-:W-:Y:S05]  /*1ef0*/  YIELD ;  /* 0x0000000000007946 */ /* 0x000fea0003800000 */
[----:B------:R-:W-:-:S13]  /*1f00*/  ISETP.GE.AND P0, PT, R7, R4, PT ;  /* 0x000000040700720c */ /* 0x000fda0003f06270 */
[----:B------:R-:W-:Y:S05]  /*1f10*/  @!P0 BRA `(.L_x_1009) ;  /* 0xfffffffc00e48947 */ /* 0x000fea000383ffff */
.L_x_1008:
[----:B------:R1:W5:Y:S01]  /*1f20*/  LDL R14, [R1+0x78] ;  /* 0x00007800010e7983 */ /* 0x0003620000100800 */
[----:B------:R-:W-:Y:S05]  /*1f30*/  WARPSYNC.ALL ;  /* 0x0000000000007948 */ /* 0x000fea0003800000 */
[----:B------:R-:W-:Y:S08]  /*1f40*/  BAR.SYNC.DEFER_BLOCKING 0x0 ;  /* 0x0000000000007b1d */ /* 0x000ff00000010000 */
[----:B------:R-:W-:Y:S01]  /*1f50*/  BAR.SYNC.DEFER_BLOCKING 0x0 ;  /* 0x0000000000007b1d */ /* 0x000fe20000010000 */
[----:B------:R-:W-:-:S02]  /*1f60*/  LOP3.LUT P0, RZ, R16, UR12, RZ, 0xfc, !PT ;  /* 0x0000000c10ff7c12 */ /* 0x000fc4000f80fcff */
[----:B------:R-:W-:-:S03]  /*1f70*/  ISETP.GE.U32.AND P3, PT, R5, 0x3, PT ;  /* 0x000000030500780c */ /* 0x000fc60003f66070 */
[----:B------:R-:W-:Y:S01]  /*1f80*/  BSSY.RECONVERGENT B0, `(.L_x_1010) ;  /* 0x000000d000007945 */ /* 0x000fe20003800200 */
[----:B------:R-:W-:-:S07]  /*1f90*/  LOP3.LUT R5, R2, 0x400, RZ, 0xc0, !PT ;  /* 0x0000040002057812 */ /* 0x000fce00078ec0ff */
[----:B-1----:R-:W-:Y:S05]  /*1fa0*/  @P0 BRA `(.L_x_1011) ;  /* 0x0000000000280947 */ /* 0x002fea0003800000 */
[----:B------:R-:W-:Y:S06]  /*1fb0*/  MEMBAR.ALL.GPU ;  /* 0x0000000000007992 */ /* 0x000fec000000a000 */
[----:B------:R-:W-:-:S00]  /*1fc0*/  ERRBAR ;  /* 0x00000000000079ab */ /* 0x000fc00000000000 */
[----:B------:R-:W-:Y:S06]  /*1fd0*/  CGAERRBAR ;  /* 0x00000000000075ab */ /* 0x000fec0000000000 */
[----:B012345:R-:W-:Y:S01]  /*1fe0*/  CCTL.IVALL ;  /* 0x00000000ff00798f */ /* 0x03ffe20002000000 */
[----:B0-----:R-:W-:Y:S02]  /*1ff0*/  IMAD.U32 R6, RZ, RZ, UR8 ;  /* 0x00000008ff067e24 */ /* 0x001fe4000f8e00ff */
[----:B------:R-:W-:Y:S01]  /*2000*/  IMAD.U32 R7, RZ, RZ, UR9 ;  /* 0x00000009ff077e24 */ /* 0x000fe2000f8e00ff */
[----:B------:R-:W-:Y:S06]  /*2010*/  MEMBAR.ALL.GPU ;  /* 0x0000000000007992 */ /* 0x000fec000000a000 */
[----:B------:R-:W-:-:S00]  /*2020*/  ERRBAR ;  /* 0x00000000000079ab */ /* 0x000fc00000000000 */
[----:B------:R-:W-:Y:S06]  /*2030*/  CGAERRBAR ;  /* 0x00000000000075ab */ /* 0x000fec0000000000 */
[----:B------:R1:W-:Y:S02]  /*2040*/  STG.E.STRONG.GPU desc[UR24][R6.64+0xc0c], RZ ;  /* 0x000c0cff06007986 */ /* 0x0003e4000c10f918 */
.L_x_1011:
[----:B------:R-:W-:Y:S05]  /*2050*/  BSYNC.RECONVERGENT B0 ;  /* 0x0000000000007941 */ /* 0x000fea0003800200 */
.L_x_1010:
[C---:B01----:R-:W-:Y:S01]  /*2060*/  LOP3.LUT R6, R8.reuse, 0x7ffff8, RZ, 0xc0, !PT ;  /* 0x007ffff808067812 */ /* 0x043fe200078ec0ff */
[----:B------:R-:W-:Y:S01]  /*2070*/  UMOV UR5, URZ ;  /* 0x000000ff00057c82 */ /* 0x000fe20008000000 */
[----:B------:R-:W-:-:S07]  /*2080*/  LOP3.LUT R7, R8, 0x3, RZ, 0xc0, !PT ;  /* 0x0000000308077812 */ /* 0x000fce00078ec0ff */
.L_x_1075:
[----:B0-----:R-:W0:Y:S01]  /*2090*/  S2UR UR18, SR_CgaCtaId ;  /* 0x00000000001279c3 */ /* 0x001e220000008800 */
[C---:B------:R-:W-:Y:S01]  /*20a0*/  ISETP.GT.U32.AND P0, PT, R16.reuse, 0xff, PT ;  /* 0x000000ff1000780c */ /* 0x040fe20003f04070 */
[----:B------:R-:W-:Y:S01]  /*20b0*/  UMOV UR6, 0x400 ;  /* 0x0000040000067882 */ /* 0x000fe20000000000 */
[----:B------:R-:W-:Y:S01]  /*20c0*/  ULEA UR21, UR4, UR5, 0x2 ;  /* 0x0000000504157291 */ /* 0x000fe2000f8e10ff */
[----:B------:R-:W-:Y:S01]  /*20d0*/  ISETP.GE.U32.AND P2, PT, R16, R0, PT ;  /* 0x000000001000720c */ /* 0x000fe20003f46070 */
[----:B------:R-:W-:Y:S01]  /*20e0*/  BSSY.RECONVERGENT B0, `(.L_x_1012) ;  /* 0x00000d2000007945 */ /* 0x000fe20003800200 */
[----:B0-----:R-:W-:Y:S02]  /*20f0*/  ULEA UR20, UR18, UR6, 0x18 ;  /* 0x0000000612147291 */ /* 0x001fe4000f8ec0ff */
[----:B------:R-:W-:Y:S01]  /*2100*/  UIMAD.WIDE.U32 UR18, UR21, -0x55555555, URZ ;  /* 0xaaaaaaab151278a5 */ /* 0x000fe2000f8e00ff */
[----:B------:R-:W-:-:S03]  /*2110*/  UMOV UR6, 0xfffffff8 ;  /* 0xfffffff800067882 */ /* 0x000fc60000000000 */
[----:B------:R-:W-:Y:S02]  /*2120*/  USHF.R.U32.HI UR19, URZ, 0x1, UR19 ;  /* 0x00000001ff137899 */ /* 0x000fe40008011613 */
[----:B------:R-:W-:Y:S01]  /*2130*/  UIMAD UR6, UR5, UR6, 0x18 ;  /* 0x00000018050674a4 */ /* 0x000fe2000f8e0206 */
[----:B------:R-:W0:Y:S01]  /*2140*/  LDS.64 R8, [UR20+0x800] ;  /* 0x00080014ff087984 */ /* 0x000e220008000a00 */
[----:B------:R-:W-:-:S03]  /*2150*/  UIMAD UR19, UR19, -0x3, UR21 ;  /* 0xfffffffd131378a4 */ /* 0x000fc6000f8e0215 */
[----:B-1----:R1:W-:Y:S01]  /*2160*/  @!P0 STS [R18+UR16], RZ ;  /* 0x000000ff12008988 */ /* 0x0023e20008000810 */
        /* <DEDUP_REMOVED lines=13> */
.L_x_1032:
        /* <DEDUP_REMOVED lines=10> */
.L_x_1017:
[----:B------:R-:W-:Y:S05]  /*22e0*/  BSYNC.RECONVERGENT B2 ;  /* 0x0000000000027941 */ /* 0x000fea0003800200 */
.L_x_1016:
        /* <DEDUP_REMOVED lines=9> */
.L_x_1019:
[----:B------:R-:W-:Y:S05]  /*2380*/  BSYNC.RECONVERGENT B2 ;  /* 0x0000000000027941 */ /* 0x000fea0003800200 */
.L_x_1018:
        /* <DEDUP_REMOVED lines=9> */
.L_x_1021:
[----:B------:R-:W-:Y:S05]  /*2420*/  BSYNC.RECONVERGENT B2 ;  /* 0x0000000000027941 */ /* 0x000fea0003800200 */
.L_x_1020:
        /* <DEDUP_REMOVED lines=9> */
.L_x_1023:
[----:B------:R-:W-:Y:S05]  /*24c0*/  BSYNC.RECONVERGENT B2 ;  /* 0x0000000000027941 */ /* 0x000fea0003800200 */
.L_x_1022:
        /* <DEDUP_REMOVED lines=9> */
.L_x_1025:
[----:B------:R-:W-:Y:S05]  /*2560*/  BSYNC.RECONVERGENT B2 ;  /* 0x0000000000027941 */ /* 0x000fea0003800200 */
.L_x_1024:
        /* <DEDUP_REMOVED lines=9> */
.L_x_1027:
[----:B------:R-:W-:Y:S05]  /*2600*/  BSYNC.RECONVERGENT B2 ;  /* 0x0000000000027941 */ /* 0x000fea0003800200 */
.L_x_1026:
        /* <DEDUP_REMOVED lines=9> */
.L_x_1029:
[----:B------:R-:W-:Y:S05]  /*26a0*/  BSYNC.RECONVERGENT B2 ;  /* 0x0000000000027941 */ /* 0x000fea0003800200 */
.L_x_1028:
        /* <DEDUP_REMOVED lines=11> */
.L_x_1031:
[----:B------:R-:W-:Y:S05]  /*2760*/  BSYNC.RECONVERGENT B2 ;  /* 0x0000000000027941 */ /* 0x000fea0003800200 */
.L_x_1030:
[----:B------:R-:W-:Y:S01]  /*2770*/  VIADD R10, R10, 0x2000 ;  /* 0x000020000a0a7836 */ /* 0x000fe20000000000 */
[----:B------:R-:W-:Y:S06]  /*2780*/  @P4 BRA `(.L_x_1032) ;  /* 0xfffffff800ac4947 */ /* 0x000fec000383ffff */
.L_x_1015:
[----:B------:R-:W-:Y:S05]  /*2790*/  BSYNC.RECONVERGENT B1 ;  /* 0x0000000000017941 */ /* 0x000fea0003800200 */
.L_x_1014:
        /* <DEDUP_REMOVED lines=18> */
.L_x_1036:
[----:B------:R-:W-:Y:S05]  /*28c0*/  BSYNC.RECONVERGENT B2 ;  /* 0x0000000000027941 */ /* 0x000fea0003800200 */
.L_x_1035:
        /* <DEDUP_REMOVED lines=10> */
.L_x_1038:
[----:B------:R-:W-:Y:S05]  /*2970*/  BSYNC.RECONVERGENT B2 ;  /* 0x0000000000027941 */ /* 0x000fea0003800200 */
.L_x_1037:
        /* <DEDUP_REMOVED lines=10> */
.L_x_1040:
[----:B------:R-:W-:Y:S05]  /*2a20*/  BSYNC.RECONVERGENT B2 ;  /* 0x0000000000027941 */ /* 0x000fea0003800200 */
.L_x_1039:
        /* <DEDUP_REMOVED lines=10> */
.L_x_1042:
[----:B------:R-:W-:Y:S05]  /*2ad0*/  BSYNC.RECONVERGENT B2 ;  /* 0x0000000000027941 */ /* 0x000fea0003800200 */
.L_x_1041:
[----:B------:R-:W-:-:S07]  /*2ae0*/  VIADD R10, R10, 0x1000 ;  /* 0x000010000a0a7836 */ /* 0x000fce0000000000 */
.L_x_1034:
[----:B------:R-:W-:Y:S05]  /*2af0*/  BSYNC.RECONVERGENT B1 ;  /* 0x0000000000017941 */ /* 0x000fea0003800200 */
.L_x_1033:
[----:B------:R-:W-:-:S13]  /*2b00*/  ISETP.NE.AND P2, PT, R7, RZ, PT ;  /* 0x000000ff0700720c */ /* 0x000fda0003f45270 */
[----:B------:R-:W-:Y:S05]  /*2b10*/  @!P2 BRA `(.L_x_1013) ;  /* 0x0000000000b8a947 */ /* 0x000fea0003800000 */
[----:B------:R-:W-:Y:S01]  /*2b20*/  LOP3.LUT P2, RZ, R2, 0xc00, RZ, 0xc0, !PT ;  /* 0x00000c0002ff7812 */ /* 0x000fe2000784c0ff */
[----:B------:R-:W-:-:S12]  /*2b30*/  BSSY.RECONVERGENT B1, `(.L_x_1043) ;  /* 0x000001d000017945 */ /* 0x000fd80003800200 */
[----:B------:R-:W-:Y:S05]  /*2b40*/  @!P2 BRA `(.L_x_1044) ;  /* 0x00000000006ca947 */ /* 0x000fea0003800000 */
[----:B0-2---:R-:W0:Y:S01]  /*2b50*/  S2R R12, SR_CgaCtaId ;  /* 0x00000000000c7919 */ /* 0x005e220000008800 */
        /* <DEDUP_REMOVED lines=13> */
.L_x_1046:
[----:B------:R-:W-:Y:S05]  /*2c30*/  BSYNC.RECONVERGENT B2 ;  /* 0x0000000000027941 */ /* 0x000fea0003800200 */
.L_x_1045:
        /* <DEDUP_REMOVED lines=10> */
.L_x_1048:
[----:B------:R-:W-:Y:S05]  /*2ce0*/  BSYNC.RECONVERGENT B2 ;  /* 0x0000000000027941 */ /* 0x000fea0003800200 */
.L_x_1047:
[----:B------:R-:W-:-:S07]  /*2cf0*/  VIADD R10, R10, 0x800 ;  /* 0x000008000a0a7836 */ /* 0x000fce0000000000 */
.L_x_1044:
[----:B------:R-:W-:Y:S05]  /*2d00*/  BSYNC.RECONVERGENT B1 ;  /* 0x0000000000017941 */ /* 0x000fea0003800200 */
.L_x_1043:
[----:B------:R-:W-:-:S13]  /*2d10*/  ISETP.NE.AND P2, PT, R5, RZ, PT ;  /* 0x000000ff0500720c */ /* 0x000fda0003f45270 */
[----:B------:R-:W-:Y:S05]  /*2d20*/  @P2 BRA `(.L_x_1013) ;  /* 0x0000000000342947 */ /* 0x000fea0003800000 */
[----:B0-2---:R-:W0:Y:S01]  /*2d30*/  S2R R12, SR_CgaCtaId ;  /* 0x00000000000c7919 */ /* 0x005e220000008800 */
        /* <DEDUP_REMOVED lines=12> */
.L_x_1013:
[----:B------:R-:W-:Y:S05]  /*2e00*/  BSYNC.RECONVERGENT B0 ;  /* 0x0000000000007941 */ /* 0x000fea0003800200 */
.L_x_1012:
[----:B------:R-:W-:Y:S01]  /*2e10*/  UIMAD.WIDE.U32 UR18, UR19, 0x400, UR8 ;  /* 0x00000400131278a5 */ /* 0x000fe2000f8e0008 */
[----:B------:R-:W-:Y:S05]  /*2e20*/  BAR.SYNC.DEFER_BLOCKING 0x0 ;  /* 0x0000000000007b1d */ /* 0x000fea0000010000 */
[----:B---3--:R-:W-:Y:S01]  /*2e30*/  IMAD.U32 R10, RZ, RZ, UR18 ;  /* 0x00000012ff0a7e24 */ /* 0x008fe2000f8e00ff */
[----:B------:R-:W-:Y:S01]  /*2e40*/  BSSY.RECONVERGENT B0, `(.L_x_1049) ;  /* 0x0000008000007945 */ /* 0x000fe20003800200 */
[----:B------:R-:W-:Y:S02]  /*2e50*/  IMAD.U32 R11, RZ, RZ, UR19 ;  /* 0x00000013ff0b7e24 */ /* 0x000fe4000f8e00ff */
[----:B------:R-:W-:Y:S01]  /*2e60*/  IMAD.WIDE.U32 R10, R16, 0x4, R10 ;  /* 0x00000004100a7825 */ /* 0x000fe200078e000a */
[----:B------:R-:W-:Y:S06]  /*2e70*/  @P0 BRA `(.L_x_1050) ;  /* 0x0000000000100947 */ /* 0x000fec0003800000 */
[----:B------:R-:W3:Y:S02]  /*2e80*/  LDS R13, [R18+UR16] ;  /* 0x00000010120d7984 */ /* 0x000ee40008000800 */
[----:B---3--:R-:W-:-:S13]  /*2e90*/  ISETP.NE.AND P2, PT, R13, RZ, PT ;  /* 0x000000ff0d00720c */ /* 0x008fda0003f45270 */
[----:B------:R-:W-:Y:S05]  /*2ea0*/  @!P2 BRA `(.L_x_1050) ;  /* 0x000000000004a947 */ /* 0x000fea0003800000 */
[----:B------:R3:W5:Y:S02]  /*2eb0*/  ATOMG.E.ADD.STRONG.GPU PT, RZ, desc[UR24][R10.64], R13 ;  /* 0x8000000d0aff79a8 */ /* 0x00076400081ef118 */
.L_x_1050:
[----:B------:R-:W-:Y:S05]  /*2ec0*/  BSYNC.RECONVERGENT B0 ;  /* 0x0000000000007941 */ /* 0x000fea0003800200 */
.L_x_1049:
[----:B0-2---:R-:W-:Y:S01]  /*2ed0*/  IMAD.U32 R12, RZ, RZ, UR21 ;  /* 0x00000015ff0c7e24 */ /* 0x005fe2000f8e00ff */
[----:B------:R-:W-:Y:S01]  /*2ee0*/  ISETP.NE.AND P2, PT, R16, RZ, PT ;  /* 0x000000ff1000720c */ /* 0x000fe20003f45270 */
[----:B------:R-:W-:Y:S02]  /*2ef0*/  BSSY.RECONVERGENT B0, `(.L_x_1051) ;  /* 0x0000010000007945 */ /* 0x000fe40003800200 */
[----:B------:R-:W-:-:S04]  /*2f00*/  @P1 VIADD R12, R12, 0x1 ;  /* 0x000000010c0c1836 */ /* 0x000fc80000000000 */
[----:B---3--:R-:W-:-:S05]  /*2f10*/  @P1 IMAD.HI.U32 R13, R12, -0x55555555, RZ ;  /* 0xaaaaaaab0c0d1827 */ /* 0x008fca00078e00ff */
        /* <DEDUP_REMOVED lines=13> */
.L_x_1052:
[----:B------:R-:W-:Y:S05]  /*2ff0*/  BSYNC.RECONVERGENT B0 ;  /* 0x0000000000007941 */ /* 0x000fea0003800200 */
.L_x_1051:
[----:B------:R-:W-:Y:S05]  /*3000*/  @P2 BRA `(.L_x_1053) ;  /* 0x0000000000282947 */ /* 0x000fea0003800000 */
[----:B------:R-:W3:Y:S01]  /*3010*/  LDCU UR18, c[0x0][0x3ac] ;  /* 0x00007580ff1277ac */ /* 0x000ee20008000800 */
[----:B0-2--5:R-:W-:-:S04]  /*3020*/  VIADD R12, R14, 0x2 ;  /* 0x000000020e0c7836 */ /* 0x025fc80000000000 */
[----:B---3--:R-:W-:-:S07]  /*3030*/  IMAD R15, R12, UR18, RZ ;  /* 0x000000120c0f7c24 */ /* 0x008fce000f8e02ff */
.L_x_1054:
[----:B------:R-:W-:Y:S02]  /*3040*/  IMAD.U32 R12, RZ, RZ, UR8 ;  /* 0x00000008ff0c7e24 */ /* 0x000fe4000f8e00ff */
[----:B------:R-:W-:-:S05]  /*3050*/  IMAD.U32 R13, RZ, RZ, UR9 ;  /* 0x00000009ff0d7e24 */ /* 0x000fca000f8e00ff */
[----:B------:R-:W2:Y:S04]  /*3060*/  LDG.E.STRONG.GPU R12, desc[UR24][R12.64+0xc08] ;  /* 0x000c08180c0c7981 */ /* 0x000ea8000c1ef900 */
[----:B--2---:R-:W-:Y:S01]  /*3070*/  CCTL.IVALL ;  /* 0x00000000ff00798f */ /* 0x004fe20002000000 */
[----:B------:R-:W-:Y:S05]  /*3080*/  YIELD ;  /* 0x0000000000007946 */ /* 0x000fea0003800000 */
[----:B------:R-:W-:-:S13]  /*3090*/  ISETP.GE.AND P4, PT, R12, R15, PT ;  /* 0x0000000f0c00720c */ /* 0x000fda0003f86270 */
[----:B------:R-:W-:Y:S05]  /*30a0*/  @!P4 BRA `(.L_x_1054) ;  /* 0xfffffffc00e4c947 */ /* 0x000fea000383ffff */
.L_x_1053:
[----:B------:R-:W-:Y:S05]  /*30b0*/  WARPSYNC.ALL ;  /* 0x0000000000007948 */ /* 0x000fea0003800000 */
[----:B------:R-:W-:Y:S06]  /*30c0*/  BAR.SYNC.DEFER_BLOCKING 0x0 ;  /* 0x0000000000007b1d */ /* 0x000fec0000010000 */
[----:B------:R-:W-:Y:S02]  /*30d0*/  BSSY.RECONVERGENT B0, `(.L_x_1055) ;  /* 0x0000005000007945 */ /* 0x000fe40003800200 */
[----:B------:R-:W-:Y:S06]  /*30e0*/  BAR.SYNC.DEFER_BLOCKING 0x0 ;  /* 0x0000000000007b1d */ /* 0x000fec0000010000 */
[----:B------:R-:W-:Y:S05]  /*30f0*/  @P0 BRA `(.L_x_1056) ;  /* 0x0000000000080947 */ /* 0x000fea0003800000 */
[----:B------:R-:W3:Y:S04]  /*3100*/  LDG.E R11, desc[UR24][R10.64] ;  /* 0x000000180a0b7981 */ /* 0x000ee8000c1e1900 */
[----:B---3--:R3:W-:Y:S02]  /*3110*/  STS [R18+UR16+0x400], R11 ;  /* 0x0004000b12007988 */ /* 0x0087e40008000810 */
.L_x_1056:
[----:B------:R-:W-:Y:S05]  /*3120*/  BSYNC.RECONVERGENT B0 ;  /* 0x0000000000007941 */ /* 0x000fea0003800200 */
.L_x_1055:
[----:B------:R-:W-:Y:S01]  /*3130*/  BAR.SYNC.DEFER_BLOCKING 0x0 ;  /* 0x0000000000007b1d */ /* 0x000fe20000010000 */
[----:B---3--:R-:W-:-:S05]  /*3140*/  IMAD.MOV.U32 R11, RZ, RZ, RZ ;  /* 0x000000ffff0b7224 */ /* 0x008fca00078e00ff */
[----:B------:R-:W-:Y:S04]  /*3150*/  BSSY.RECONVERGENT B0, `(.L_x_1057) ;  /* 0x0000006000007945 */ /* 0x000fe80003800200 */
[----:B------:R-:W-:Y:S05]  /*3160*/  @P0 BRA `(.L_x_1058) ;  /* 0x0000000000100947 */ /* 0x000fea0003800000 */
[----:B------:R-:W-:Y:S01]  /*3170*/  ISETP.NE.AND P4, PT, R16, 0xff, PT ;  /* 0x000000ff1000780c */ /* 0x000fe20003f85270 */
[----:B------:R-:W-:-:S12]  /*3180*/  LDS R11, [R18+UR16+0x400] ;  /* 0x00040010120b7984 */ /* 0x000fd80008000800 */
[----:B------:R-:W3:Y:S02]  /*3190*/  @P4 LDS R10, [R18+UR16+0x404] ;  /* 0x00040410120a4984 */ /* 0x000ee40008000800 */
[----:B---3--:R-:W-:-:S07]  /*31a0*/  @P4 IMAD.IADD R11, R11, 0x1, R10 ;  /* 0x000000010b0b4824 */ /* 0x008fce00078e020a */
.L_x_1058:
[----:B------:R-:W-:Y:S05]  /*31b0*/  BSYNC.RECONVERGENT B0 ;  /* 0x0000000000007941 */ /* 0x000fea0003800200 */
.L_x_1057:
[----:B------:R-:W-:Y:S01]  /*31c0*/  BAR.SYNC.DEFER_BLOCKING 0x0 ;  /* 0x0000000000007b1d */ /* 0x000fe20000010000 */
[----:B0-2---:R-:W-:-:S05]  /*31d0*/  IMAD.MOV.U32 R13, RZ, RZ, RZ ;  /* 0x000000ffff0d7224 */ /* 0x005fca00078e00ff */
[----:B------:R-:W-:Y:S01]  /*31e0*/  BSSY.RECONVERGENT B0, `(.L_x_1059) ;  /* 0x0000008000007945 */ /* 0x000fe20003800200 */
[----:B------:R0:W-:Y:S01]  /*31f0*/  @!P0 STS [R18+UR16+0x400], R11 ;  /* 0x0004000b12008988 */ /* 0x0001e20008000810 */
[----:B------:R-:W-:Y:S06]  /*3200*/  BAR.SYNC.DEFER_BLOCKING 0x0 ;  /* 0x0000000000007b1d */ /* 0x000fec0000010000 */
[----:B------:R-:W-:Y:S05]  /*3210*/  @P0 BRA `(.L_x_1060) ;  /* 0x0000000000100947 */ /* 0x000fea0003800000 */
[----:B------:R-:W-:Y:S01]  /*3220*/  ISETP.GT.U32.AND P4, PT, R16, 0xfd, PT ;  /* 0x000000fd1000780c */ /* 0x000fe20003f84070 */
[----:B------:R-:W-:-:S12]  /*3230*/  LDS R13, [R18+UR16+0x400] ;  /* 0x00040010120d7984 */ /* 0x000fd80008000800 */
[----:B------:R-:W2:Y:S02]  /*3240*/  @!P4 LDS R10, [R18+UR16+0x408] ;  /* 0x00040810120ac984 */ /* 0x000ea40008000800 */
[----:B--2---:R-:W-:-:S07]  /*3250*/  @!P4 IMAD.IADD R13, R13, 0x1, R10 ;  /* 0x000000010d0dc824 */ /* 0x004fce00078e020a */
.L_x_1060:
[----:B------:R-:W-:Y:S05]  /*3260*/  BSYNC.RECONVERGENT B0 ;  /* 0x0000000000007941 */ /* 0x000fea0003800200 */
.L_x_1059:
[----:B------:R-:W-:Y:S01]  /*3270*/  BAR.SYNC.DEFER_BLOCKING 0x0 ;  /* 0x0000000000007b1d */ /* 0x000fe20000010000 */
[----:B0-----:R-:W-:-:S05]  /*3280*/  IMAD.MOV.U32 R11, RZ, RZ, RZ ;  /* 0x000000ffff0b7224 */ /* 0x001fca00078e00ff */
        /* <DEDUP_REMOVED lines=8> */
.L_x_1062:
[----:B------:R-:W-:Y:S05]  /*3310*/  BSYNC.RECONVERGENT B0 ;  /* 0x0000000000007941 */ /* 0x000fea0003800200 */
.L_x_1061:
        /* <DEDUP_REMOVED lines=10> */
.L_x_1064:
[----:B------:R-:W-:Y:S05]  /*33c0*/  BSYNC.RECONVERGENT B0 ;  /* 0x0000000000007941 */ /* 0x000fea0003800200 */
.L_x_1063:
        /* <DEDUP_REMOVED lines=10> */
.L_x_1066:
[----:B------:R-:W-:Y:S05]  /*3470*/  BSYNC.RECONVERGENT B0 ;  /* 0x0000000000007941 */ /* 0x000fea0003800200 */
.L_x_1065:
        /* <DEDUP_REMOVED lines=10> */
.L_x_1068:
[----:B------:R-:W-:Y:S05]  /*3520*/  BSYNC.RECONVERGENT B0 ;  /* 0x0000000000007941 */ /* 0x000fea0003800200 */
.L_x_1067:
        /* <DEDUP_REMOVED lines=10> */
.L_x_1070:
[----:B------:R-:W-:Y:S05]  /*35d0*/  BSYNC.RECONVERGENT B0 ;  /* 0x0000000000007941 */ /* 0x000fea0003800200 */
.L_x_1069:
        /* <DEDUP_REMOVED lines=10> */
.L_x_1072:
[----:B------:R-:W-:Y:S05]  /*3680*/  BSYNC.RECONVERGENT B0 ;  /* 0x0000000000007941 */ /* 0x000fea0003800200 */
.L_x_1071:
[----:B------:R-:W-:Y:S01]  /*3690*/  BAR.SYNC.DEFER_BLOCKING 0x0 ;  /* 0x0000000000007b1d */ /* 0x000fe20000010000 */
[----:B------:R-:W-:-:S05]  /*36a0*/  @!P2 MOV R10, 0x400 ;  /* 0x00000400000aa802 */ /* 0x000fca0000000f00 */
[----:B------:R-:W-:Y:S01]  /*36b0*/  BSSY.RECONVERGENT B0, `(.L_x_1073) ;  /* 0x0000015000007945 */ /* 0x000fe20003800200 */
[----:B0-----:R-:W0:Y:S01]  /*36c0*/  @!P2 S2R R11, SR_CgaCtaId ;  /* 0x00000000000ba919 */ /* 0x001e220000008800 */
[----:B------:R2:W-:Y:S01]  /*36d0*/  @!P0 STS [R18+UR16+0x400], R13 ;  /* 0x0004000d12008988 */ /* 0x0005e20008000810 */
[----:B0-----:R-:W-:Y:S01]  /*36e0*/  @!P2 LEA R12, R11, R10, 0x18 ;  /* 0x0000000a0b0ca211 */ /* 0x001fe200078ec0ff */
[----:B------:R-:W-:Y:S02]  /*36f0*/  IMAD.MOV.U32 R10, RZ, RZ, RZ ;  /* 0x000000ffff0a7224 */ /* 0x000fe400078e00ff */
[----:B------:R-:W-:Y:S01]  /*3700*/  IMAD.MOV.U32 R11, RZ, RZ, R9 ;  /* 0x000000ffff0b7224 */ /* 0x000fe200078e0009 */
[----:B------:R-:W-:Y:S06]  /*3710*/  BAR.SYNC.DEFER_BLOCKING 0x0 ;  /* 0x0000000000007b1d */ /* 0x000fec0000010000 */
[----:B------:R2:W-:Y:S02]  /*3720*/  @!P2 STS.64 [R12+0x808], R10 ;  /* 0x0008080a0c00a388 */ /* 0x0005e40000000a00 */
[----:B------:R-:W-:Y:S06]  /*3730*/  BAR.SYNC.DEFER_BLOCKING 0x0 ;  /* 0x0000000000007b1d */ /* 0x000fec0000010000 */
[----:B------:R-:W-:Y:S05]  /*3740*/  @P0 BRA `(.L_x_1074) ;  /* 0x00000000002c0947 */ /* 0x000fea0003800000 */
[----:B------:R-:W-:Y:S01]  /*3750*/  ISETP.NE.AND P0, PT, R16, 0xff, PT ;  /* 0x000000ff1000780c */ /* 0x000fe20003f05270 */
[----:B--2---:R-:W-:Y:S01]  /*3760*/  IMAD.MOV.U32 R12, RZ, RZ, RZ ;  /* 0x000000ffff0c7224 */ /* 0x004fe200078e00ff */
[----:B------:R-:W-:Y:S11]  /*3770*/  LDS R10, [R18+UR16+0x400] ;  /* 0x00040010120a7984 */ /* 0x000ff60008000800 */
[----:B------:R-:W0:Y:S02]  /*3780*/  @P0 LDS R12, [R18+UR16+0x404] ;  /* 0x00040410120c0984 */ /* 0x000e240008000800 */
[----:B0-----:R-:W-:-:S04]  /*3790*/  ISETP.GT.U32.AND P0, PT, R9, R12, PT ;  /* 0x0000000c0900720c */ /* 0x001fc80003f04070 */
[----:B------:R-:W-:-:S13]  /*37a0*/  ISETP.LT.U32.OR P0, PT, R10, R9, !P0 ;  /* 0x000000090a00720c */ /* 0x000fda0004701470 */
[----:B------:R-:W0:Y:S01]  /*37b0*/  @!P0 S2R R10, SR_CgaCtaId ;  /* 0x00000000000a8919 */ /* 0x000e220000008800 */
[----:B------:R-:W-:Y:S01]  /*37c0*/  @!P0 IMAD.IADD R17, R9, 0x1, -R12 ;  /* 0x0000000109118824 */ /* 0x000fe200078e0a0c */
[----:B------:R-:W-:-:S04]  /*37d0*/  @!P0 MOV R9, 0x400 ;  /* 0x0000040000098802 */ /* 0x000fc80000000f00 */
[----:B0-----:R-:W-:-:S05]  /*37e0*/  @!P0 LEA R9, R10, R9, 0x18 ;  /* 0x000000090a098211 */ /* 0x001fca00078ec0ff */
[----:B------:R0:W-:Y:S02]  /*37f0*/  @!P0 STS.64 [R9+0x808], R16 ;  /* 0x0008081009008388 */ /* 0x0001e40000000a00 */
.L_x_1074:
[----:B------:R-:W-:Y:S05]  /*3800*/  BSYNC.RECONVERGENT B0 ;  /* 0x0000000000007941 */ /* 0x000fea0003800200 */
.L_x_1073:
        /* <DEDUP_REMOVED lines=13> */
[----:B------:R-:W2:Y:S01]  /*38e0*/  S2UR UR6, SR_CgaCtaId ;  /* 0x00000000000679c3 */ /* 0x000ea20000008800 */
[----:B------:R-:W-:Y:S01]  /*38f0*/  UMOV UR5, 0x400 ;  /* 0x0000040000057882 */ /* 0x000fe20000000000 */
[----:B------:R-:W-:Y:S01]  /*3900*/  ISETP.GE.U32.AND P0, PT, R16, R0, PT ;  /* 0x000000001000720c */ /* 0x000fe20003f06070 */
[----:B------:R-:W-:Y:S01]  /*3910*/  BSSY.RECONVERGENT B0, `(.L_x_1076) ;  /* 0x0000065000007945 */ /* 0x000fe20003800200 */
[----:B0-----:R-:W-:Y:S01]  /*3920*/  IMAD.MOV.U32 R12, RZ, RZ, RZ ;  /* 0x000000ffff0c7224 */ /* 0x001fe200078e00ff */
[----:B--2---:R-:W-:-:S06]  /*3930*/  ULEA UR5, UR6, UR5, 0x18 ;  /* 0x0000000506057291 */ /* 0x004fcc000f8ec0ff */
        /* <DEDUP_REMOVED lines=11> */
[----:B------:R-:W-:Y:S02]  /*39f0*/  IMAD.MOV.U32 R12, RZ, RZ, RZ ;  /* 0x000000ffff0c7224 */ /* 0x000fe400078e00ff */
[----:B------:R-:W-:Y:S02]  /*3a00*/  IMAD.MOV.U32 R2, RZ, RZ, R16 ;  /* 0x000000ffff027224 */ /* 0x000fe400078e0010 */
[----:B------:R-:W-:-:S07]  /*3a10*/  IMAD.MOV.U32 R11, RZ, RZ, RZ ;  /* 0x000000ffff0b7224 */ /* 0x000fce00078e00ff */
.L_x_1080:
        /* <DEDUP_REMOVED lines=37> */
.L_x_1079:
[----:B------:R-:W-:Y:S05]  /*3c70*/  BSYNC.RECONVERGENT B1 ;  /* 0x0000000000017941 */ /* 0x000fea0003800200 */
.L_x_1078:
        /* <DEDUP_REMOVED lines=23> */
.L_x_1082:
[----:B------:R-:W-:Y:S05]  /*3df0*/  BSYNC.RECONVERGENT B1 ;  /* 0x0000000000017941 */ /* 0x000fea0003800200 */
.L_x_1081:
        /* <DEDUP_REMOVED lines=15> */
.L_x_1084:
[----:B------:R-:W-:Y:S05]  /*3ef0*/  BSYNC.RECONVERGENT B1 ;  /* 0x0000000000017941 */ /* 0x000fea0003800200 */
.L_x_1083:
[----:B------:R-:W-:-:S05]  /*3f00*/  @!P0 IMAD R2, R2, 0x4, R9 ;  /* 0x0000000402028824 */ /* 0x000fca00078e0209 */
[----:B------:R-:W2:Y:S02]  /*3f10*/  @!P0 LDS R3, [R2+0x820] ;  /* 0x0008200002038984 */ /* 0x000ea40000000800 */
[----:B--2---:R-:W-:Y:S01]  /*3f20*/  ISETP.GT.U32.OR P3, PT, R3, R8, P0 ;  /* 0x000000080300720c */ /* 0x004fe20000764470 */
[----:B------:R-:W-:-:S12]  /*3f30*/  @!P0 VIADD R3, R12, 0x1 ;  /* 0x000000010c038836 */ /* 0x000fd80000000000 */
[----:B------:R-:W-:-:S04]  /*3f40*/  @!P3 IMAD.MOV R3, RZ, RZ, R12 ;  /* 0x000000ffff03b224 */ /* 0x000fc800078e020c */
[----:B------:R-:W-:-:S07]  /*3f50*/  @!P0 IMAD.MOV.U32 R12, RZ, RZ, R3 ;  /* 0x000000ffff0c8224 */ /* 0x000fce00078e0003 */
.L_x_1077:
[----:B------:R-:W-:Y:S05]  /*3f60*/  BSYNC.RECONVERGENT B0 ;  /* 0x0000000000007941 */ /* 0x000fea0003800200 */
.L_x_1076:
        /* <DEDUP_REMOVED lines=21> */
.L_x_1086:
[----:B------:R-:W-:Y:S05]  /*40c0*/  BSYNC.RECONVERGENT B0 ;  /* 0x0000000000007941 */ /* 0x000fea0003800200 */
.L_x_1085:
[----:B------:R-:W-:Y:S06]  /*40d0*/  BAR.SYNC.DEFER_BLOCKING 0x0 ;  /* 0x0000000000007b1d */ /* 0x000fec0000010000 */
[----:B------:R-:W-:Y:S04]  /*40e0*/  BSSY.RECONVERGENT B0, `(.L_x_1087) ;  /* 0x000000a000007945 */ /* 0x000fe80003800200 */
[----:B------:R-:W-:Y:S05]  /*40f0*/  @P2 BRA `(.L_x_1088) ;  /* 0x0000000000202947 */ /* 0x000fea0003800000 */
[----:B------:R-:W4:Y:S04]  /*4100*/  LDS R5, [R9+0x400] ;  /* 0x0004000009057984 */ /* 0x000f280000000800 */
[----:B------:R0:W-:Y:S01]  /*4110*/  STS [R9], RZ ;  /* 0x000000ff09007388 */ /* 0x0001e20000000800 */
[----:B----4-:R-:W-:-:S13]  /*4120*/  ISETP.NE.AND P0, PT, R5, RZ, PT ;  /* 0x000000ff0500720c */ /* 0x010fda0003f05270 */
[----:B0-----:R-:W-:Y:S05]  /*4130*/  @!P0 BRA `(.L_x_1088) ;  /* 0x0000000000108947 */ /* 0x001fea0003800000 */
[----:B---3--:R-:W-:Y:S02]  /*4140*/  IMAD.U32 R2, RZ, RZ, UR8 ;  /* 0x00000008ff027e24 */ /* 0x008fe4000f8e00ff */
[----:B------:R-:W-:-:S05]  /*4150*/  IMAD.U32 R3, RZ, RZ, UR9 ;  /* 0x00000009ff037e24 */ /* 0x000fca000f8e00ff */
[----:B------:R-:W3:Y:S04]  /*4160*/  ATOMG.E.ADD.STRONG.GPU PT, R2, desc[UR24][R2.64+0xc0c], R5 ;  /* 0x800c0c05020279a8 */ /* 0x000ee800081ef118 */
[----:B---3--:R4:W-:Y:S02]  /*4170*/  STS [R9+0x4], R2 ;  /* 0x0000040209007388 */ /* 0x0089e40000000800 */
.L_x_1088:
[----:B------:R-:W-:Y:S05]  /*4180*/  BSYNC.RECONVERGENT B0 ;  /* 0x0000000000007941 */ /* 0x000fea0003800200 */
.L_x_1087:
[----:B------:R-:W-:Y:S01]  /*4190*/  BAR.SYNC.DEFER_BLOCKING 0x0 ;  /* 0x0000000000007b1d */ /* 0x000fe20000010000 */
[----:B------:R-:W-:-:S05]  /*41a0*/  ISETP.GE.U32.AND P0, PT, R16, R0, PT ;  /* 0x000000001000720c */ /* 0x000fca0003f06070 */
[----:B------:R-:W-:Y:S08]  /*41b0*/  BSSY.RECONVERGENT B0, `(.L_x_1089) ;  /* 0x0000021000007945 */ /* 0x000ff00003800200 */
[----:B------:R-:W-:Y:S05]  /*41c0*/  @P0 BRA `(.L_x_1090) ;  /* 0x00000000007c0947 */ /* 0x000fea0003800000 */
[----:B------:R-:W-:-:S07]  /*41d0*/  IMAD.MOV.U32 R5, RZ, RZ, R16 ;  /* 0x000000ffff057224 */ /* 0x000fce00078e0010 */
.L_x_1093:
[----:B--234-:R-:W-:Y:S01]  /*41e0*/  IMAD R2, R5, 0x4, R9 ;  /* 0x0000000405027824 */ /* 0x01cfe200078e0209 */
[----:B------:R-:W-:Y:S04]  /*41f0*/  BSSY.RECONVERGENT B1, `(.L_x_1091) ;  /* 0x0000019000017945 */ /* 0x000fe80003800200 */
[----:B------:R-:W2:Y:S02]  /*4200*/  LDS R3, [R2+0x820] ;  /* 0x0008200002037984 */ /* 0x000ea40000000800 */
[----:B--2---:R-:W-:-:S13]  /*4210*/  ISETP.GT.U32.AND P0, PT, R3, R8, PT ;  /* 0x000000080300720c */ /* 0x004fda0003f04070 */
[----:B------:R-:W-:Y:S05]  /*4220*/  @!P0 BRA `(.L_x_1092) ;  /* 0x0000000000548947 */ /* 0x000fea0003800000 */
[----:B------:R-:W2:Y:S01]  /*4230*/  S2R R3, SR_LANEID ;  /* 0x0000000000037919 */ /* 0x000ea20000000000 */
        /* <DEDUP_REMOVED lines=20> */
.L_x_1092:
[----:B------:R-:W-:Y:S05]  /*4380*/  BSYNC.RECONVERGENT B1 ;  /* 0x0000000000017941 */ /* 0x000fea0003800200 */
.L_x_1091:
[----:B------:R-:W-:-:S05]  /*4390*/  VIADD R5, R5, 0x400 ;  /* 0x0000040005057836 */ /* 0x000fca0000000000 */
[----:B------:R-:W-:-:S13]  /*43a0*/  ISETP.GE.U32.AND P0, PT, R5, R0, PT ;  /* 0x000000000500720c */ /* 0x000fda0003f06070 */
[----:B------:R-:W-:Y:S05]  /*43b0*/  @!P0 BRA `(.L_x_1093) ;  /* 0xfffffffc00888947 */ /* 0x000fea000383ffff */
.L_x_1090:
[----:B------:R-:W-:Y:S05]  /*43c0*/  BSYNC.RECONVERGENT B0 ;  /* 0x0000000000007941 */ /* 0x000fea0003800200 */
.L_x_1089:
[----:B------:R-:W-:-:S13]  /*43d0*/  ISETP.NE.AND P0, PT, R16, RZ, PT ;  /* 0x000000ff1000720c */ /* 0x000fda0003f05270 */
[----:B------:R-:W-:Y:S05]  /*43e0*/  @P0 BRA `(.L_x_1094) ;  /* 0x0000000000440947 */ /* 0x000fea0003800000 */
[----:B------:R-:W-:Y:S02]  /*43f0*/  IMAD.MOV.U32 R7, RZ, RZ, 0x1 ;  /* 0x00000001ff077424 */ /* 0x000fe400078e00ff */
[----:B--234-:R-:W-:Y:S02]  /*4400*/  IMAD.U32 R2, RZ, RZ, UR8 ;  /* 0x00000008ff027e24 */ /* 0x01cfe4000f8e00ff */
[----:B------:R-:W-:Y:S01]  /*4410*/  IMAD.U32 R3, RZ, RZ, UR9 ;  /* 0x00000009ff037e24 */ /* 0x000fe2000f8e00ff */
[----:B------:R-:W-:Y:S06]  /*4420*/  MEMBAR.ALL.GPU ;  /* 0x0000000000007992 */ /* 0x000fec000000a000 */
[----:B------:R-:W-:-:S00]  /*4430*/  ERRBAR ;  /* 0x00000000000079ab */ /* 0x000fc00000000000 */
[----:B------:R-:W-:Y:S06]  /*4440*/  CGAERRBAR ;  /* 0x00000000000075ab */ /* 0x000fec0000000000 */
[----:B012345:R-:W-:Y:S04]  /*4450*/  CCTL.IVALL ;  /* 0x00000000ff00798f */ /* 0x03ffe80002000000 */
[----:B------:R2:W-:Y:S01]  /*4460*/  REDG.E.ADD.S32.STRONG.GPU desc[UR24][R2.64+0xc08], R7 ;  /* 0x000c08070200798e */ /* 0x0005e2000c12e318 */
[----:B------:R-:W3:Y:S02]  /*4470*/  LDC R5, c[0x0][0x3ac] ;  /* 0x0000eb00ff057b82 */ /* 0x000ee40000000800 */
[----:B--23--:R-:W-:-:S07]  /*4480*/  IMAD R5, R5, 0x5, R4 ;  /* 0x0000000505057824 */ /* 0x00cfce00078e0204 */
.L_x_1095:
[----:B------:R-:W-:Y:S02]  /*4490*/  IMAD.U32 R2, RZ, RZ, UR8 ;  /* 0x00000008ff027e24 */ /* 0x000fe4000f8e00ff */
[----:B------:R-:W-:-:S05]  /*44a0*/  IMAD.U32 R3, RZ, RZ, UR9 ;  /* 0x00000009ff037e24 */ /* 0x000fca000f8e00ff */
[----:B------:R-:W2:Y:S04]  /*44b0*/  LDG.E.STRONG.GPU R2, desc[UR24][R2.64+0xc08] ;  /* 0x000c081802027981 */ /* 0x000ea8000c1ef900 */
[----:B--2---:R-:W-:Y:S01]  /*44c0*/  CCTL.IVALL ;  /* 0x00000000ff00798f */ /* 0x004fe20002000000 */
[----:B------:R-:W-:Y:S05]  /*44d0*/  YIELD ;  /* 0x0000000000007946 */ /* 0x000fea0003800000 */
[----:B------:R-:W-:-:S13]  /*44e0*/  ISETP.GE.AND P0, PT, R2, R5, PT ;  /* 0x000000050200720c */ /* 0x000fda0003f06270 */
[----:B------:R-:W-:Y:S05]  /*44f0*/  @!P0 BRA `(.L_x_1095) ;  /* 0xfffffffc00e48947 */ /* 0x000fea000383ffff */
.L_x_1094:
[----:B--234-:R-:W2:Y:S01]  /*4500*/  LDL.LU R2, [R1+0x78] ;  /* 0x0000780001027983 */ /* 0x01cea20000300800 */
[----:B------:R-:W-:Y:S05]  /*4510*/  WARPSYNC.ALL ;  /* 0x0000000000007948 */ /* 0x000fea0003800000 */
[----:B------:R-:W-:Y:S08]  /*4520*/  BAR.SYNC.DEFER_BLOCKING 0x0 ;  /* 0x0000000000007b1d */ /* 0x000ff00000010000 */
[----:B------:R-:W-:Y:S01]  /*4530*/  BAR.SYNC.DEFER_BLOCKING 0x0 ;  /* 0x0000000000007b1d */ /* 0x000fe20000010000 */
[----:B------:R-:W-:-:S05]  /*4540*/  ISETP.GE.U32.AND P0, PT, R16, R0, PT ;  /* 0x000000001000720c */ /* 0x000fca0003f06070 */
[----:B------:R-:W-:Y:S01]  /*4550*/  BSSY.RECONVERGENT B0, `(.L_x_985) ;  /* 0x0000024000007945 */ /* 0x000fe20003800200 */
[----:B--2---:R-:W-:-:S05]  /*4560*/  VIADD R2, R2, 0x6 ;  /* 0x0000000602027836 */ /* 0x004fca0000000000 */
[----:B------:R2:W-:Y:S02]  /*4570*/  STL [R1+0x78], R2 ;  /* 0x0000780201007387 */ /* 0x0005e40000100800 */
[----:B------:R-:W-:Y:S05]  /*4580*/  @P0 BRA `(.L_x_1096) ;  /* 0x0000000000800947 */ /* 0x000fea0003800000 */
[----:B------:R-:W3:Y:S01]  /*4590*/  S2R R3, SR_CgaCtaId ;  /* 0x0000000000037919 */ /* 0x000ee20000008800 */
[----:B------:R-:W-:Y:S01]  /*45a0*/  MOV R4, 0x400 ;  /* 0x0000040000047802 */ /* 0x000fe20000000f00 */
[----:B------:R-:W-:-:S03]  /*45b0*/  IMAD.MOV.U32 R5, RZ, RZ, R16 ;  /* 0x000000ffff057224 */ /* 0x000fc600078e0010 */
[----:B---3--:R-:W-:-:S07]  /*45c0*/  LEA R4, R3, R4, 0x18 ;  /* 0x0000000403047211 */ /* 0x008fce00078ec0ff */
.L_x_1099:
[----:B--2---:R-:W-:Y:S01]  /*45d0*/  IMAD R2, R5, 0x4, R4 ;  /* 0x0000000405027824 */ /* 0x004fe200078e0204 */
[----:B------:R-:W-:Y:S04]  /*45e0*/  BSSY.RECONVERGENT B1, `(.L_x_1097) ;  /* 0x0000017000017945 */ /* 0x000fe80003800200 */
[----:B------:R-:W2:Y:S02]  /*45f0*/  LDS R3, [R2+0x820] ;  /* 0x0008200002037984 */ /* 0x000ea40000000800 */
[----:B--2---:R-:W-:-:S13]  /*4600*/  ISETP.NE.AND P0, PT, R3, R8, PT ;  /* 0x000000080300720c */ /* 0x004fda0003f05270 */
[----:B------:R-:W-:Y:S05]  /*4610*/  @P0 BRA `(.L_x_1098) ;  /* 0x00000000004c0947 */ /* 0x000fea0003800000 */
[----:B------:R-:W2:Y:S01]  /*4620*/  S2R R3, SR_LANEID ;  /* 0x0000000000037919 */ /* 0x000ea20000000000 */
[----:B------:R-:W-:Y:S01]  /*4630*/  VOTEU.ANY UR5, UPT, PT ;  /* 0x0000000000057886 */ /* 0x000fe200038e0100 */
[----:B------:R-:W-:Y:S01]  /*4640*/  IMAD.U32 R2, RZ, RZ, UR8 ;  /* 0x00000008ff027e24 */ /* 0x000fe2000f8e00ff */
[----:B------:R-:W2:Y:S01]  /*4650*/  FLO.U32 R6, UR5 ;  /* 0x0000000500067d00 */ /* 0x000ea200080e0000 */
[----:B0-----:R-:W0:Y:S01]  /*4660*/  POPC R9, UR5 ;  /* 0x0000000500097d09 */ /* 0x001e220008000000 */
[----:B--2---:R-:W-:Y:S01]  /*4670*/  ISETP.EQ.U32.AND P0, PT, R6, R3, PT ;  /* 0x000000030600720c */ /* 0x004fe20003f02070 */
[----:B------:R-:W-:-:S12]  /*4680*/  IMAD.U32 R3, RZ, RZ, UR9 ;  /* 0x00000009ff037e24 */ /* 0x000fd8000f8e00ff */
[----:B0-----:R0:W2:Y:S01]  /*4690*/  @P0 ATOMG.E.ADD.STRONG.GPU PT, R9, desc[UR24][R2.64+0xc0c], R9 ;  /* 0x800c0c09020909a8 */ /* 0x0010a200081ef118 */
[----:B------:R-:W3:Y:S01]  /*46a0*/  S2R R10, SR_LTMASK ;  /* 0x00000000000a7919 */ /* 0x000ee20000003900 */
[----:B0-----:R-:W-:Y:S02]  /*46b0*/  IMAD.U32 R2, RZ, RZ, UR14 ;  /* 0x0000000eff027e24 */ /* 0x001fe4000f8e00ff */
[----:B------:R-:W-:Y:S01]  /*46c0*/  IMAD.U32 R3, RZ, RZ, UR15 ;  /* 0x0000000fff037e24 */ /* 0x000fe2000f8e00ff */
[----:B---3--:R-:W-:-:S06]  /*46d0*/  LOP3.LUT R10, R10, UR5, RZ, 0xc0, !PT ;  /* 0x000000050a0a7c12 */ /* 0x008fcc000f8ec0ff */
[----:B------:R-:W0:Y:S01]  /*46e0*/  POPC R10, R10 ;  /* 0x0000000a000a7309 */ /* 0x000e220000000000 */
[----:B--2---:R-:W0:Y:S02]  /*46f0*/  SHFL.IDX PT, R7, R9, R6, 0x1f ;  /* 0x00001f0609077589 */ /* 0x004e2400000e0000 */
[----:B0-----:R-:W-:-:S05]  /*4700*/  IMAD.IADD R7, R7, 0x1, R10 ;  /* 0x0000000107077824 */ /* 0x001fca00078e020a */
[----:B------:R-:W-:-:S13]  /*4710*/  ISETP.GT.AND P0, PT, R7, 0x7ff, PT ;  /* 0x000007ff0700780c */ /* 0x000fda0003f04270 */
[----:B------:R-:W-:-:S04]  /*4720*/  @!P0 IMAD.WIDE R2, R7, 0x4, R2 ;  /* 0x0000000407028825 */ /* 0x000fc800078e0202 */
[----:B------:R-:W-:-:S05]  /*4730*/  @!P0 VIADD R7, R5, UR26 ;  /* 0x0000001a05078c36 */ /* 0x000fca0008000000 */
[----:B------:R2:W-:Y:S02]  /*4740*/  @!P0 STG.E desc[UR24][R2.64], R7 ;  /* 0x0000000702008986 */ /* 0x0005e4000c101918 */
.L_x_1098:
[----:B------:R-:W-:Y:S05]  /*4750*/  BSYNC.RECONVERGENT B1 ;  /* 0x0000000000017941 */ /* 0x000fea0003800200 */
.L_x_1097:
[----:B------:R-:W-:-:S05]  /*4760*/  VIADD R5, R5, 0x400 ;  /* 0x0000040005057836 */ /* 0x000fca0000000000 */
[----:B------:R-:W-:-:S13]  /*4770*/  ISETP.GE.U32.AND P0, PT, R5, R0, PT ;  /* 0x000000000500720c */ /* 0x000fda0003f06070 */
[----:B------:R-:W-:Y:S05]  /*4780*/  @!P0 BRA `(.L_x_1099) ;  /* 0xfffffffc00908947 */ /* 0x000fea000383ffff */
.L_x_1096:
[----:B------:R-:W-:Y:S05]  /*4790*/  BSYNC.RECONVERGENT B0 ;  /* 0x0000000000007941 */ /* 0x000fea0003800200 */
.L_x_985:
[----:B------:R-:W-:-:S04]  /*47a0*/  UIADD3 UR4, UPT, UPT, UR4, 0x1, URZ ;  /* 0x0000000104047890 */ /* 0x000fc8000fffe0ff */
[----:B------:R-:W-:-:S09]  /*47b0*/  UISETP.GE.U32.AND UP0, UPT, UR4, UR13, UPT ;  /* 0x0000000d0400728c */ /* 0x000fd2000bf06070 */
[----:B------:R-:W-:Y:S05]  /*47c0*/  BRA.U !UP0, `(.L_x_1100) ;  /* 0xffffffbd08d07547 */ /* 0x000fea000b83ffff */
[----:B------:R-:W-:Y:S05]  /*47d0*/  EXIT ;  /* 0x000000000000794d */ /* 0x000fea0003800000 */
        .type           $_ZN4vllm10persistent22persistent_topk_kernelILj4EEEvNS0_20PersistentTopKParamsE$_ZN4vllm10persistent18histogram_256_topkEPKfPiii,@function
        .size           $_ZN4vllm10persistent22persistent_topk_kernelILj4EEEvNS0_20PersistentTopKParamsE$_ZN4vllm10persistent18histogram_256_topkEPKfPiii,($_ZN4vllm10persistent22persistent_topk_kernelILj4EEEvNS0_20PersistentTopKParamsE$_ZN4vllm10persistent19histogram_2048_topkEPKfPii - $_ZN4vllm10persistent22persistent_topk_kernelILj4EEEvNS0_20PersistentTopKParamsE$_ZN4vllm10persistent18histogram_256_topkEPKfPiii)
$_ZN4vllm10persistent22persistent_topk_kernelILj4EEEvNS0_20PersistentTopKParamsE$_ZN4vllm10persistent18histogram_256_topkEPKfPiii:
        /* <DEDUP_REMOVED lines=11> */
[----:B------:R-:W-:Y:S02]  /*4890*/  IMAD.MOV.U32 R3, RZ, RZ, R12 ;  /* 0x000000ffff037224 */ /* 0x000fe400078e000c */
[----:B------:R-:W-:Y:S02]  /*48a0*/  IMAD.U32 R8, RZ, RZ, UR18 ;  /* 0x00000012ff087e24 */ /* 0x000fe4000f8e00ff */
[----:B------:R-:W-:Y:S02]  /*48b0*/  IMAD.U32 R10, RZ, RZ, UR18 ;  /* 0x00000012ff0a7e24 */ /* 0x000fe4000f8e00ff */
[----:B------:R-:W-:Y:S02]  /*48c0*/  IMAD.U32 R6, RZ, RZ, UR14 ;  /* 0x0000000eff067e24 */ /* 0x000fe4000f8e00ff */
[----:B------:R-:W-:Y:S01]  /*48d0*/  IMAD.MOV.U32 R15, RZ, RZ, RZ ;  /* 0x000000ffff0f7224 */ /* 0x000fe200078e00ff */
[----:B-1----:R-:W-:Y:S01]  /*48e0*/  ULEA UR20, UR20, UR5, 0x18 ;  /* 0x0000000514147291 */ /* 0x002fe2000f8ec0ff */
[C---:B0-----:R-:W-:Y:S01]  /*48f0*/  ISETP.GT.U32.AND P0, PT, R5.reuse, 0x100, PT ;  /* 0x000001000500780c */ /* 0x041fe20003f04070 */
[----:B------:R-:W-:Y:S01]  /*4900*/  IMAD.SHL.U32 R0, R5, 0x4, RZ ;  /* 0x0000000405007824 */ /* 0x000fe200078e00ff */
[----:B------:R-:W-:Y:S01]  /*4910*/  LOP3.LUT R9, RZ, R5, RZ, 0x33, !PT ;  /* 0x00000005ff097212 */ /* 0x000fe200078e33ff */
[----:B------:R-:W-:-:S04]  /*4920*/  IMAD.MOV.U32 R14, RZ, RZ, R5 ;  /* 0x000000ffff0e7224 */ /* 0x000fc800078e0005 */
[----:B------:R-:W-:Y:S02]  /*4930*/  IMAD.IADD R4, R12, 0x1, R9 ;  /* 0x000000010c047824 */ /* 0x000fe400078e0209 */
[----:B------:R-:W-:-:S03]  /*4940*/  IMAD.MOV.U32 R9, RZ, RZ, R11 ;  /* 0x000000ffff097224 */ /* 0x000fc600078e000b */
[----:B------:R-:W-:Y:S01]  /*4950*/  LEA.HI R2, R4, 0x1, RZ, 0x16 ;  /* 0x0000000104027811 */ /* 0x000fe200078fb0ff */
[----:B------:R0:W-:Y:S03]  /*4960*/  @!P0 STS [R0+UR20], RZ ;  /* 0x000000ff00008988 */ /* 0x0001e60008000814 */
[C---:B------:R-:W-:Y:S02]  /*4970*/  LOP3.LUT R12, R2.reuse, 0x7, RZ, 0xc0, !PT ;  /* 0x00000007020c7812 */ /* 0x040fe400078ec0ff */
[----:B------:R-:W-:Y:S01]  /*4980*/  LOP3.LUT R13, R2, 0x7ffff8, RZ, 0xc0, !PT ;  /* 0x007ffff8020d7812 */ /* 0x000fe200078ec0ff */
[----:B--2---:R-:W-:Y:S06]  /*4990*/  BAR.SYNC.DEFER_BLOCKING 0x0 ;  /* 0x0000000000007b1d */ /* 0x004fec0000010000 */
.L_x_1102:
        /* <DEDUP_REMOVED lines=95> */
.L_x_1101:
        /* <DEDUP_REMOVED lines=39> */
[----:B------:R-:W-:-:S11]  /*5200*/  LOP3.LUT R14, R14, 0xffff, RZ, 0xc0, !PT ;  /* 0x0000ffff0e0e7812 */ /* 0x000fd600078ec0ff */
        /* <DEDUP_REMOVED lines=8> */
[----:B------:R1:W-:Y:S04]  /*5290*/  ATOMS.POPC.INC.32 RZ, [R10+URZ] ;  /* 0x000000000aff7f8c */ /* 0x0003e8000d8000ff */
[----:B------:R1:W-:Y:S01]  /*52a0*/  ATOMS.POPC.INC.32 RZ, [R11+URZ] ;  /* 0x000000000bff7f8c */ /* 0x0003e2000d8000ff */
[----:B------:R-:W-:-:S07]  /*52b0*/  VIADD R14, R17, 0x3000 ;  /* 0x00003000110e7836 */ /* 0x000fce0000000000 */
.L_x_1106:
[----:B------:R-:W-:Y:S05]  /*52c0*/  BSYNC B1 ;  /* 0x0000000000017941 */ /* 0x000fea0003800000 */
.L_x_1105:
        /* <DEDUP_REMOVED lines=30> */
.L_x_1108:
[----:B------:R-:W-:Y:S05]  /*54b0*/  BSYNC B1 ;  /* 0x0000000000017941 */ /* 0x000fea0003800000 */
.L_x_1107:
[----:B------:R-:W-:Y:S05]  /*54c0*/  @P0 BRA `(.L_x_1104) ;  /* 0x0000000000300947 */ /* 0x000fea0003800000 */
[----:B-1----:R-:W-:-:S06]  /*54d0*/  IMAD.WIDE.U32 R10, R14, 0x4, R8 ;  /* 0x000000040e0a7825 */ /* 0x002fcc00078e0008 */
[----:B------:R-:W3:Y:S02]  /*54e0*/  LDG.E R10, desc[UR22][R10.64] ;  /* 0x000000160a0a7981 */ /* 0x000ee4000c1e1900 */
        /* <DEDUP_REMOVED lines=10> */
.L_x_1104:
[----:B------:R-:W-:Y:S05]  /*5590*/  BSYNC B0 ;  /* 0x0000000000007941 */ /* 0x000fea0003800000 */
.L_x_1103:
        /* <DEDUP_REMOVED lines=9> */
.L_x_1110:
[----:B------:R-:W-:Y:S05]  /*5630*/  BSYNC B0 ;  /* 0x0000000000007941 */ /* 0x000fea0003800000 */
.L_x_1109:
        /* <DEDUP_REMOVED lines=8> */
.L_x_1112:
[----:B------:R-:W-:Y:S05]  /*56c0*/  BSYNC B0 ;  /* 0x0000000000007941 */ /* 0x000fea0003800000 */
.L_x_1111:
        /* <DEDUP_REMOVED lines=8> */
.L_x_1114:
[----:B------:R-:W-:Y:S05]  /*5750*/  BSYNC B0 ;  /* 0x0000000000007941 */ /* 0x000fea0003800000 */
.L_x_1113:
        /* <DEDUP_REMOVED lines=8> */
.L_x_1116:
[----:B------:R-:W-:Y:S05]  /*57e0*/  BSYNC B0 ;  /* 0x0000000000007941 */ /* 0x000fea0003800000 */
.L_x_1115:
        /* <DEDUP_REMOVED lines=8> */
.L_x_1118:
[----:B------:R-:W-:Y:S05]  /*5870*/  BSYNC B0 ;  /* 0x0000000000007941 */ /* 0x000fea0003800000 */
.L_x_1117:
        /* <DEDUP_REMOVED lines=8> */
.L_x_1120:
[----:B------:R-:W-:Y:S05]  /*5900*/  BSYNC B0 ;  /* 0x0000000000007941 */ /* 0x000fea0003800000 */
.L_x_1119:
        /* <DEDUP_REMOVED lines=8> */
.L_x_1122:
[----:B------:R-:W-:Y:S05]  /*5990*/  BSYNC B0 ;  /* 0x0000000000007941 */ /* 0x000fea0003800000 */
.L_x_1121:
        /* <DEDUP_REMOVED lines=8> */
.L_x_1124:
[----:B------:R-:W-:Y:S05]  /*5a20*/  BSYNC B0 ;  /* 0x0000000000007941 */ /* 0x000fea0003800000 */
.L_x_1123:
        /* <DEDUP_REMOVED lines=11> */
.L_x_1126:
[----:B------:R-:W-:Y:S05]  /*5ae0*/  BSYNC B0 ;  /* 0x0000000000007941 */ /* 0x000fea0003800000 */
.L_x_1125:
[----:B------:R-:W-:Y:S06]  /*5af0*/  BAR.SYNC.DEFER_BLOCKING 0x0 ;  /* 0x0000000000007b1d */ /* 0x000fec0000010000 */
[----:B-1-3--:R-:W1:Y:S02]  /*5b00*/  LDS R4, [UR20+0xc04] ;  /* 0x000c0414ff047984 */ /* 0x00ae640008000800 */
[----:B-1----:R-:W-:-:S06]  /*5b10*/  LEA R10, R4, UR20, 0x2 ;  /* 0x00000014040a7c11 */ /* 0x002fcc000f8e10ff */
[----:B------:R-:W1:Y:S02]  /*5b20*/  LDS R10, [R10+0x4] ;  /* 0x000004000a0a7984 */ /* 0x000e640000000800 */
[C---:B-1----:R-:W-:Y:S02]  /*5b30*/  ISETP.NE.AND P0, PT, R10.reuse, 0x800, PT ;  /* 0x000008000a00780c */ /* 0x042fe40003f05270 */
[----:B------:R-:W-:-:S11]  /*5b40*/  IADD3 R14, PT, PT, -R10, 0x800, RZ ;  /* 0x000008000a0e7810 */ /* 0x000fd60007ffe1ff */
[----:B------:R-:W-:Y:S05]  /*5b50*/  @P0 BRA `(.L_x_1127) ;  /* 0x0000000800d00947 */ /* 0x000fea0003800000 */
[----:B------:R-:W-:Y:S01]  /*5b60*/  LOP3.LUT P0, R2, R2, 0x3, RZ, 0xc0, !PT ;  /* 0x0000000302027812 */ /* 0x000fe2000780c0ff */
[----:B------:R-:W-:-:S12]  /*5b70*/  BSSY B0, `(.L_x_1128) ;  /* 0x000002b000007945 */ /* 0x000fd80003800000 */
[----:B------:R-:W-:Y:S05]  /*5b80*/  @!P0 BRA `(.L_x_1129) ;  /* 0x0000000000a48947 */ /* 0x000fea0003800000 */
[----:B----4-:R-:W-:-:S04]  /*5b90*/  IMAD.WIDE.U32 R10, R5, 0x4, R8 ;  /* 0x00000004050a7825 */ /* 0x010fc800078e0008 */
[----:B------:R-:W-:Y:S02]  /*5ba0*/  IMAD.MOV R2, RZ, RZ, -R2 ;  /* 0x000000ffff027224 */ /* 0x000fe400078e0a02 */
[----:B0-----:R-:W-:Y:S02]  /*5bb0*/  IMAD.MOV.U32 R0, RZ, RZ, R10 ;  /* 0x000000ffff007224 */ /* 0x001fe400078e000a */
[----:B------:R-:W-:-:S07]  /*5bc0*/  IMAD.MOV.U32 R13, RZ, RZ, R11 ;  /* 0x000000ffff0d7224 */ /* 0x000fce00078e000b */
.L_x_1132:
        /* <DEDUP_REMOVED lines=33> */
.L_x_1131:
[----:B------:R-:W-:Y:S05]  /*5de0*/  BSYNC B1 ;  /* 0x0000000000017941 */ /* 0x000fea0003800000 */
.L_x_1130:
[----:B------:R-:W-:Y:S02]  /*5df0*/  IMAD.X R13, RZ, RZ, R13, P2 ;  /* 0x000000ffff0d7224 */ /* 0x000fe400010e060d */
[----:B0-----:R-:W-:Y:S01]  /*5e00*/  VIADD R5, R5, 0x400 ;  /* 0x0000040005057836 */ /* 0x001fe20000000000 */
[----:B------:R-:W-:Y:S06]  /*5e10*/  @P3 BRA `(.L_x_1132) ;  /* 0xfffffffc006c3947 */ /* 0x000fec000383ffff */
.L_x_1129:
[----:B------:R-:W-:Y:S05]  /*5e20*/  BSYNC B0 ;  /* 0x0000000000007941 */ /* 0x000fea0003800000 */
.L_x_1128:
[C---:B------:R-:W-:Y:S01]  /*5e30*/  IMAD.WIDE.U32 R8, R5.reuse, 0x4, R8 ;  /* 0x0000000405087825 */ /* 0x040fe200078e0008 */
[----:B------:R-:W-:Y:S03]  /*5e40*/  BSSY B0, `(.L_x_1133) ;  /* 0x0000081000007945 */ /* 0x000fe60003800000 */
[----:B------:R-:W-:Y:S01]  /*5e50*/  VIADD R5, R5, 0x800 ;  /* 0x0000080005057836 */ /* 0x000fe20000000000 */
[----:B------:R-:W-:-:S05]  /*5e60*/  IADD3 R8, P0, PT, R8, 0x2000, RZ ;  /* 0x0000200008087810 */ /* 0x000fca0007f1e0ff */
[----:B------:R-:W-:-:S08]  /*5e70*/  IMAD.X R9, RZ, RZ, R9, P0 ;  /* 0x000000ffff097224 */ /* 0x000fd000000e0609 */
.L_x_1142:
[----:B0---4-:R-:W3:Y:S01]  /*5e80*/  LDG.E R0, desc[UR22][R8.64+-0x2000] ;  /* 0xffe0001608007981 */ /* 0x011ee2000c1e1900 */
        /* <DEDUP_REMOVED lines=17> */
[----:B------:R-:W-:Y:S01]  /*5fa0*/  VIADD R13, R5, 0xfffff800 ;  /* 0xfffff800050d7836 */ /* 0x000fe20000000000 */
        /* <DEDUP_REMOVED lines=10> */
.L_x_1135:
[----:B------:R-:W-:Y:S05]  /*6050*/  BSYNC B1 ;  /* 0x0000000000017941 */ /* 0x000fea0003800000 */
.L_x_1134:
        /* <DEDUP_REMOVED lines=9> */
[----:B0-----:R-:W-:-:S04]  /*60f0*/  LOP3.LUT R11, R2, 0xffff, RZ, 0xc0, !PT ;  /* 0x0000ffff020b7812 */ /* 0x001fc800078ec0ff */
        /* <DEDUP_REMOVED lines=19> */
.L_x_1137:
[----:B------:R-:W-:Y:S05]  /*6230*/  BSYNC B1 ;  /* 0x0000000000017941 */ /* 0x000fea0003800000 */
.L_x_1136:
        /* <DEDUP_REMOVED lines=28> */
.L_x_1139:
[----:B------:R-:W-:Y:S05]  /*6400*/  BSYNC B1 ;  /* 0x0000000000017941 */ /* 0x000fea0003800000 */
.L_x_1138:
        /* <DEDUP_REMOVED lines=29> */
.L_x_1141:
[----:B------:R-:W-:Y:S05]  /*65e0*/  BSYNC B1 ;  /* 0x0000000000017941 */ /* 0x000fea0003800000 */
.L_x_1140:
[C---:B------:R-:W-:Y:S01]  /*65f0*/  VIADD R0, R5.reuse, 0x800 ;  /* 0x0000080005007836 */ /* 0x040fe20000000000 */
[----:B------:R-:W-:Y:S01]  /*6600*/  IADD3 R8, P2, PT, R8, 0x4000, RZ ;  /* 0x0000400008087810 */ /* 0x000fe20007f5e0ff */
[----:B------:R-:W-:-:S03]  /*6610*/  VIADD R5, R5, 0x1000 ;  /* 0x0000100005057836 */ /* 0x000fc60000000000 */
[----:B------:R-:W-:Y:S01]  /*6620*/  ISETP.GE.U32.AND P0, PT, R0, R3, PT ;  /* 0x000000030000720c */ /* 0x000fe20003f06070 */
[----:B------:R-:W-:-:S12]  /*6630*/  IMAD.X R9, RZ, RZ, R9, P2 ;  /* 0x000000ffff097224 */ /* 0x000fd800010e0609 */
[----:B------:R-:W-:Y:S05]  /*6640*/  @!P0 BRA `(.L_x_1142) ;  /* 0xfffffff8000c8947 */ /* 0x000fea000383ffff */
[----:B------:R-:W-:Y:S05]  /*6650*/  BSYNC B0 ;  /* 0x0000000000007941 */ /* 0x000fea0003800000 */
.L_x_1133:
[----:B------:R-:W-:Y:S01]  /*6660*/  BAR.SYNC.DEFER_BLOCKING 0x0 ;  /* 0x0000000000007b1d */ /* 0x000fe20000010000 */
[----:B------:R-:W-:Y:S02]  /*6670*/  IMAD.MOV.U32 R2, RZ, RZ, R29 ;  /* 0x000000ffff027224 */ /* 0x000fe400078e001d */
[----:B------:R-:W-:-:S04]  /*6680*/  IMAD.MOV.U32 R3, RZ, RZ, 0x0 ;  /* 0x00000000ff037424 */ /* 0x000fc800078e00ff */
[----:B0-2---:R-:W-:Y:S05]  /*6690*/  RET.REL.NODEC R2 `(_ZN4vllm10persistent22persistent_topk_kernelILj4EEEvNS0_20PersistentTopKParamsE) ;  /* 0xffffff9802587950 */ /* 0x005fea0003c3ffff */
.L_x_1127:
        /* <DEDUP_REMOVED lines=8> */
[----:B----4-:R-:W-:-:S04]  /*6720*/  IMAD.WIDE.U32 R10, R5, 0x4, R8 ;  /* 0x00000004050a7825 */ /* 0x010fc800078e0008 */
[----:B------:R-:W-:Y:S02]  /*6730*/  IMAD.MOV.U32 R2, RZ, RZ, R10 ;  /* 0x000000ffff027224 */ /* 0x000fe400078e000a */
[----:B------:R-:W-:Y:S02]  /*6740*/  IMAD.MOV.U32 R15, RZ, RZ, R11 ;  /* 0x000000ffff0f7224 */ /* 0x000fe400078e000b */
[----:B------:R-:W-:Y:S02]  /*6750*/  IMAD.MOV R13, RZ, RZ, -R13 ;  /* 0x000000ffff0d7224 */ /* 0x000fe400078e0a0d */
[----:B------:R-:W-:-:S07]  /*6760*/  IMAD.MOV.U32 R12, RZ, RZ, R5 ;  /* 0x000000ffff0c7224 */ /* 0x000fce00078e0005 */
.L_x_1148:
        /* <DEDUP_REMOVED lines=45> */
.L_x_1146:
[----:B------:R-:W1:Y:S01]  /*6a40*/  S2R R10, SR_LANEID ;  /* 0x00000000000a7919 */ /* 0x000e620000000000 */
[----:B------:R-:W3:Y:S01]  /*6a50*/  S2UR UR6, SR_CgaCtaId ;  /* 0x00000000000679c3 */ /* 0x000ee20000008800 */
[----:B------:R-:W-:Y:S01]  /*6a60*/  VOTEU.ANY UR14, UPT, PT ;  /* 0x00000000000e7886 */ /* 0x000fe200038e0100 */
[----:B------:R-:W-:Y:S01]  /*6a70*/  UMOV UR5, 0x400 ;  /* 0x0000040000057882 */ /* 0x000fe20000000000 */
[----:B------:R-:W1:Y:S01]  /*6a80*/  FLO.U32 R17, UR14 ;  /* 0x0000000e00117d00 */ /* 0x000e6200080e0000 */
[----:B------:R-:W4:Y:S01]  /*6a90*/  S2R R25, SR_LTMASK ;  /* 0x0000000000197919 */ /* 0x000f220000003900 */
[----:B------:R-:W2:Y:S01]  /*6aa0*/  POPC R23, UR14 ;  /* 0x0000000e00177d09 */ /* 0x000ea20008000000 */
[----:B---3--:R-:W-:Y:S01]  /*6ab0*/  ULEA UR5, UR6, UR5, 0x18 ;  /* 0x0000000506057291 */ /* 0x008fe2000f8ec0ff */
[----:B-1----:R-:W-:Y:S02]  /*6ac0*/  ISETP.EQ.U32.AND P2, PT, R17, R10, PT ;  /* 0x0000000a1100720c */ /* 0x002fe40003f42070 */
[----:B----4-:R-:W-:-:S04]  /*6ad0*/  LOP3.LUT R25, R25, UR14, RZ, 0xc0, !PT ;  /* 0x0000000e19197c12 */ /* 0x010fc8000f8ec0ff */
[----:B------:R-:W1:Y:S07]  /*6ae0*/  POPC R10, R25 ;  /* 0x00000019000a7309 */ /* 0x000e6e0000000000 */
[----:B--2---:R-:W2:Y:S04]  /*6af0*/  @P2 ATOMS.ADD R24, [UR5+0xc00], R23 ;  /* 0x000c0017ff18298c */ /* 0x004ea80008000005 */
[----:B--2---:R-:W1:Y:S02]  /*6b00*/  SHFL.IDX PT, R17, R24, R17, 0x1f ;  /* 0x00001f1118117589 */ /* 0x004e6400000e0000 */
[----:B-1----:R-:W-:-:S04]  /*6b10*/  IMAD.IADD R11, R17, 0x1, R10 ;  /* 0x00000001110b7824 */ /* 0x002fc800078e020a */
[----:B------:R-:W-:-:S05]  /*6b20*/  IMAD.WIDE R10, R11, 0x4, R6 ;  /* 0x000000040b0a7825 */ /* 0x000fca00078e0206 */
[----:B------:R3:W-:Y:S02]  /*6b30*/  STG.E desc[UR22][R10.64], R12 ;  /* 0x0000000c0a007986 */ /* 0x0007e4000c101916 */
.L_x_1147:
[----:B------:R-:W-:Y:S05]  /*6b40*/  BSYNC B1 ;  /* 0x0000000000017941 */ /* 0x000fea0003800000 */
.L_x_1145:
[----:B------:R-:W-:Y:S01]  /*6b50*/  IADD3 R2, P2, PT, R2, 0x1000, RZ ;  /* 0x0000100002027810 */ /* 0x000fe20007f5e0ff */
[----:B---3--:R-:W-:-:S04]  /*6b60*/  VIADD R12, R12, 0x400 ;  /* 0x000004000c0c7836 */ /* 0x008fc80000000000 */
[----:B------:R-:W-:Y:S01]  /*6b70*/  IMAD.X R15, RZ, RZ, R15, P2 ;  /* 0x000000ffff0f7224 */ /* 0x000fe200010e060f */
[----:B------:R-:W-:Y:S07]  /*6b80*/  @P0 BRA `(.L_x_1148) ;  /* 0xfffffff800f80947 */ /* 0x000fee000383ffff */
.L_x_1144:
[----:B------:R-:W-:Y:S05]  /*6b90*/  BSYNC B0 ;  /* 0x0000000000007941 */ /* 0x000fea0003800000 */
.L_x_1143:
[C---:B-1--4-:R-:W-:Y:S01]  /*6ba0*/  IMAD.WIDE.U32 R10, R12.reuse, 0x4, R8 ;  /* 0x000000040c0a7825 */ /* 0x052fe200078e0008 */
[----:B------:R-:W-:Y:S03]  /*6bb0*/  BSSY B0, `(.L_x_1149) ;  /* 0x00000f5000007945 */ /* 0x000fe60003800000 */
[----:B------:R-:W-:Y:S01]  /*6bc0*/  VIADD R2, R12, 0x800 ;  /* 0x000008000c027836 */ /* 0x000fe20000000000 */
[----:B------:R-:W-:-:S05]  /*6bd0*/  IADD3 R10, P0, PT, R10, 0x2000, RZ ;  /* 0x000020000a0a7810 */ /* 0x000fca0007f1e0ff */
[----:B------:R-:W-:-:S08]  /*6be0*/  IMAD.X R11, RZ, RZ, R11, P0 ;  /* 0x000000ffff0b7224 */ /* 0x000fd000000e060b */
.L_x_1162:
[----:B------:R-:W3:Y:S01]  /*6bf0*/  LDG.E R12, desc[UR22][R10.64+-0x2000] ;  /* 0xffe000160a0c7981 */ /* 0x000ee2000c1e1900 */
[----:B------:R-:W-:Y:S01]  /*6c00*/  BSSY B1, `(.L_x_1150) ;  /* 0x0000039000017945 */ /* 0x000fe20003800000 */
[----:B---3--:R-:W1:Y:S02]  /*6c10*/  F2F.F16.F32 R13, R12 ;  /* 0x0000000c000d7304 */ /* 0x008e640000200800 */
[----:B-1----:R-:W-:-:S04]  /*6c20*/  PRMT R15, R13, 0x9910, RZ ;  /* 0x000099100d0f7816 */ /* 0x002fc800000000ff */
[----:B------:R-:W-:Y:S02]  /*6c30*/  ISETP.GE.AND P0, PT, R15, RZ, PT ;  /* 0x000000ff0f00720c */ /* 0x000fe40003f06270 */
[----:B------:R-:W-:-:S11]  /*6c40*/  LOP3.LUT R15, RZ, R13, RZ, 0x33, !PT ;  /* 0x0000000dff0f7212 */ /* 0x000fd600078e33ff */
[----:B------:R-:W-:-:S04]  /*6c50*/  @P0 LOP3.LUT R15, R13, 0x8000, RZ, 0xfc, !PT ;  /* 0x000080000d0f0812 */ /* 0x000fc800078efcff */
[----:B------:R-:W-:Y:S01]  /*6c60*/  LOP3.LUT R13, R15, 0xffff, RZ, 0xc0, !PT ;  /* 0x0000ffff0f0d7812 */ /* 0x000fe200078ec0ff */
[----:B------:R-:W-:-:S03]  /*6c70*/  VIADD R15, R2, 0xfffff800 ;  /* 0xfffff800020f7836 */ /* 0x000fc60000000000 */
        /* <DEDUP_REMOVED lines=19> */
[----:B------:R3:W-:Y:S01]  /*6db0*/  STG.E desc[UR22][R12.64], R15 ;  /* 0x0000000f0c007986 */ /* 0x0007e2000c101916 */
[----:B------:R-:W-:Y:S05]  /*6dc0*/  BRA `(.L_x_1152) ;  /* 0x0000000000707947 */ /* 0x000fea0003800000 */
.L_x_1151:
        /* <DEDUP_REMOVED lines=18> */
[C---:B------:R-:W-:Y:S01]  /*6ef0*/  ISETP.GE.AND P0, PT, R12.reuse, RZ, PT ;  /* 0x000000ff0c00720c */ /* 0x040fe20003f06270 */
        /* <DEDUP_REMOVED lines=9> */
.L_x_1152:
[----:B------:R-:W-:Y:S05]  /*6f90*/  BSYNC B1 ;  /* 0x0000000000017941 */ /* 0x000fea0003800000 */
.L_x_1150:
[----:B-1-3--:R-:W3:Y:S01]  /*6fa0*/  LDG.E R12, desc[UR22][R10.64+-0x1000] ;  /* 0xfff000160a0c7981 */ /* 0x00aee2000c1e1900 */
        /* <DEDUP_REMOVED lines=41> */
.L_x_1154:
        /* <DEDUP_REMOVED lines=16> */
.L_x_1155:
[----:B------:R-:W-:Y:S05]  /*7340*/  BSYNC B1 ;  /* 0x0000000000017941 */ /* 0x000fea0003800000 */
.L_x_1153:
        /* <DEDUP_REMOVED lines=42> */
.L_x_1157:
        /* <DEDUP_REMOVED lines=16> */
.L_x_1158:
[----:B------:R-:W-:Y:S05]  /*76f0*/  BSYNC B1 ;  /* 0x0000000000017941 */ /* 0x000fea0003800000 */
.L_x_1156:
        /* <DEDUP_REMOVED lines=41> */
.L_x_1160:
        /* <DEDUP_REMOVED lines=16> */
.L_x_1161:
[----:B------:R-:W-:Y:S05]  /*7a90*/  BSYNC B1 ;  /* 0x0000000000017941 */ /* 0x000fea0003800000 */
.L_x_1159:
[----:B-1-3--:R-:W-:Y:S01]  /*7aa0*/  VIADD R12, R2, 0x800 ;  /* 0x00000800020c7836 */ /* 0x00afe20000000000 */
[----:B------:R-:W-:Y:S01]  /*7ab0*/  IADD3 R10, P2, PT, R10, 0x4000, RZ ;  /* 0x000040000a0a7810 */ /* 0x000fe20007f5e0ff */
[----:B------:R-:W-:-:S03]  /*7ac0*/  VIADD R2, R2, 0x1000 ;  /* 0x0000100002027836 */ /* 0x000fc60000000000 */
[----:B------:R-:W-:Y:S01]  /*7ad0*/  ISETP.GE.U32.AND P0, PT, R12, R3, PT ;  /* 0x000000030c00720c */ /* 0x000fe20003f06070 */
[----:B------:R-:W-:-:S12]  /*7ae0*/  IMAD.X R11, RZ, RZ, R11, P2 ;  /* 0x000000ffff0b7224 */ /* 0x000fd800010e060b */
[----:B------:R-:W-:Y:S05]  /*7af0*/  @!P0 BRA `(.L_x_1162) ;  /* 0xfffffff0003c8947 */ /* 0x000fea000383ffff */
[----:B------:R-:W-:Y:S05]  /*7b00*/  BSYNC B0 ;  /* 0x0000000000007941 */ /* 0x000fea0003800000 */
.L_x_1149:
        /* <DEDUP_REMOVED lines=14> */
.L_x_1164:
[----:B------:R-:W-:Y:S05]  /*7bf0*/  BSYNC B0 ;  /* 0x0000000000007941 */ /* 0x000fea0003800000 */
.L_x_1163:
        /* <DEDUP_REMOVED lines=8> */
.L_x_1166:
[----:B------:R-:W-:Y:S05]  /*7c80*/  BSYNC B0 ;  /* 0x0000000000007941 */ /* 0x000fea0003800000 */
.L_x_1165:
        /* <DEDUP_REMOVED lines=8> */
.L_x_1168:
[----:B------:R-:W-:Y:S05]  /*7d10*/  BSYNC B0 ;  /* 0x0000000000007941 */ /* 0x000fea0003800000 */
.L_x_1167:
        /* <DEDUP_REMOVED lines=8> */
.L_x_1170:
[----:B------:R-:W-:Y:S05]  /*7da0*/  BSYNC B0 ;  /* 0x0000000000007941 */ /* 0x000fea0003800000 */
.L_x_1169:
        /* <DEDUP_REMOVED lines=8> */
.L_x_1172:
[----:B------:R-:W-:Y:S05]  /*7e30*/  BSYNC B0 ;  /* 0x0000000000007941 */ /* 0x000fea0003800000 */
.L_x_1171:
        /* <DEDUP_REMOVED lines=8> */
.L_x_1174:
[----:B------:R-:W-:Y:S05]  /*7ec0*/  BSYNC B0 ;  /* 0x0000000000007941 */ /* 0x000fea0003800000 */
.L_x_1173:
        /* <DEDUP_REMOVED lines=8> */
.L_x_1176:
[----:B------:R-:W-:Y:S05]  /*7f50*/  BSYNC B0 ;  /* 0x0000000000007941 */ /* 0x000fea0003800000 */
.L_x_1175:
        /* <DEDUP_REMOVED lines=8> */
.L_x_1178:
[----:B------:R-:W-:Y:S05]  /*7fe0*/  BSYNC B0 ;  /* 0x0000000000007941 */ /* 0x000fea0003800000 */
.L_x_1177:
        /* <DEDUP_REMOVED lines=13> */
.L_x_1180:
[----:B------:R-:W-:Y:S05]  /*80c0*/  BSYNC B0 ;  /* 0x0000000000007941 */ /* 0x000fea0003800000 */
.L_x_1179:
[----:B------:R-:W-:Y:S06]  /*80d0*/  BAR.SYNC.DEFER_BLOCKING 0x0 ;  /* 0x0000000000007b1d */ /* 0x000fec0000010000 */
[----:B------:R-:W-:Y:S01]  /*80e0*/  UMOV UR5, 0x18 ;  /* 0x0000001800057882 */ /* 0x000fe20000000000 */
[----:B------:R-:W-:Y:S01]  /*80f0*/  UMOV UR6, URZ ;  /* 0x000000ff00067c82 */ /* 0x000fe20008000000 */
[----:B----4-:R-:W4:Y:S02]  /*8100*/  LDS R2, [R11+0xc04] ;  /* 0x000c04000b027984 */ /* 0x010f240000000800 */
[----:B----4-:R-:W-:-:S05]  /*8110*/  IMAD R10, R2, 0x4, R11 ;  /* 0x00000004020a7824 */ /* 0x010fca00078e020b */
[----:B------:R-:W4:Y:S02]  /*8120*/  LDS R3, [R10+0x4] ;  /* 0x000004000a037984 */ /* 0x000f240000000800 */
[----:B----4-:R-:W-:Y:S01]  /*8130*/  IMAD.IADD R14, R14, 0x1, -R3 ;  /* 0x000000010e0e7824 */ /* 0x010fe200078e0a03 */
[----:B---3--:R-:W-:-:S04]  /*8140*/  VIMNMX R3, PT, PT, R4, 0x1000, PT ;  /* 0x0000100004037848 */ /* 0x008fc80003fe0100 */
        /* <DEDUP_REMOVED lines=9> */
[----:B------:R-:W-:Y:S01]  /*81e0*/  IADD3 R4, PT, PT, R0, 0xc80, R11 ;  /* 0x00000c8000047810 */ /* 0x000fe20007ffe00b */
[----:B------:R-:W-:-:S07]  /*81f0*/  IMAD.MOV.U32 R12, RZ, RZ, R5 ;  /* 0x000000ffff0c7224 */ /* 0x000fce00078e0005 */
.L_x_1187:
        /* <DEDUP_REMOVED lines=29> */
.L_x_1185:
        /* <DEDUP_REMOVED lines=24> */
.L_x_1186:
[----:B------:R-:W-:Y:S05]  /*8550*/  BSYNC B1 ;  /* 0x0000000000017941 */ /* 0x000fea0003800000 */
.L_x_1184:
[----:B------:R-:W-:Y:S01]  /*8560*/  VIADD R4, R4, 0x1000 ;  /* 0x0000100004047836 */ /* 0x000fe20000000000 */
[----:B------:R-:W-:Y:S06]  /*8570*/  @!P0 BRA `(.L_x_1187) ;  /* 0xfffffffc00208947 */ /* 0x000fec000383ffff */
.L_x_1183:
[----:B------:R-:W-:Y:S05]  /*8580*/  BSYNC B0 ;  /* 0x0000000000007941 */ /* 0x000fea0003800000 */
.L_x_1182:
[----:B------:R-:W4:Y:S01]  /*8590*/  S2R R2, SR_CgaCtaId ;  /* 0x0000000000027919 */ /* 0x000f220000008800 */
[----:B-1----:R-:W-:Y:S01]  /*85a0*/  MOV R11, 0x400 ;  /* 0x00000400000b7802 */ /* 0x002fe20000000f00 */
[----:B------:R-:W-:Y:S01]  /*85b0*/  BSSY B0, `(.L_x_1188) ;  /* 0x000000b000007945 */ /* 0x000fe20003800000 */
[----:B------:R-:W-:Y:S01]  /*85c0*/  BAR.SYNC.DEFER_BLOCKING 0x0 ;  /* 0x0000000000007b1d */ /* 0x000fe20000010000 */
[----:B------:R-:W-:Y:S02]  /*85d0*/  ISETP.GT.U32.AND P0, PT, R5, 0xff, PT ;  /* 0x000000ff0500780c */ /* 0x000fe40003f04070 */
[----:B----4-:R-:W-:-:S05]  /*85e0*/  LEA R11, R2, R11, 0x18 ;  /* 0x0000000b020b7211 */ /* 0x010fca00078ec0ff */
[----:B------:R1:W4:Y:S06]  /*85f0*/  LDS R4, [R11+0xc0c] ;  /* 0x000c0c000b047984 */ /* 0x00032c0000000800 */
[----:B------:R-:W-:Y:S05]  /*8600*/  @P0 BRA `(.L_x_1189) ;  /* 0x0000000000140947 */ /* 0x000fea0003800000 */
[----:B------:R-:W-:Y:S01]  /*8610*/  ISETP.NE.AND P2, PT, R5, 0xff, PT ;  /* 0x000000ff0500780c */ /* 0x000fe20003f45270 */
[----:B------:R-:W-:-:S12]  /*8620*/  LDS R3, [R0+UR20] ;  /* 0x0000001400037984 */ /* 0x000fd80008000800 */
[----:B------:R-:W5:Y:S02]  /*8630*/  @P2 LDS R2, [R0+UR20+0x4] ;  /* 0x0000041400022984 */ /* 0x000f640008000800 */
[----:B-----5:R-:W-:-:S05]  /*8640*/  @P2 IMAD.IADD R3, R3, 0x1, R2 ;  /* 0x0000000103032824 */ /* 0x020fca00078e0202 */
[----:B------:R0:W-:Y:S02]  /*8650*/  STS [R0+UR20+0x600], R3 ;  /* 0x0006000300007988 */ /* 0x0001e40008000814 */
.L_x_1189:
[----:B------:R-:W-:Y:S05]  /*8660*/  BSYNC B0 ;  /* 0x0000000000007941 */ /* 0x000fea0003800000 */
.L_x_1188:
        /* <DEDUP_REMOVED lines=8> */
.L_x_1191:
[----:B------:R-:W-:Y:S05]  /*86f0*/  BSYNC B0 ;  /* 0x0000000000007941 */ /* 0x000fea0003800000 */
.L_x_1190:
        /* <DEDUP_REMOVED lines=8> */
.L_x_1193:
[----:B------:R-:W-:Y:S05]  /*8780*/  BSYNC B0 ;  /* 0x0000000000007941 */ /* 0x000fea0003800000 */
.L_x_1192:
        /* <DEDUP_REMOVED lines=8> */
.L_x_1195:
[----:B------:R-:W-:Y:S05]  /*8810*/  BSYNC B0 ;  /* 0x0000000000007941 */ /* 0x000fea0003800000 */
.L_x_1194:
        /* <DEDUP_REMOVED lines=8> */
.L_x_1197:
[----:B------:R-:W-:Y:S05]  /*88a0*/  BSYNC B0 ;  /* 0x0000000000007941 */ /* 0x000fea0003800000 */
.L_x_1196:
        /* <DEDUP_REMOVED lines=8> */
.L_x_1199:
[----:B------:R-:W-:Y:S05]  /*8930*/  BSYNC B0 ;  /* 0x0000000000007941 */ /* 0x000fea0003800000 */
.L_x_1198:
        /* <DEDUP_REMOVED lines=8> */
.L_x_1201:
[----:B------:R-:W-:Y:S05]  /*89c0*/  BSYNC B0 ;  /* 0x0000000000007941 */ /* 0x000fea0003800000 */
.L_x_1200:
        /* <DEDUP_REMOVED lines=8> */
.L_x_1203:
[----:B------:R-:W-:Y:S05]  /*8a50*/  BSYNC B0 ;  /* 0x0000000000007941 */ /* 0x000fea0003800000 */
.L_x_1202:
        /* <DEDUP_REMOVED lines=13> */
.L_x_1205:
[----:B------:R-:W-:Y:S05]  /*8b30*/  BSYNC B0 ;  /* 0x0000000000007941 */ /* 0x000fea0003800000 */
.L_x_1204:
[----:B------:R-:W-:Y:S06]  /*8b40*/  BAR.SYNC.DEFER_BLOCKING 0x0 ;  /* 0x0000000000007b1d */ /* 0x000fec0000010000 */
[----:B------:R-:W-:Y:S01]  /*8b50*/  UMOV UR5, 0x10 ;  /* 0x0000001000057882 */ /* 0x000fe20000000000 */
[----:B------:R-:W-:Y:S01]  /*8b60*/  UMOV UR6, 0x1 ;  /* 0x0000000100067882 */ /* 0x000fe20000000000 */
[----:B0-----:R-:W3:Y:S02]  /*8b70*/  LDS R2, [R11+0xc04] ;  /* 0x000c04000b027984 */ /* 0x001ee40000000800 */
[----:B---3--:R-:W-:-:S05]  /*8b80*/  IMAD R10, R2, 0x4, R11 ;  /* 0x00000004020a7824 */ /* 0x008fca00078e020b */
[----:B------:R-:W0:Y:S02]  /*8b90*/  LDS R3, [R10+0x4] ;  /* 0x000004000a037984 */ /* 0x000e240000000800 */
[----:B0-----:R-:W-:Y:S01]  /*8ba0*/  IMAD.IADD R14, R14, 0x1, -R3 ;  /* 0x000000010e0e7824 */ /* 0x001fe200078e0a03 */
[----:B----4-:R-:W-:-:S04]  /*8bb0*/  VIMNMX R3, PT, PT, R4, 0x1000, PT ;  /* 0x0000100004037848 */ /* 0x010fc80003fe0100 */
        /* <DEDUP_REMOVED lines=11> */
.L_x_1211:
[----:B01----:R-:W1:Y:S02]  /*8c70*/  LDS R13, [R4] ;  /* 0x00000000040d7984 */ /* 0x003e640000000800 */
        /* <DEDUP_REMOVED lines=16> */
[----:B------:R-:W-:Y:S02]  /*8d80*/  VOTEU.ANY UR5, UPT, PT ;  /* 0x0000000000057886 */ /* 0x000fe400038e0100 */
[----:B------:R-:W1:Y:S01]  /*8d90*/  FLO.U32 R17, UR5 ;  /* 0x0000000500117d00 */ /* 0x000e6200080e0000 */
[----:B0-----:R-:W-:Y:S02]  /*8da0*/  LEA R15, R10, R15, 0x18 ;  /* 0x0000000f0a0f7211 */ /* 0x001fe400078ec0ff */
[----:B------:R-:W1:Y:S02]  /*8db0*/  S2R R10, SR_LANEID ;  /* 0x00000000000a7919 */ /* 0x000e640000000000 */
[----:B-1----:R-:W-:Y:S02]  /*8dc0*/  ISETP.EQ.U32.AND P2, PT, R17, R10, PT ;  /* 0x0000000a1100720c */ /* 0x002fe40003f42070 */
[----:B------:R-:W0:Y:S11]  /*8dd0*/  POPC R10, UR5 ;  /* 0x00000005000a7d09 */ /* 0x000e360008000000 */
[----:B0-----:R-:W0:Y:S04]  /*8de0*/  @P2 ATOMS.ADD R10, [R15+0xc08], R10 ;  /* 0x000c080a0f0a238c */ /* 0x001e280000000000 */
[----:B0-----:R0:W2:Y:S02]  /*8df0*/  SHFL.IDX PT, R17, R10, R17, 0x1f ;  /* 0x00001f110a117589 */ /* 0x0010a400000e0000 */
[----:B0-----:R-:W0:Y:S02]  /*8e00*/  S2R R10, SR_LTMASK ;  /* 0x00000000000a7919 */ /* 0x001e240000003900 */
[----:B0-----:R-:W-:-:S06]  /*8e10*/  LOP3.LUT R10, R10, UR5, RZ, 0xc0, !PT ;  /* 0x000000050a0a7c12 */ /* 0x001fcc000f8ec0ff */
        /* <DEDUP_REMOVED lines=11> */
.L_x_1209:
[----:B------:R-:W0:Y:S01]  /*8ed0*/  S2R R10, SR_LANEID ;  /* 0x00000000000a7919 */ /* 0x000e220000000000 */
[----:B------:R-:W1:Y:S01]  /*8ee0*/  S2UR UR6, SR_CgaCtaId ;  /* 0x00000000000679c3 */ /* 0x000e620000008800 */
[----:B------:R-:W-:Y:S01]  /*8ef0*/  VOTEU.ANY UR14, UPT, PT ;  /* 0x00000000000e7886 */ /* 0x000fe200038e0100 */
[----:B------:R-:W-:Y:S01]  /*8f00*/  UMOV UR5, 0x400 ;  /* 0x0000040000057882 */ /* 0x000fe20000000000 */
[----:B------:R-:W0:Y:S01]  /*8f10*/  FLO.U32 R15, UR14 ;  /* 0x0000000e000f7d00 */ /* 0x000e2200080e0000 */
[----:B------:R-:W3:Y:S01]  /*8f20*/  S2R R23, SR_LTMASK ;  /* 0x0000000000177919 */ /* 0x000ee20000003900 */
[----:B------:R-:W2:Y:S01]  /*8f30*/  POPC R17, UR14 ;  /* 0x0000000e00117d09 */ /* 0x000ea20008000000 */
[----:B-1----:R-:W-:Y:S01]  /*8f40*/  ULEA UR5, UR6, UR5, 0x18 ;  /* 0x0000000506057291 */ /* 0x002fe2000f8ec0ff */
[----:B0-----:R-:W-:Y:S02]  /*8f50*/  ISETP.EQ.U32.AND P2, PT, R15, R10, PT ;  /* 0x0000000a0f00720c */ /* 0x001fe40003f42070 */
[----:B---3--:R-:W-:-:S04]  /*8f60*/  LOP3.LUT R23, R23, UR14, RZ, 0xc0, !PT ;  /* 0x0000000e17177c12 */ /* 0x008fc8000f8ec0ff */
[----:B------:R-:W0:Y:S07]  /*8f70*/  POPC R10, R23 ;  /* 0x00000017000a7309 */ /* 0x000e2e0000000000 */
[----:B--2---:R-:W1:Y:S04]  /*8f80*/  @P2 ATOMS.ADD R24, [UR5+0xc00], R17 ;  /* 0x000c0011ff18298c */ /* 0x004e680008000005 */
[----:B-1----:R-:W0:Y:S02]  /*8f90*/  SHFL.IDX PT, R15, R24, R15, 0x1f ;  /* 0x00001f0f180f7589 */ /* 0x002e2400000e0000 */
[----:B0-----:R-:W-:-:S04]  /*8fa0*/  IMAD.IADD R11, R15, 0x1, R10 ;  /* 0x000000010f0b7824 */ /* 0x001fc800078e020a */
[----:B------:R-:W-:-:S05]  /*8fb0*/  IMAD.WIDE R10, R11, 0x4, R6 ;  /* 0x000000040b0a7825 */ /* 0x000fca00078e0206 */
[----:B------:R1:W-:Y:S02]  /*8fc0*/  STG.E desc[UR22][R10.64], R13 ;  /* 0x0000000d0a007986 */ /* 0x0003e4000c101916 */
.L_x_1210:
[----:B------:R-:W-:Y:S05]  /*8fd0*/  BSYNC B1 ;  /* 0x0000000000017941 */ /* 0x000fea0003800000 */
.L_x_1208:
[----:B------:R-:W-:Y:S01]  /*8fe0*/  VIADD R4, R4, 0x1000 ;  /* 0x0000100004047836 */ /* 0x000fe20000000000 */
[----:B------:R-:W-:Y:S06]  /*8ff0*/  @!P0 BRA `(.L_x_1211) ;  /* 0xfffffffc001c8947 */ /* 0x000fec000383ffff */
.L_x_1207:
[----:B------:R-:W-:Y:S05]  /*9000*/  BSYNC B0 ;  /* 0x0000000000007941 */ /* 0x000fea0003800000 */
.L_x_1206:
[----:B------:R-:W3:Y:S01]  /*9010*/  S2R R2, SR_CgaCtaId ;  /* 0x0000000000027919 */ /* 0x000ee20000008800 */
[----:B-1----:R-:W-:Y:S01]  /*9020*/  MOV R11, 0x400 ;  /* 0x00000400000b7802 */ /* 0x002fe20000000f00 */
[----:B------:R-:W-:Y:S01]  /*9030*/  BSSY B0, `(.L_x_1212) ;  /* 0x000000b000007945 */ /* 0x000fe20003800000 */
[----:B------:R-:W-:Y:S01]  /*9040*/  BAR.SYNC.DEFER_BLOCKING 0x0 ;  /* 0x0000000000007b1d */ /* 0x000fe20000010000 */
[----:B------:R-:W-:Y:S02]  /*9050*/  ISETP.GT.U32.AND P0, PT, R5, 0xff, PT ;  /* 0x000000ff0500780c */ /* 0x000fe40003f04070 */
[----:B---3--:R-:W-:-:S05]  /*9060*/  LEA R11, R2, R11, 0x18 ;  /* 0x0000000b020b7211 */ /* 0x008fca00078ec0ff */
[----:B------:R1:W3:Y:S06]  /*9070*/  LDS R4, [R11+0xc08] ;  /* 0x000c08000b047984 */ /* 0x0002ec0000000800 */
[----:B------:R-:W-:Y:S05]  /*9080*/  @P0 BRA `(.L_x_1213) ;  /* 0x0000000000140947 */ /* 0x000fea0003800000 */
[----:B------:R-:W-:Y:S01]  /*9090*/  ISETP.NE.AND P2, PT, R5, 0xff, PT ;  /* 0x000000ff0500780c */ /* 0x000fe20003f45270 */
[----:B------:R-:W-:-:S12]  /*90a0*/  LDS R3, [R0+UR20] ;  /* 0x0000001400037984 */ /* 0x000fd80008000800 */
[----:B------:R-:W4:Y:S02]  /*90b0*/  @P2 LDS R2, [R0+UR20+0x4] ;  /* 0x0000041400022984 */ /* 0x000f240008000800 */
[----:B----4-:R-:W-:-:S05]  /*90c0*/  @P2 IMAD.IADD R3, R3, 0x1, R2 ;  /* 0x0000000103032824 */ /* 0x010fca00078e0202 */
[----:B------:R4:W-:Y:S02]  /*90d0*/  STS [R0+UR20+0x600], R3 ;  /* 0x0006000300007988 */ /* 0x0009e40008000814 */
.L_x_1213:
[----:B------:R-:W-:Y:S05]  /*90e0*/  BSYNC B0 ;  /* 0x0000000000007941 */ /* 0x000fea0003800000 */
.L_x_1212:
        /* <DEDUP_REMOVED lines=8> */
.L_x_1215:
[----:B------:R-:W-:Y:S05]  /*9170*/  BSYNC B0 ;  /* 0x0000000000007941 */ /* 0x000fea0003800000 */
.L_x_1214:
        /* <DEDUP_REMOVED lines=8> */
.L_x_1217:
[----:B------:R-:W-:Y:S05]  /*9200*/  BSYNC B0 ;  /* 0x0000000000007941 */ /* 0x000fea0003800000 */
.L_x_1216:
        /* <DEDUP_REMOVED lines=8> */
.L_x_1219:
[----:B------:R-:W-:Y:S05]  /*9290*/  BSYNC B0 ;  /* 0x0000000000007941 */ /* 0x000fea0003800000 */
.L_x_1218:
        /* <DEDUP_REMOVED lines=8> */
.L_x_1221:
[----:B------:R-:W-:Y:S05]  /*9320*/  BSYNC B0 ;  /* 0x0000000000007941 */ /* 0x000fea0003800000 */
.L_x_1220:
        /* <DEDUP_REMOVED lines=8> */
.L_x_1223:
[----:B------:R-:W-:Y:S05]  /*93b0*/  BSYNC B0 ;  /* 0x0000000000007941 */ /* 0x000fea0003800000 */
.L_x_1222:
        /* <DEDUP_REMOVED lines=8> */
.L_x_1225:
[----:B------:R-:W-:Y:S05]  /*9440*/  BSYNC B0 ;  /* 0x0000000000007941 */ /* 0x000fea0003800000 */
.L_x_1224:
        /* <DEDUP_REMOVED lines=8> */
.L_x_1227:
[----:B------:R-:W-:Y:S05]  /*94d0*/  BSYNC B0 ;  /* 0x0000000000007941 */ /* 0x000fea0003800000 */
.L_x_1226:
        /* <DEDUP_REMOVED lines=13> */
.L_x_1229:
[----:B------:R-:W-:Y:S05]  /*95b0*/  BSYNC B0 ;  /* 0x0000000000007941 */ /* 0x000fea0003800000 */
.L_x_1228:
[----:B------:R-:W-:Y:S06]  /*95c0*/  BAR.SYNC.DEFER_BLOCKING 0x0 ;  /* 0x0000000000007b1d */ /* 0x000fec0000010000 */
[----:B------:R-:W-:Y:S01]  /*95d0*/  UMOV UR5, 0x8 ;  /* 0x0000000800057882 */ /* 0x000fe20000000000 */
[----:B------:R-:W-:Y:S01]  /*95e0*/  UMOV UR6, URZ ;  /* 0x000000ff00067c82 */ /* 0x000fe20008000000 */
[----:B----4-:R-:W0:Y:S02]  /*95f0*/  LDS R2, [R11+0xc04] ;  /* 0x000c04000b027984 */ /* 0x010e240000000800 */
[----:B0-----:R-:W-:-:S05]  /*9600*/  IMAD R10, R2, 0x4, R11 ;  /* 0x00000004020a7824 */ /* 0x001fca00078e020b */
[----:B------:R-:W0:Y:S02]  /*9610*/  LDS R3, [R10+0x4] ;  /* 0x000004000a037984 */ /* 0x000e240000000800 */
[----:B0-----:R-:W-:Y:S01]  /*9620*/  IMAD.IADD R14, R14, 0x1, -R3 ;  /* 0x000000010e0e7824 */ /* 0x001fe200078e0a03 */
        /* <DEDUP_REMOVED lines=12> */
.L_x_1235:
        /* <DEDUP_REMOVED lines=38> */
.L_x_1233:
        /* <DEDUP_REMOVED lines=16> */
.L_x_1234:
[----:B------:R-:W-:Y:S05]  /*9a50*/  BSYNC B1 ;  /* 0x0000000000017941 */ /* 0x000fea0003800000 */
.L_x_1232:
[----:B------:R-:W-:Y:S01]  /*9a60*/  VIADD R4, R4, 0x1000 ;  /* 0x0000100004047836 */ /* 0x000fe20000000000 */
[----:B------:R-:W-:Y:S06]  /*9a70*/  @!P0 BRA `(.L_x_1235) ;  /* 0xfffffffc001c8947 */ /* 0x000fec000383ffff */
.L_x_1231:
[----:B------:R-:W-:Y:S05]  /*9a80*/  BSYNC B0 ;  /* 0x0000000000007941 */ /* 0x000fea0003800000 */
.L_x_1230:
        /* <DEDUP_REMOVED lines=13> */
.L_x_1237:
[----:B------:R-:W-:Y:S05]  /*9b60*/  BSYNC B0 ;  /* 0x0000000000007941 */ /* 0x000fea0003800000 */
.L_x_1236:
        /* <DEDUP_REMOVED lines=8> */
.L_x_1239:
[----:B------:R-:W-:Y:S05]  /*9bf0*/  BSYNC B0 ;  /* 0x0000000000007941 */ /* 0x000fea0003800000 */
.L_x_1238:
        /* <DEDUP_REMOVED lines=8> */
.L_x_1241:
[----:B------:R-:W-:Y:S05]  /*9c80*/  BSYNC B0 ;  /* 0x0000000000007941 */ /* 0x000fea0003800000 */
.L_x_1240:
        /* <DEDUP_REMOVED lines=8> */
.L_x_1243:
[----:B------:R-:W-:Y:S05]  /*9d10*/  BSYNC B0 ;  /* 0x0000000000007941 */ /* 0x000fea0003800000 */
.L_x_1242:
        /* <DEDUP_REMOVED lines=8> */
.L_x_1245:
[----:B------:R-:W-:Y:S05]  /*9da0*/  BSYNC B0 ;  /* 0x0000000000007941 */ /* 0x000fea0003800000 */
.L_x_1244:
        /* <DEDUP_REMOVED lines=8> */
.L_x_1247:
[----:B------:R-:W-:Y:S05]  /*9e30*/  BSYNC B0 ;  /* 0x0000000000007941 */ /* 0x000fea0003800000 */
.L_x_1246:
        /* <DEDUP_REMOVED lines=8> */
.L_x_1249:
[----:B------:R-:W-:Y:S05]  /*9ec0*/  BSYNC B0 ;  /* 0x0000000000007941 */ /* 0x000fea0003800000 */
.L_x_1248:
        /* <DEDUP_REMOVED lines=8> */
.L_x_1251:
[----:B------:R-:W-:Y:S05]  /*9f50*/  BSYNC B0 ;  /* 0x0000000000007941 */ /* 0x000fea0003800000 */
.L_x_1250:
        /* <DEDUP_REMOVED lines=13> */
.L_x_1253:
[----:B------:R-:W-:Y:S05]  /*a030*/  BSYNC B0 ;  /* 0x0000000000007941 */ /* 0x000fea0003800000 */
.L_x_1252:
[----:B------:R-:W-:Y:S06]  /*a040*/  BAR.SYNC.DEFER_BLOCKING 0x0 ;  /* 0x0000000000007b1d */ /* 0x000fec0000010000 */
[----:B------:R-:W-:Y:S01]  /*a050*/  UMOV UR6, 0x1 ;  /* 0x0000000100067882 */ /* 0x000fe20000000000 */
[----:B------:R-:W-:Y:S01]  /*a060*/  UMOV UR5, URZ ;  /* 0x000000ff00057c82 */ /* 0x000fe20008000000 */
[----:B----4-:R-:W0:Y:S02]  /*a070*/  LDS R2, [R11+0xc04] ;  /* 0x000c04000b027984 */ /* 0x010e240000000800 */
[----:B0-----:R-:W-:-:S05]  /*a080*/  IMAD R10, R2, 0x4, R11 ;  /* 0x00000004020a7824 */ /* 0x001fca00078e020b */
[----:B------:R-:W0:Y:S02]  /*a090*/  LDS R3, [R10+0x4] ;  /* 0x000004000a037984 */ /* 0x000e240000000800 */
[----:B0-----:R-:W-:Y:S02]  /*a0a0*/  ISETP.NE.AND P0, PT, R14, R3, PT ;  /* 0x000000030e00720c */ /* 0x001fe40003f05270 */
[----:B---3--:R-:W-:-:S11]  /*a0b0*/  VIMNMX R3, PT, PT, R4, 0x1000, PT ;  /* 0x0000100004037848 */ /* 0x008fd60003fe0100 */
        /* <DEDUP_REMOVED lines=8> */
[----:B------:R-:W-:-:S07]  /*a140*/  IADD3 R0, PT, PT, R0, 0x4c80, R11 ;  /* 0x00004c8000007810 */ /* 0x000fce0007ffe00b */
.L_x_1259:
[----:B01----:R-:W1:Y:S02]  /*a150*/  LDS R4, [R0] ;  /* 0x0000000000047984 */ /* 0x003e640000000800 */
[----:B-1----:R-:W-:-:S06]  /*a160*/  IMAD.WIDE R10, R4, 0x4, R8 ;  /* 0x00000004040a7825 */ /* 0x002fcc00078e0208 */
        /* <DEDUP_REMOVED lines=18> */
[----:B---3--:R-:W-:-:S06]  /*a290*/  LOP3.LUT R13, R13, UR14, RZ, 0xc0, !PT ;  /* 0x0000000e0d0d7c12 */ /* 0x008fcc000f8ec0ff */
[----:B------:R-:W0:Y:S05]  /*a2a0*/  POPC R13, R13 ;  /* 0x0000000d000d7309 */ /* 0x000e2a0000000000 */
        /* <DEDUP_REMOVED lines=10> */
.L_x_1257:
        /* <DEDUP_REMOVED lines=16> */
.L_x_1258:
[----:B------:R-:W-:Y:S05]  /*a450*/  BSYNC B1 ;  /* 0x0000000000017941 */ /* 0x000fea0003800000 */
.L_x_1256:
[----:B------:R-:W-:Y:S02]  /*a460*/  VIADD R5, R5, 0x400 ;  /* 0x0000040005057836 */ /* 0x000fe40000000000 */
[----:B------:R-:W-:-:S03]  /*a470*/  VIADD R0, R0, 0x1000 ;  /* 0x0000100000007836 */ /* 0x000fc60000000000 */
[----:B------:R-:W-:-:S13]  /*a480*/  ISETP.GE.AND P0, PT, R5, R3, PT ;  /* 0x000000030500720c */ /* 0x000fda0003f06270 */
[----:B------:R-:W-:Y:S05]  /*a490*/  @!P0 BRA `(.L_x_1259) ;  /* 0xfffffffc002c8947 */ /* 0x000fea000383ffff */
.L_x_1255:
[----:B------:R-:W-:Y:S05]  /*a4a0*/  BSYNC B0 ;  /* 0x0000000000007941 */ /* 0x000fea0003800000 */
.L_x_1254:
[----:B------:R-:W-:Y:S01]  /*a4b0*/  BAR.SYNC.DEFER_BLOCKING 0x0 ;  /* 0x0000000000007b1d */ /* 0x000fe20000010000 */
[----:B------:R-:W-:Y:S02]  /*a4c0*/  IMAD.MOV.U32 R2, RZ, RZ, R29 ;  /* 0x000000ffff027224 */ /* 0x000fe400078e001d */
[----:B------:R-:W-:-:S04]  /*a4d0*/  IMAD.MOV.U32 R3, RZ, RZ, 0x0 ;  /* 0x00000000ff037424 */ /* 0x000fc800078e00ff */
[----:B012---:R-:W-:Y:S05]  /*a4e0*/  RET.REL.NODEC R2 `(_ZN4vllm10persistent22persistent_topk_kernelILj4EEEvNS0_20PersistentTopKParamsE) ;  /* 0xffffff5802c47950 */ /* 0x007fea0003c3ffff */
.L_x_1181:
[----:B------:R-:W-:Y:S01]  /*a4f0*/  ISETP.GT.AND P0, PT, R4, R5, PT ;  /* 0x000000050400720c */ /* 0x000fe20003f04270 */
[----:B------:R-:W-:-:S12]  /*a500*/  BSSY B0, `(.L_x_1260) ;  /* 0x0000025000007945 */ /* 0x000fd80003800000 */
[----:B------:R-:W-:Y:S05]  /*a510*/  @!P0 BRA `(.L_x_1261) ;  /* 0x00000000008c8947 */ /* 0x000fea0003800000 */
[----:B------:R-:W-:-:S06]  /*a520*/  USHF.L.U32 UR14, UR6, 0xe, URZ ;  /* 0x0000000e060e7899 */ /* 0x000fcc00080006ff */
[----:B0-----:R-:W-:-:S04]  /*a530*/  LOP3.LUT R0, R0, UR14, RZ, 0xfc, !PT ;  /* 0x0000000e00007c12 */ /* 0x001fc8000f8efcff */
[----:B------:R-:W-:-:S07]  /*a540*/  IADD3 R0, PT, PT, R0, 0xc80, R11 ;  /* 0x00000c8000007810 */ /* 0x000fce0007ffe00b */
.L_x_1264:
[----:B0-----:R-:W1:Y:S02]  /*a550*/  LDS R13, [R0] ;  /* 0x00000000000d7984 */ /* 0x001e640000000800 */
[----:B-1----:R-:W-:-:S06]  /*a560*/  IMAD.WIDE R10, R13, 0x4, R8 ;  /* 0x000000040d0a7825 */ /* 0x002fcc00078e0208 */
        /* <DEDUP_REMOVED lines=27> */
.L_x_1263:
[----:B------:R-:W-:Y:S05]  /*a720*/  BSYNC B1 ;  /* 0x0000000000017941 */ /* 0x000fea0003800000 */
.L_x_1262:
[----:B------:R-:W-:Y:S01]  /*a730*/  VIADD R0, R0, 0x1000 ;  /* 0x0000100000007836 */ /* 0x000fe20000000000 */
[----:B------:R-:W-:Y:S06]  /*a740*/  @!P2 BRA `(.L_x_1264) ;  /* 0xfffffffc0080a947 */ /* 0x000fec000383ffff */
.L_x_1261:
[----:B------:R-:W-:Y:S05]  /*a750*/  BSYNC B0 ;  /* 0x0000000000007941 */ /* 0x000fea0003800000 */
.L_x_1260:
[----:B------:R-:W-:Y:S01]  /*a760*/  BAR.SYNC.DEFER_BLOCKING 0x0 ;  /* 0x0000000000007b1d */ /* 0x000fe20000010000 */
[----:B------:R-:W-:Y:S02]  /*a770*/  IMAD.MOV.U32 R2, RZ, RZ, R29 ;  /* 0x000000ffff027224 */ /* 0x000fe400078e001d */
[----:B------:R-:W-:-:S04]  /*a780*/  IMAD.MOV.U32 R3, RZ, RZ, 0x0 ;  /* 0x00000000ff037424 */ /* 0x000fc800078e00ff */
[----:B012---:R-:W-:Y:S05]  /*a790*/  RET.REL.NODEC R2 `(_ZN4vllm10persistent22persistent_topk_kernelILj4EEEvNS0_20PersistentTopKParamsE) ;  /* 0xffffff5802187950 */ /* 0x007fea0003c3ffff */
        .type           $_ZN4vllm10persistent22persistent_topk_kernelILj4EEEvNS0_20PersistentTopKParamsE$_ZN4vllm10persistent19histogram_2048_topkEPKfPii,@function
        .size           $_ZN4vllm10persistent22persistent_topk_kernelILj4EEEvNS0_20PersistentTopKParamsE$_ZN4vllm10persistent19histogram_2048_topkEPKfPii,(.L_x_2125 - $_ZN4vllm10persistent22persistent_topk_kernelILj4EEEvNS0_20PersistentTopKParamsE$_ZN4vllm10persistent19histogram_2048_topkEPKfPii)
$_ZN4vllm10persistent22persistent_topk_kernelILj4EEEvNS0_20PersistentTopKParamsE$_ZN4vllm10persistent19histogram_2048_topkEPKfPii:
[----:B------:R-:W0:Y:S01]  /*a7a0*/  S2R R2, SR_TID.X ;  /* 0x0000000000027919 */ /* 0x000e220000002100 */
[----:B------:R-:W1:Y:S01]  /*a7b0*/  S2UR UR5, SR_CgaCtaId ;  /* 0x00000000000579c3 */ /* 0x000e620000008800 */
[----:B------:R-:W-:Y:S01]  /*a7c0*/  UMOV UR6, 0x400 ;  /* 0x0000040000067882 */ /* 0x000fe20000000000 */
[----:B------:R-:W-:Y:S01]  /*a7d0*/  R2UR UR20, R12 ;  /* 0x000000000c1472ca */ /* 0x000fe200000e0000 */
[----:B------:R-:W-:Y:S01]  /*a7e0*/  BSSY B0, `(.L_x_1265) ;  /* 0x000000e000007945 */ /* 0x000fe20003800000 */
        /* <DEDUP_REMOVED lines=8> */
.L_x_1266:
[C---:B------:R-:W-:Y:S01]  /*a870*/  ISETP.GE.U32.AND P0, PT, R5.reuse, 0x400, PT ;  /* 0x000004000500780c */ /* 0x040fe20003f06070 */
[----:B------:R1:W-:Y:S01]  /*a880*/  STS [R4], RZ ;  /* 0x000000ff04007388 */ /* 0x0003e20000000800 */
[----:B------:R-:W-:Y:S02]  /*a890*/  VIADD R5, R5, 0x400 ;  /* 0x0000040005057836 */ /* 0x000fe40000000000 */
[----:B-1----:R-:W-:-:S09]  /*a8a0*/  VIADD R4, R4, 0x1000 ;  /* 0x0000100004047836 */ /* 0x002fd20000000000 */
[----:B------:R-:W-:Y:S05]  /*a8b0*/  @!P0 BRA `(.L_x_1266) ;  /* 0xfffffffc00ec8947 */ /* 0x000fea000383ffff */
[----:B------:R-:W-:Y:S05]  /*a8c0*/  BSYNC B0 ;  /* 0x0000000000007941 */ /* 0x000fea0003800000 */
.L_x_1265:
        /* <DEDUP_REMOVED lines=25> */
.L_x_1270:
        /* <DEDUP_REMOVED lines=12> */
.L_x_1271:
[----:B------:R-:W-:Y:S05]  /*ab20*/  BSYNC B1 ;  /* 0x0000000000017941 */ /* 0x000fea0003800000 */
.L_x_1269:
        /* <DEDUP_REMOVED lines=31> */
[C---:B------:R-:W-:Y:S02]  /*ad20*/  PRMT R5, R14.reuse, 0x5410, R7 ;  /* 0x000054100e057816 */ /* 0x040fe40000000007 */
        /* <DEDUP_REMOVED lines=35> */
.L_x_1273:
[----:B------:R3:W5:Y:S02]  /*af60*/  LDG.E.128.STRONG.GPU R4, desc[UR28][R8.64+0x4000] ;  /* 0x0040001c08047981 */ /* 0x000764000c1efd00 */
.L_x_1274:
[----:B------:R-:W-:Y:S05]  /*af70*/  BSYNC B1 ;  /* 0x0000000000017941 */ /* 0x000fea0003800000 */
.L_x_1272:
[----:B-----5:R-:W1:Y:S08]  /*af80*/  F2F.F16.F32 R4, R4 ;  /* 0x0000000400047304 */ /* 0x020e700000200800 */
[----:B------:R-:W0:Y:S01]  /*af90*/  F2F.F16.F32 R5, R5 ;  /* 0x0000000500057304 */ /* 0x000e220000200800 */
[----:B-1234-:R-:W-:-:S07]  /*afa0*/  PRMT R8, R4, 0x9910, RZ ;  /* 0x0000991004087816 */ /* 0x01efce00000000ff */
[----:B------:R-:W1:Y:S01]  /*afb0*/  F2F.F16.F32 R6, R6 ;  /* 0x0000000600067304 */ /* 0x000e620000200800 */
[----:B------:R-:W-:Y:S02]  /*afc0*/  ISETP.GE.AND P0, PT, R8, RZ, PT ;  /* 0x000000ff0800720c */ /* 0x000fe40003f06270 */
[----:B------:R-:W-:Y:S02]  /*afd0*/  LOP3.LUT R8, RZ, R4, RZ, 0x33, !PT ;  /* 0x00000004ff087212 */ /* 0x000fe400078e33ff */
[----:B0-----:R-:W-:-:S03]  /*afe0*/  PRMT R9, R5, 0x9910, RZ ;  /* 0x0000991005097816 */ /* 0x001fc600000000ff */
[----:B------:R-:W0:Y:S01]  /*aff0*/  F2F.F16.F32 R7, R7 ;  /* 0x0000000700077304 */ /* 0x000e220000200800 */
[----:B------:R-:W-:Y:S02]  /*b000*/  ISETP.GE.AND P2, PT, R9, RZ, PT ;  /* 0x000000ff0900720c */ /* 0x000fe40003f46270 */
[----:B------:R-:W-:Y:S02]  /*b010*/  LOP3.LUT R9, RZ, R5, RZ, 0x33, !PT ;  /* 0x00000005ff097212 */ /* 0x000fe400078e33ff */
[----:B-1----:R-:W-:Y:S02]  /*b020*/  PRMT R10, R6, 0x9910, RZ ;  /* 0x00009910060a7816 */ /* 0x002fe400000000ff */
[----:B------:R-:W-:Y:S02]  /*b030*/  @P0 LOP3.LUT R8, R4, 0x8000, RZ, 0xfc, !PT ;  /* 0x0000800004080812 */ /* 0x000fe400078efcff */
[----:B------:R-:W-:Y:S02]  /*b040*/  ISETP.GE.AND P4, PT, R10, RZ, PT ;  /* 0x000000ff0a00720c */ /* 0x000fe40003f86270 */
[----:B------:R-:W-:-:S02]  /*b050*/  LOP3.LUT R10, RZ, R6, RZ, 0x33, !PT ;  /* 0x00000006ff0a7212 */ /* 0x000fc400078e33ff */
[----:B0-----:R-:W-:Y:S02]  /*b060*/  PRMT R11, R7, 0x9910, RZ ;  /* 0x00009910070b7816 */ /* 0x001fe400000000ff */
[----:B------:R-:W-:Y:S02]  /*b070*/  @P2 LOP3.LUT R9, R5, 0x8000, RZ, 0xfc, !PT ;  /* 0x0000800005092812 */ /* 0x000fe400078efcff */
[----:B------:R-:W-:Y:S02]  /*b080*/  ISETP.GE.AND P5, PT, R11, RZ, PT ;  /* 0x000000ff0b00720c */ /* 0x000fe40003fa6270 */
[----:B------:R-:W-:Y:S02]  /*b090*/  LOP3.LUT R11, RZ, R7, RZ, 0x33, !PT ;  /* 0x00000007ff0b7212 */ /* 0x000fe400078e33ff */
[----:B------:R-:W-:Y:S02]  /*b0a0*/  LOP3.LUT R4, R8, 0xffff, RZ, 0xc0, !PT ;  /* 0x0000ffff08047812 */ /* 0x000fe400078ec0ff */
[----:B------:R-:W-:-:S02]  /*b0b0*/  @P4 LOP3.LUT R10, R6, 0x8000, RZ, 0xfc, !PT ;  /* 0x00008000060a4812 */ /* 0x000fc400078efcff */
[----:B------:R-:W-:Y:S02]  /*b0c0*/  LOP3.LUT R5, R9, 0xffff, RZ, 0xc0, !PT ;  /* 0x0000ffff09057812 */ /* 0x000fe400078ec0ff */
[----:B------:R-:W-:Y:S02]  /*b0d0*/  LOP3.LUT R6, R10, 0xffff, RZ, 0xc0, !PT ;  /* 0x0000ffff0a067812 */ /* 0x000fe400078ec0ff */
[----:B------:R-:W-:Y:S02]  /*b0e0*/  SHF.R.U32.HI R4, RZ, 0x5, R4 ;  /* 0x00000005ff047819 */ /* 0x000fe40000011604 */
[----:B------:R-:W-:Y:S02]  /*b0f0*/  @P5 LOP3.LUT R11, R7, 0x8000, RZ, 0xfc, !PT ;  /* 0x00008000070b5812 */ /* 0x000fe400078efcff */
[----:B------:R-:W-:Y:S02]  /*b100*/  SHF.R.U32.HI R5, RZ, 0x5, R5 ;  /* 0x00000005ff057819 */ /* 0x000fe40000011605 */
[----:B------:R-:W-:-:S02]  /*b110*/  LOP3.LUT R7, R11, 0xffff, RZ, 0xc0, !PT ;  /* 0x0000ffff0b077812 */ /* 0x000fc400078ec0ff */
[----:B------:R-:W-:Y:S02]  /*b120*/  SHF.R.U32.HI R6, RZ, 0x5, R6 ;  /* 0x00000005ff067819 */ /* 0x000fe40000011606 */
[----:B------:R-:W-:Y:S02]  /*b130*/  SHF.R.U32.HI R7, RZ, 0x5, R7 ;  /* 0x00000005ff077819 */ /* 0x000fe40000011607 */
[C---:B------:R-:W-:Y:S02]  /*b140*/  LOP3.LUT R8, R4.reuse, 0xffff, RZ, 0xc0, !PT ;  /* 0x0000ffff04087812 */ /* 0x040fe400078ec0ff */
[----:B------:R-:W-:Y:S02]  /*b150*/  LOP3.LUT R9, R5, 0xffff, RZ, 0xc0, !PT ;  /* 0x0000ffff05097812 */ /* 0x000fe400078ec0ff */
[----:B------:R-:W-:Y:S02]  /*b160*/  PRMT R4, R4, 0x5410, R5 ;  /* 0x0000541004047816 */ /* 0x000fe40000000005 */
        /* <DEDUP_REMOVED lines=12> */
.L_x_1268:
[----:B------:R-:W-:Y:S05]  /*b230*/  BSYNC B0 ;  /* 0x0000000000007941 */ /* 0x000fea0003800000 */
.L_x_1267:
        /* <DEDUP_REMOVED lines=20> */
[----:B------:R-:W-:Y:S04]  /*b380*/  LDS R6, [R27+0x201c] ;  /* 0x00201c001b067984 */ /* 0x000fe80000000800 */
[----:B0-----:R-:W0:Y:S04]  /*b390*/  LDS R0, [R27+0x2020] ;  /* 0x002020001b007984 */ /* 0x001e280000000800 */
[----:B---3--:R-:W-:Y:S04]  /*b3a0*/  LDS R5, [R27+0x2024] ;  /* 0x002024001b057984 */ /* 0x008fe80000000800 */
        /* <DEDUP_REMOVED lines=10> */
[----:B------:R-:W1:Y:S04]  /*b450*/  LDS R12, [R27+0x2040] ;  /* 0x002040001b0c7984 */ /* 0x000e680000000800 */
[----:B------:R-:W-:Y:S04]  /*b460*/  LDS R11, [R27+0x2044] ;  /* 0x002044001b0b7984 */ /* 0x000fe80000000800 */
[----:B------:R-:W-:Y:S04]  /*b470*/  LDS R9, [R27+0x2048] ;  /* 0x002048001b097984 */ /* 0x000fe80000000800 */
[----:B------:R-:W-:Y:S04]  /*b480*/  LDS R8, [R27+0x204c] ;  /* 0x00204c001b087984 */ /* 0x000fe80000000800 */
[----:B------:R-:W-:Y:S04]  /*b490*/  LDS R7, [R27+0x2050] ;  /* 0x002050001b077984 */ /* 0x000fe80000000800 */
        /* <DEDUP_REMOVED lines=11> */
[----:B------:R-:W-:Y:S04]  /*b550*/  STL [R1+0x28], R0 ;  /* 0x0000280001007387 */ /* 0x000fe80000100800 */
[----:B------:R-:W0:Y:S04]  /*b560*/  LDS R10, [R27+0x206c] ;  /* 0x00206c001b0a7984 */ /* 0x000e280000000800 */
[----:B------:R-:W0:Y:S01]  /*b570*/  LDS R0, [R27+0x2070] ;  /* 0x002070001b007984 */ /* 0x000e220000000800 */
[----:B---3--:R-:W-:-:S03]  /*b580*/  IADD3 R3, PT, PT, R4, R3, R5 ;  /* 0x0000000304037210 */ /* 0x008fc60007ffe005 */
[----:B------:R-:W-:Y:S01]  /*b590*/  LDS R18, [R27+0x2074] ;  /* 0x002074001b127984 */ /* 0x000fe20000000800 */
[----:B------:R-:W-:-:S03]  /*b5a0*/  IADD3 R3, PT, PT, R17, R3, R23 ;  /* 0x0000000311037210 */ /* 0x000fc60007ffe017 */
[----:B------:R-:W3:Y:S01]  /*b5b0*/  LDS R16, [R27+0x2078] ;  /* 0x002078001b107984 */ /* 0x000ee20000000800 */
[----:B--2---:R-:W-:-:S03]  /*b5c0*/  IADD3 R3, PT, PT, R14, R3, R15 ;  /* 0x000000030e037210 */ /* 0x004fc60007ffe00f */
[----:B------:R-:W-:Y:S01]  /*b5d0*/  STL [R1+0x24], R5 ;  /* 0x0000240501007387 */ /* 0x000fe20000100800 */
[----:B-1----:R-:W-:-:S03]  /*b5e0*/  IADD3 R3, PT, PT, R12, R3, R13 ;  /* 0x000000030c037210 */ /* 0x002fc60007ffe00d */
[----:B------:R1:W-:Y:S01]  /*b5f0*/  STL [R1+0x34], R2 ;  /* 0x0000340201007387 */ /* 0x0003e20000100800 */
[----:B------:R-:W-:-:S03]  /*b600*/  IADD3 R3, PT, PT, R9, R3, R11 ;  /* 0x0000000309037210 */ /* 0x000fc60007ffe00b */
[----:B------:R2:W-:Y:S01]  /*b610*/  STL [R1+0x40], R22 ;  /* 0x0000401601007387 */ /* 0x0005e20000100800 */
[----:B------:R-:W-:-:S03]  /*b620*/  IADD3 R3, PT, PT, R7, R3, R8 ;  /* 0x0000000307037210 */ /* 0x000fc60007ffe008 */
[----:B------:R2:W-:Y:S04]  /*b630*/  STL [R1+0x44], R21 ;  /* 0x0000441501007387 */ /* 0x0005e80000100800 */
[----:B0-----:R0:W-:Y:S04]  /*b640*/  STL [R1+0x50], R20 ;  /* 0x0000501401007387 */ /* 0x0011e80000100800 */
[----:B------:R0:W-:Y:S04]  /*b650*/  STL [R1+0x58], R19 ;  /* 0x0000581301007387 */ /* 0x0001e80000100800 */
[----:B------:R3:W-:Y:S04]  /*b660*/  STL [R1+0x54], R10 ;  /* 0x0000540a01007387 */ /* 0x0007e80000100800 */
[----:B------:R3:W-:Y:S04]  /*b670*/  STL [R1+0x64], R0 ;  /* 0x0000640001007387 */ /* 0x0007e80000100800 */
[----:B------:R-:W-:Y:S04]  /*b680*/  STL [R1+0x20], R4 ;  /* 0x0000200401007387 */ /* 0x000fe80000100800 */
[----:B------:R-:W3:Y:S04]  /*b690*/  LDS R29, [R27+0x207c] ;  /* 0x00207c001b1d7984 */ /* 0x000ee80000000800 */
[----:B------:R-:W3:Y:S04]  /*b6a0*/  LDS R28, [R27+0x2080] ;  /* 0x002080001b1c7984 */ /* 0x000ee80000000800 */
[----:B------:R-:W3:Y:S04]  /*b6b0*/  LDS R5, [R27+0x2084] ;  /* 0x002084001b057984 */ /* 0x000ee80000000800 */
[----:B------:R-:W3:Y:S04]  /*b6c0*/  LDS R4, [R27+0x2088] ;  /* 0x002088001b047984 */ /* 0x000ee80000000800 */
[----:B------:R-:W-:Y:S04]  /*b6d0*/  STL [R1+0x2c], R6 ;  /* 0x00002c0601007387 */ /* 0x000fe80000100800 */
        /* <DEDUP_REMOVED lines=8> */
[----:B------:R4:W5:Y:S04]  /*b760*/  LDL.LU R21, [R1+0x94] ;  /* 0x0000940001157983 */ /* 0x0009680000300800 */
[----:B0-----:R4:W5:Y:S04]  /*b770*/  LDL.LU R20, [R1+0x90] ;  /* 0x0000900001147983 */ /* 0x0019680000300800 */
[----:B------:R4:W5:Y:S04]  /*b780*/  LDL.LU R19, [R1+0x8c] ;  /* 0x00008c0001137983 */ /* 0x0009680000300800 */
[----:B---3--:R4:W5:Y:S04]  /*b790*/  LDL.LU R10, [R1+0x88] ;  /* 0x00008800010a7983 */ /* 0x0089680000300800 */
[----:B------:R4:W5:Y:S01]  /*b7a0*/  LDL.LU R0, [R1+0x84] ;  /* 0x0000840001007983 */ /* 0x0009620000300800 */
[----:B------:R-:W-:-:S03]  /*b7b0*/  IADD3 R3, PT, PT, R16, R3, R18 ;  /* 0x0000000310037210 */ /* 0x000fc60007ffe012 */
[----:B------:R0:W-:Y:S02]  /*b7c0*/  STL [R1+0x60], R18 ;  /* 0x0000601201007387 */ /* 0x0001e40000100800 */
[----:B0-----:R-:W0:Y:S02]  /*b7d0*/  S2R R18, SR_TID.X ;  /* 0x0000000000127919 */ /* 0x001e240000002100 */
[----:B------:R1:W-:Y:S04]  /*b7e0*/  STL [R1+0x5c], R16 ;  /* 0x00005c1001007387 */ /* 0x0003e80000100800 */
[----:B------:R4:W-:Y:S04]  /*b7f0*/  STL [R1+0x4c], R29 ;  /* 0x00004c1d01007387 */ /* 0x0009e80000100800 */
[----:B------:R4:W-:Y:S04]  /*b800*/  STL [R1+0x48], R28 ;  /* 0x0000481c01007387 */ /* 0x0009e80000100800 */
[----:B------:R4:W-:Y:S04]  /*b810*/  STL [R1+0x3c], R5 ;  /* 0x00003c0501007387 */ /* 0x0009e80000100800 */
[----:B------:R4:W-:Y:S01]  /*b820*/  STL [R1+0x38], R4 ;  /* 0x0000380401007387 */ /* 0x0009e20000100800 */
[----:B-1----:R-:W1:Y:S01]  /*b830*/  S2R R16, SR_TID.X ;  /* 0x0000000000107919 */ /* 0x002e620000002100 */
[----:B------:R-:W-:Y:S01]  /*b840*/  IADD3 R3, PT, PT, R28, R3, R29 ;  /* 0x000000031c037210 */ /* 0x000fe20007ffe01d */
[----:B------:R-:W-:-:S03]  /*b850*/  UMOV UR5, 0xffffffff ;  /* 0xffffffff00057882 */ /* 0x000fc60000000000 */
[----:B------:R-:W-:Y:S01]  /*b860*/  IADD3 R3, PT, PT, R4, R3, R5 ;  /* 0x0000000304037210 */ /* 0x000fe20007ffe005 */
[----:B0-----:R-:W-:-:S04]  /*b870*/  IMAD.SHL.U32 R18, R18, 0x4, RZ ;  /* 0x0000000412127824 */ /* 0x001fc800078e00ff */
[----:B------:R-:W-:Y:S01]  /*b880*/  IMAD.IADD R6, R6, 0x1, R3 ;  /* 0x0000000106067824 */ /* 0x000fe200078e0203 */
[----:B----4-:R-:W-:Y:S06]  /*b890*/  BRA.DIV UR5, `(.L_x_1276) ;  /* 0x0000007205f87947 */ /* 0x010fec000b800000 */
[----:B------:R-:W0:Y:S02]  /*b8a0*/  SHFL.UP P0, R29, R6, 0x1, RZ ;  /* 0x04200000061d7989 */ /* 0x000e2400000000ff */
[----:B0-----:R-:W-:-:S05]  /*b8b0*/  @P0 IMAD.IADD R29, R6, 0x1, R29 ;  /* 0x00000001061d0824 */ /* 0x001fca00078e021d */
[----:B------:R-:W0:Y:S02]  /*b8c0*/  SHFL.UP P0, R28, R29, 0x2, RZ ;  /* 0x044000001d1c7989 */ /* 0x000e2400000000ff */
[----:B0-----:R-:W-:-:S05]  /*b8d0*/  @P0 IMAD.IADD R28, R29, 0x1, R28 ;  /* 0x000000011d1c0824 */ /* 0x001fca00078e021c */
[----:B------:R-:W0:Y:S02]  /*b8e0*/  SHFL.UP P0, R29, R28, 0x4, RZ ;  /* 0x048000001c1d7989 */ /* 0x000e2400000000ff */
[----:B0-----:R-:W-:-:S05]  /*b8f0*/  @P0 IMAD.IADD R29, R28, 0x1, R29 ;  /* 0x000000011c1d0824 */ /* 0x001fca00078e021d */
[----:B------:R-:W0:Y:S02]  /*b900*/  SHFL.UP P0, R28, R29, 0x8, RZ ;  /* 0x050000001d1c7989 */ /* 0x000e2400000000ff */
[----:B0-----:R-:W-:-:S05]  /*b910*/  @P0 IMAD.IADD R28, R29, 0x1, R28 ;  /* 0x000000011d1c0824 */ /* 0x001fca00078e021c */
[----:B------:R0:W2:Y:S02]  /*b920*/  SHFL.UP P0, R3, R28, 0x10, RZ ;  /* 0x060000001c037989 */ /* 0x0000a400000000ff */
.L_x_1473:
[----:B------:R-:W3:Y:S01]  /*b930*/  LDL.LU R4, [R1+0x2c] ;  /* 0x00002c0001047983 */ /* 0x000ee20000300800 */
[----:B--2---:R-:W-:-:S03]  /*b940*/  @P0 IMAD.IADD R3, R28, 0x1, R3 ;  /* 0x000000011c030824 */ /* 0x004fc600078e0203 */
[----:B------:R-:W2:Y:S04]  /*b950*/  LDL.LU R5, [R1+0x28] ;  /* 0x0000280001057983 */ /* 0x000ea80000300800 */
[----:B0-----:R-:W4:Y:S04]  /*b960*/  LDL.LU R28, [R1+0x24] ;  /* 0x00002400011c7983 */ /* 0x001f280000300800 */
[----:B------:R-:W4:Y:S01]  /*b970*/  LDL.LU R29, [R1+0x20] ;  /* 0x00002000011d7983 */ /* 0x000f220000300800 */
[----:B------:R-:W-:-:S04]  /*b980*/  IMAD.IADD R6, R3, 0x1, -R6 ;  /* 0x0000000103067824 */ /* 0x000fc800078e0a06 */
[----:B-----5:R-:W-:-:S04]  /*b990*/  IMAD.IADD R26, R26, 0x1, R6 ;  /* 0x000000011a1a7824 */ /* 0x020fc800078e0206 */
[----:B------:R-:W-:-:S04]  /*b9a0*/  IMAD.IADD R25, R25, 0x1, R26 ;  /* 0x0000000119197824 */ /* 0x000fc800078e021a */
[----:B------:R-:W-:Y:S01]  /*b9b0*/  IMAD.IADD R24, R24, 0x1, R25 ;  /* 0x0000000118187824 */ /* 0x000fe200078e0219 */
[----:B------:R0:W-:Y:S04]  /*b9c0*/  STS [R27+0x2010], R6 ;  /* 0x002010061b007388 */ /* 0x0001e80000000800 */
[----:B------:R1:W-:Y:S04]  /*b9d0*/  STS [R27+0x2014], R26 ;  /* 0x0020141a1b007388 */ /* 0x0003e80000000800 */
[----:B0-----:R-:W4:Y:S04]  /*b9e0*/  LDL.LU R6, [R1+0x30] ;  /* 0x0000300001067983 */ /* 0x001f280000300800 */
[----:B-1----:R-:W4:Y:S04]  /*b9f0*/  LDL.LU R26, [R1+0x34] ;  /* 0x00003400011a7983 */ /* 0x002f280000300800 */
        /* <DEDUP_REMOVED lines=74> */
.L_x_1275:
[----:B------:R-:W-:Y:S05]  /*bea0*/  WARPSYNC.ALL ;  /* 0x0000000000007948 */ /* 0x000fea0003800000 */
[----:B----4-:R-:W4:Y:S04]  /*beb0*/  LDL.LU R3, [R1+0x6c] ;  /* 0x00006c0001037983 */ /* 0x010f280000300800 */
[----:B------:R-:W5:Y:S04]  /*bec0*/  LDL.LU R6, [R1+0x68] ;  /* 0x0000680001067983 */ /* 0x000f680000300800 */
[----:B---3--:R-:W3:Y:S01]  /*bed0*/  LDL R5, [R1+0x74] ;  /* 0x0000740001057983 */ /* 0x008ee20000100800 */
[----:B------:R-:W0:Y:S08]  /*bee0*/  S2UR UR5, SR_SWINHI ;  /* 0x00000000000579c3 */ /* 0x000e300000002f00 */
[----:B------:R-:W-:Y:S06]  /*bef0*/  BAR.SYNC.DEFER_BLOCKING 0x0 ;  /* 0x0000000000007b1d */ /* 0x000fec0000010000 */
[----:B------:R-:W-:Y:S01]  /*bf00*/  UMOV UR20, UR6 ;  /* 0x0000000600147c82 */ /* 0x000fe20008000000 */
[----:B0-----:R-:W-:Y:S01]  /*bf10*/  UMOV UR21, UR5 ;  /* 0x0000000500157c82 */ /* 0x001fe20008000000 */
[----:B------:R-:W-:Y:S01]  /*bf20*/  UIADD3 UR5, UP1, UPT, UR20, 0xc00, URZ ;  /* 0x00000c0014057890 */ /* 0x000fe2000ff3e0ff */
[----:B------:R-:W-:Y:S01]  /*bf30*/  LDS R4, [UR6+0x3090] ;  /* 0x00309006ff047984 */ /* 0x000fe20008000800 */
[----:B------:R-:W-:-:S02]  /*bf40*/  UIADD3 UR27, UP0, UPT, UR20, 0x45f0, URZ ;  /* 0x000045f0141b7890 */ /* 0x000fc4000ff1e0ff */
[----:B------:R-:W-:Y:S02]  /*bf50*/  UIADD3.X UR23, UPT, UPT, URZ, UR21, URZ, UP1, !UPT ;  /* 0x00000015ff177290 */ /* 0x000fe40008ffe4ff */
[----:B------:R-:W-:-:S06]  /*bf60*/  UIADD3.X UR20, UPT, UPT, URZ, UR21, URZ, UP0, !UPT ;  /* 0x00000015ff147290 */ /* 0x000fcc00087fe4ff */
[----:B------:R-:W-:Y:S01]  /*bf70*/  IMAD.U32 R7, RZ, RZ, UR20 ;  /* 0x00000014ff077e24 */ /* 0x000fe2000f8e00ff */
[----:B----4-:R-:W0:Y:S02]  /*bf80*/  LDS R3, [R3+0x2010] ;  /* 0x0020100003037984 */ /* 0x010e240000000800 */
[----:B0-----:R-:W-:-:S04]  /*bf90*/  IMAD.IADD R3, R4, 0x1, -R3 ;  /* 0x0000000104037824 */ /* 0x001fc800078e0a03 */
[C---:B------:R-:W-:Y:S02]  /*bfa0*/  IMAD.IADD R10, R3.reuse, 0x1, -R10 ;  /* 0x00000001030a7824 */ /* 0x040fe400078e0a0a */
[C---:B-----5:R-:W-:Y:S02]  /*bfb0*/  IMAD.IADD R4, R3.reuse, 0x1, -R6 ;  /* 0x0000000103047824 */ /* 0x060fe400078e0a06 */
[----:B------:R-:W-:Y:S01]  /*bfc0*/  IMAD.U32 R6, RZ, RZ, UR27 ;  /* 0x0000001bff067e24 */ /* 0x000fe2000f8e00ff */
[----:B------:R-:W-:Y:S02]  /*bfd0*/  ISETP.GE.AND P0, PT, R10, 0x800, PT ;  /* 0x000008000a00780c */ /* 0x000fe40003f06270 */
[----:B------:R-:W-:Y:S02]  /*bfe0*/  ISETP.GE.AND P2, PT, R4, 0x800, PT ;  /* 0x000008000400780c */ /* 0x000fe40003f46270 */
[----:B------:R-:W-:Y:S02]  /*bff0*/  ISETP.GT.AND P0, PT, R3, 0x7ff, !P0 ;  /* 0x000007ff0300780c */ /* 0x000fe40004704270 */
[----:B------:R-:W-:Y:S01]  /*c000*/  ISETP.GT.AND P2, PT, R10, 0x7ff, !P2 ;  /* 0x000007ff0a00780c */ /* 0x000fe20005744270 */
[----:B------:R-:W-:Y:S01]  /*c010*/  IMAD.MOV.U32 R10, RZ, RZ, -0x1 ;  /* 0xffffffffff0a7424 */ /* 0x000fe200078e00ff */
[----:B---3--:R-:W-:Y:S01]  /*c020*/  LOP3.LUT R4, R5, 0xffff, RZ, 0xc0, !PT ;  /* 0x0000ffff05047812 */ /* 0x008fe200078ec0ff */
[----:B------:R-:W-:Y:S01]  /*c030*/  IMAD.U32 R5, RZ, RZ, UR23 ;  /* 0x00000017ff057e24 */ /* 0x000fe2000f8e00ff */
[----:B------:R-:W-:-:S02]  /*c040*/  PLOP3.LUT P0, PT, P0, P2, PT, 0xf8, 0x8f ;  /* 0x00000000008f781c */ /* 0x000fc40000705f70 */
[----:B------:R-:W-:-:S11]  /*c050*/  SEL R3, RZ, 0x1, !P2 ;  /* 0x00000001ff037807 */ /* 0x000fd60005000000 */
[----:B------:R-:W-:-:S05]  /*c060*/  @P0 IMAD R3, R2, 0x2, R3 ;  /* 0x0000000202030824 */ /* 0x000fca00078e0203 */
[----:B------:R0:W-:Y:S01]  /*c070*/  @P0 STS [UR6+0x7fe0], R3 ;  /* 0x007fe003ff000988 */ /* 0x0001e20008000806 */
[----:B------:R-:W-:Y:S01]  /*c080*/  BAR.SYNC.DEFER_BLOCKING 0x0 ;  /* 0x0000000000007b1d */ /* 0x000fe20000010000 */
[----:B------:R-:W-:-:S04]  /*c090*/  ISETP.GE.U32.AND P0, PT, R2, UR22, PT ;  /* 0x0000001602007c0c */ /* 0x000fc8000bf06070 */
[----:B0-----:R-:W-:Y:S01]  /*c0a0*/  SEL R3, R4, RZ, !P0 ;  /* 0x000000ff04037207 */ /* 0x001fe20004000000 */
[----:B------:R-:W-:-:S05]  /*c0b0*/  IMAD.U32 R4, RZ, RZ, UR5 ;  /* 0x00000005ff047e24 */ /* 0x000fca000f8e00ff */
[----:B------:R-:W-:Y:S04]  /*c0c0*/  STL.128 [R1+0x10], R4 ;  /* 0x0000100401007387 */ /* 0x000fe80000100c00 */
[----:B-12---:R-:W0:Y:S02]  /*c0d0*/  LDS R8, [UR6+0x7fe0] ;  /* 0x007fe006ff087984 */ /* 0x006e240008000800 */
        /* <DEDUP_REMOVED lines=13> */
[----:B------:R-:W1:Y:S01]  /*c1b0*/  POPC R4, R9 ;  /* 0x0000000900047309 */ /* 0x000e620000000000 */
[----:B------:R-:W-:Y:S01]  /*c1c0*/  UPOPC UR20, UR5 ;  /* 0x00000005001472bf */ /* 0x000fe20008000000 */
[----:B------:R-:W2:Y:S01]  /*c1d0*/  S2R R11, SR_LTMASK ;  /* 0x00000000000b7919 */ /* 0x000ea20000003900 */
[----:B------:R-:W0:Y:S04]  /*c1e0*/  FLO.U32 R7, UR5 ;  /* 0x0000000500077d00 */ /* 0x000e2800080e0000 */
[----:B-1----:R-:W-:Y:S01]  /*c1f0*/  IMAD R5, R4, UR20, RZ ;  /* 0x0000001404057c24 */ /* 0x002fe2000f8e02ff */
[----:B0-----:R-:W-:-:S02]  /*c200*/  ISETP.EQ.U32.AND P5, PT, R7, R10, PT ;  /* 0x0000000a0700720c */ /* 0x001fc40003fa2070 */
[----:B--2---:R-:W-:-:S06]  /*c210*/  LOP3.LUT R11, R11, UR5, RZ, 0xc0, !PT ;  /* 0x000000050b0b7c12 */ /* 0x004fcc000f8ec0ff */
[----:B------:R-:W0:Y:S05]  /*c220*/  POPC R11, R11 ;  /* 0x0000000b000b7309 */ /* 0x000e2a0000000000 */
[----:B------:R-:W1:Y:S04]  /*c230*/  @P5 ATOMS.ADD R10, [UR6+0x7fe4], R5 ;  /* 0x007fe405ff0a598c */ /* 0x000e680008000006 */
[----:B-1----:R-:W0:Y:S02]  /*c240*/  SHFL.IDX PT, R7, R10, R7, 0x1f ;  /* 0x00001f070a077589 */ /* 0x002e2400000e0000 */
[----:B0----5:R-:W-:-:S05]  /*c250*/  IMAD R12, R4, R11, R7 ;  /* 0x0000000b040c7224 */ /* 0x021fca00078e0207 */
[----:B------:R0:W-:Y:S02]  /*c260*/  STL [R1+0x80], R12 ;  /* 0x0000800c01007387 */ /* 0x0001e40000100800 */
.L_x_1279:
[----:B------:R-:W-:Y:S05]  /*c270*/  BSYNC B0 ;  /* 0x0000000000007941 */ /* 0x000fea0003800000 */
.L_x_1278:
[----:B-----5:R-:W1:Y:S01]  /*c280*/  SHFL.IDX PT, R22, R12, RZ, 0x1f ;  /* 0x00001fff0c167589 */ /* 0x020e6200000e0000 */
[----:B------:R-:W-:Y:S01]  /*c290*/  @P4 LOP3.LUT R9, R9, R6, RZ, 0x30, !PT ;  /* 0x0000000609094212 */ /* 0x000fe200078e30ff */
[----:B------:R-:W-:-:S05]  /*c2a0*/  IMAD.MOV.U32 R5, RZ, RZ, 0x4 ;  /* 0x00000004ff057424 */ /* 0x000fca00078e00ff */
[----:B------:R-:W1:Y:S02]  /*c2b0*/  @P4 POPC R9, R9 ;  /* 0x0000000900094309 */ /* 0x000e640000000000 */
[----:B-1----:R-:W-:-:S04]  /*c2c0*/  @P4 IMAD.IADD R4, R22, 0x1, R9 ;  /* 0x0000000116044824 */ /* 0x002fc800078e0209 */
[----:B------:R-:W-:-:S05]  /*c2d0*/  @P4 IMAD.WIDE R4, R4, R5, UR14 ;  /* 0x0000000e04044e25 */ /* 0x000fca000f8e0205 */
[----:B------:R1:W-:Y:S02]  /*c2e0*/  @P4 STG.E desc[UR28][R4.64], R0 ;  /* 0x0000000004004986 */ /* 0x0003e4000c10191c */
.L_x_1277:
[----:B------:R-:W-:-:S04]  /*c2f0*/  VOTE.ANY R11, PT, P2 ;  /* 0x00000000000b7806 */ /* 0x000fc800010e0100 */
[----:B------:R-:W-:-:S13]  /*c300*/  ISETP.NE.AND P4, PT, R11, RZ, PT ;  /* 0x000000ff0b00720c */ /* 0x000fda0003f85270 */
[----:B------:R-:W-:Y:S05]  /*c310*/  @!P4 BRA `(.L_x_1280) ;  /* 0x000000000068c947 */ /* 0x000fea0003800000 */
[----:B0-----:R0:W5:Y:S01]  /*c320*/  LDL R12, [R1+0x7c] ;  /* 0x00007c00010c7983 */ /* 0x0011620000100800 */
[----:B------:R-:W-:Y:S01]  /*c330*/  ISETP.NE.AND P4, PT, R3, RZ, PT ;  /* 0x000000ff0300720c */ /* 0x000fe20003f85270 */
[----:B------:R-:W-:-:S12]  /*c340*/  BSSY B0, `(.L_x_1281) ;  /* 0x0000010000007945 */ /* 0x000fd80003800000 */
[----:B0-----:R-:W-:Y:S05]  /*c350*/  @P4 BRA `(.L_x_1282) ;  /* 0x0000000000384947 */ /* 0x001fea0003800000 */
[----:B------:R-:W0:Y:S01]  /*c360*/  S2R R10, SR_LANEID ;  /* 0x00000000000a7919 */ /* 0x000e220000000000 */
[----:B------:R-:W-:Y:S01]  /*c370*/  VOTEU.ANY UR5, UPT, PT ;  /* 0x0000000000057886 */ /* 0x000fe200038e0100 */
[----:B-1----:R-:W1:Y:S01]  /*c380*/  POPC R4, R11 ;  /* 0x0000000b00047309 */ /* 0x002e620000000000 */
        /* <DEDUP_REMOVED lines=11> */
.L_x_1282:
[----:B------:R-:W-:Y:S05]  /*c440*/  BSYNC B0 ;  /* 0x0000000000007941 */ /* 0x000fea0003800000 */
.L_x_1281:
[----:B-----5:R-:W2:Y:S01]  /*c450*/  SHFL.IDX PT, R19, R12, RZ, 0x1f ;  /* 0x00001fff0c137589 */ /* 0x020ea200000e0000 */
[----:B-1----:R-:W-:-:S06]  /*c460*/  LOP3.LUT R4, R11, R6, RZ, 0x30, !PT ;  /* 0x000000060b047212 */ /* 0x002fcc00078e30ff */
[----:B------:R-:W2:Y:S02]  /*c470*/  POPC R4, R4 ;  /* 0x0000000400047309 */ /* 0x000ea40000000000 */
[----:B--2---:R-:W-:-:S05]  /*c480*/  IMAD.IADD R5, R19, 0x1, R4 ;  /* 0x0000000113057824 */ /* 0x004fca00078e0204 */
[----:B------:R-:W-:-:S13]  /*c490*/  ISETP.GT.OR P2, PT, R5, 0xe7b, !P2 ;  /* 0x00000e7b0500780c */ /* 0x000fda0005744670 */
[----:B------:R-:W-:-:S05]  /*c4a0*/  @!P2 LEA R5, R5, UR6, 0x2 ;  /* 0x000000060505ac11 */ /* 0x000fca000f8e10ff */
[----:B------:R2:W-:Y:S02]  /*c4b0*/  @!P2 STS [R5+0xc00], R0 ;  /* 0x000c00000500a388 */ /* 0x0005e40000000800 */
.L_x_1280:
[----:B-1----:R-:W3:Y:S01]  /*c4c0*/  LDL R4, [R1+0x70] ;  /* 0x0000700001047983 */ /* 0x002ee20000100800 */
[----:B------:R-:W-:Y:S01]  /*c4d0*/  VIADD R9, R0, 0x1 ;  /* 0x0000000100097836 */ /* 0x000fe20000000000 */
[----:B---3--:R-:W-:-:S04]  /*c4e0*/  LOP3.LUT R7, R4, 0xffff, RZ, 0xc0, !PT ;  /* 0x0000ffff04077812 */ /* 0x008fc800078ec0ff */
[----:B------:R-:W-:-:S04]  /*c4f0*/  SEL R7, R7, RZ, !P0 ;  /* 0x000000ff07077207 */ /* 0x000fc80004000000 */
[CC--:B------:R-:W-:Y:S02]  /*c500*/  ISETP.GT.U32.AND P4, PT, R7.reuse, R8.reuse, !P0 ;  /* 0x000000080700720c */ /* 0x0c0fe40004784070 */
[----:B------:R-:W-:Y:S02]  /*c510*/  ISETP.EQ.AND P2, PT, R7, R8, !P0 ;  /* 0x000000080700720c */ /* 0x000fe40004742270 */
[----:B------:R-:W-:-:S09]  /*c520*/  SEL R7, RZ, 0x2, P0 ;  /* 0x00000002ff077807 */ /* 0x000fd20000000000 */
[----:B--2---:R-:W-:-:S04]  /*c530*/  VOTE.ANY R5, PT, P4 ;  /* 0x0000000000057806 */ /* 0x004fc800020e0100 */
[----:B------:R-:W-:-:S13]  /*c540*/  ISETP.NE.AND P5, PT, R5, RZ, PT ;  /* 0x000000ff0500720c */ /* 0x000fda0003fa5270 */
[----:B------:R-:W-:Y:S05]  /*c550*/  @!P5 BRA `(.L_x_1283) ;  /* 0x000000000060d947 */ /* 0x000fea0003800000 */
[----:B------:R-:W-:Y:S01]  /*c560*/  ISETP.NE.AND P5, PT, R3, RZ, PT ;  /* 0x000000ff0300720c */ /* 0x000fe20003fa5270 */
[----:B------:R-:W-:-:S12]  /*c570*/  BSSY B0, `(.L_x_1284) ;  /* 0x000000f000007945 */ /* 0x000fd80003800000 */
[----:B------:R-:W-:Y:S05]  /*c580*/  @P5 BRA `(.L_x_1285) ;  /* 0x0000000000345947 */ /* 0x000fea0003800000 */
[----:B------:R-:W1:Y:S01]  /*c590*/  S2R R11, SR_LANEID ;  /* 0x00000000000b7919 */ /* 0x000e620000000000 */
[----:B------:R-:W-:Y:S01]  /*c5a0*/  VOTEU.ANY UR5, UPT, PT ;  /* 0x0000000000057886 */ /* 0x000fe200038e0100 */
[----:B------:R-:W2:Y:S01]  /*c5b0*/  POPC R22, R5 ;  /* 0x0000000500167309 */ /* 0x000ea20000000000 */
[----:B------:R-:W-:Y:S01]  /*c5c0*/  UPOPC UR20, UR5 ;  /* 0x00000005001472bf */ /* 0x000fe20008000000 */
[----:B0-----:R-:W0:Y:S01]  /*c5d0*/  S2R R12, SR_LTMASK ;  /* 0x00000000000c7919 */ /* 0x001e220000003900 */
[----:B------:R-:W1:Y:S04]  /*c5e0*/  FLO.U32 R10, UR5 ;  /* 0x00000005000a7d00 */ /* 0x000e6800080e0000 */
[----:B--2---:R-:W-:Y:S01]  /*c5f0*/  IMAD R4, R22, UR20, RZ ;  /* 0x0000001416047c24 */ /* 0x004fe2000f8e02ff */
[----:B-1----:R-:W-:-:S02]  /*c600*/  ISETP.EQ.U32.AND P5, PT, R10, R11, PT ;  /* 0x0000000b0a00720c */ /* 0x002fc40003fa2070 */
[----:B0-----:R-:W-:-:S06]  /*c610*/  LOP3.LUT R12, R12, UR5, RZ, 0xc0, !PT ;  /* 0x000000050c0c7c12 */ /* 0x001fcc000f8ec0ff */
[----:B------:R-:W0:Y:S05]  /*c620*/  POPC R12, R12 ;  /* 0x0000000c000c7309 */ /* 0x000e2a0000000000 */
[----:B------:R-:W1:Y:S04]  /*c630*/  @P5 ATOMS.ADD R11, [UR6+0x7fe4], R4 ;  /* 0x007fe404ff0b598c */ /* 0x000e680008000006 */
[----:B-1----:R-:W0:Y:S02]  /*c640*/  SHFL.IDX PT, R11, R11, R10, 0x1f ;  /* 0x00001f0a0b0b7589 */ /* 0x002e2400000e0000 */
[----:B0-----:R-:W-:-:S07]  /*c650*/  IMAD R22, R22, R12, R11 ;  /* 0x0000000c16167224 */ /* 0x001fce00078e020b */
.L_x_1285:
[----:B------:R-:W-:Y:S05]  /*c660*/  BSYNC B0 ;  /* 0x0000000000007941 */ /* 0x000fea0003800000 */
.L_x_1284:
[----:B------:R-:W1:Y:S01]  /*c670*/  SHFL.IDX PT, R22, R22, RZ, 0x1f ;  /* 0x00001fff16167589 */ /* 0x000e6200000e0000 */
[----:B------:R-:W-:Y:S01]  /*c680*/  @P4 LOP3.LUT R10, R5, R6, RZ, 0x30, !PT ;  /* 0x00000006050a4212 */ /* 0x000fe200078e30ff */
[----:B------:R-:W-:-:S03]  /*c690*/  IMAD.MOV.U32 R4, RZ, RZ, 0x4 ;  /* 0x00000004ff047424 */ /* 0x000fc600078e00ff */
[----:B------:R-:W1:Y:S02]  /*c6a0*/  @P4 POPC R5, R10 ;  /* 0x0000000a00054309 */ /* 0x000e640000000000 */
[----:B-1----:R-:W-:-:S04]  /*c6b0*/  @P4 IMAD.IADD R5, R22, 0x1, R5 ;  /* 0x0000000116054824 */ /* 0x002fc800078e0205 */
[----:B------:R-:W-:-:S05]  /*c6c0*/  @P4 IMAD.WIDE R4, R5, R4, UR14 ;  /* 0x0000000e05044e25 */ /* 0x000fca000f8e0204 */
[----:B------:R1:W-:Y:S02]  /*c6d0*/  @P4 STG.E desc[UR28][R4.64], R9 ;  /* 0x0000000904004986 */ /* 0x0003e4000c10191c */
.L_x_1283:
        /* <DEDUP_REMOVED lines=19> */
.L_x_1288:
[----:B------:R-:W-:Y:S05]  /*c810*/  BSYNC B0 ;  /* 0x0000000000007941 */ /* 0x000fea0003800000 */
.L_x_1287:
[----:B------:R-:W1:Y:S01]  /*c820*/  SHFL.IDX PT, R19, R19, RZ, 0x1f ;  /* 0x00001fff13137589 */ /* 0x000e6200000e0000 */
[----:B------:R-:W-:-:S04]  /*c830*/  LOP3.LUT R5, R5, R6, RZ, 0x30, !PT ;  /* 0x0000000605057212 */ /* 0x000fc800078e30ff */
[----:B------:R-:W1:Y:S02]  /*c840*/  POPC R4, R5 ;  /* 0x0000000500047309 */ /* 0x000e640000000000 */
[----:B-1----:R-:W-:-:S05]  /*c850*/  IMAD.IADD R4, R19, 0x1, R4 ;  /* 0x0000000113047824 */ /* 0x002fca00078e0204 */
[----:B------:R-:W-:-:S13]  /*c860*/  ISETP.GT.OR P2, PT, R4, 0xe7b, !P2 ;  /* 0x00000e7b0400780c */ /* 0x000fda0005744670 */
[----:B------:R-:W-:-:S05]  /*c870*/  @!P2 LEA R4, R4, UR6, 0x2 ;  /* 0x000000060404ac11 */ /* 0x000fca000f8e10ff */
[----:B------:R1:W-:Y:S02]  /*c880*/  @!P2 STS [R4+0xc00], R9 ;  /* 0x000c00090400a388 */ /* 0x0003e40000000800 */
.L_x_1286:
[----:B------:R-:W-:Y:S01]  /*c890*/  BSSY B0, `(.L_x_1289) ;  /* 0x0000006000007945 */ /* 0x000fe20003800000 */
[----:B-1----:R-:W-:-:S03]  /*c8a0*/  IMAD.MOV.U32 R9, RZ, RZ, RZ ;  /* 0x000000ffff097224 */ /* 0x002fc600078e00ff */
[----:B------:R-:W-:Y:S05]  /*c8b0*/  @P3 BRA `(.L_x_1290) ;  /* 0x00000000000c3947 */ /* 0x000fea0003800000 */
[----:B------:R-:W-:-:S06]  /*c8c0*/  LEA R9, R7, UR10, 0x1 ;  /* 0x0000000a07097c11 */ /* 0x000fcc000f8e08ff */
[----:B------:R-:W5:Y:S01]  /*c8d0*/  LDL.U16 R9, [R9] ;  /* 0x0000000009097983 */ /* 0x000f620000100400 */
[----:B------:R-:W-:-:S07]  /*c8e0*/  VIADD R7, R7, 0x1 ;  /* 0x0000000107077836 */ /* 0x000fce0000000000 */
.L_x_1290:
[----:B------:R-:W-:Y:S05]  /*c8f0*/  BSYNC B0 ;  /* 0x0000000000007941 */ /* 0x000fea0003800000 */
.L_x_1289:
        /* <DEDUP_REMOVED lines=22> */
.L_x_1293:
[----:B------:R-:W-:Y:S05]  /*ca60*/  BSYNC B0 ;  /* 0x0000000000007941 */ /* 0x000fea0003800000 */
.L_x_1292:
[----:B------:R-:W1:Y:S01]  /*ca70*/  SHFL.IDX PT, R22, R22, RZ, 0x1f ;  /* 0x00001fff16167589 */ /* 0x000e6200000e0000 */
[----:B------:R-:W-:Y:S01]  /*ca80*/  @P4 LOP3.LUT R10, R5, R6, RZ, 0x30, !PT ;  /* 0x00000006050a4212 */ /* 0x000fe200078e30ff */
[----:B------:R-:W-:-:S03]  /*ca90*/  IMAD.MOV.U32 R4, RZ, RZ, 0x4 ;  /* 0x00000004ff047424 */ /* 0x000fc600078e00ff */
[----:B------:R-:W1:Y:S02]  /*caa0*/  @P4 POPC R5, R10 ;  /* 0x0000000a00054309 */ /* 0x000e640000000000 */
[----:B-1----:R-:W-:-:S04]  /*cab0*/  @P4 IMAD.IADD R5, R22, 0x1, R5 ;  /* 0x0000000116054824 */ /* 0x002fc800078e0205 */
[----:B------:R-:W-:-:S05]  /*cac0*/  @P4 IMAD.WIDE R4, R5, R4, UR14 ;  /* 0x0000000e05044e25 */ /* 0x000fca000f8e0204 */
[----:B------:R1:W-:Y:S02]  /*cad0*/  @P4 STG.E desc[UR28][R4.64], R9 ;  /* 0x0000000904004986 */ /* 0x0003e4000c10191c */
.L_x_1291:
        /* <DEDUP_REMOVED lines=19> */
.L_x_1296:
[----:B------:R-:W-:Y:S05]  /*cc10*/  BSYNC B0 ;  /* 0x0000000000007941 */ /* 0x000fea0003800000 */
.L_x_1295:
[----:B------:R-:W1:Y:S01]  /*cc20*/  SHFL.IDX PT, R19, R19, RZ, 0x1f ;  /* 0x00001fff13137589 */ /* 0x000e6200000e0000 */
[----:B------:R-:W-:-:S04]  /*cc30*/  LOP3.LUT R5, R5, R6, RZ, 0x30, !PT ;  /* 0x0000000605057212 */ /* 0x000fc800078e30ff */
[----:B------:R-:W1:Y:S02]  /*cc40*/  POPC R4, R5 ;  /* 0x0000000500047309 */ /* 0x000e640000000000 */
[----:B-1----:R-:W-:-:S05]  /*cc50*/  IMAD.IADD R4, R19, 0x1, R4 ;  /* 0x0000000113047824 */ /* 0x002fca00078e0204 */
[----:B------:R-:W-:-:S13]  /*cc60*/  ISETP.GT.OR P2, PT, R4, 0xe7b, !P2 ;  /* 0x00000e7b0400780c */ /* 0x000fda0005744670 */
[----:B------:R-:W-:-:S05]  /*cc70*/  @!P2 LEA R4, R4, UR6, 0x2 ;  /* 0x000000060404ac11 */ /* 0x000fca000f8e10ff */
[----:B------:R1:W-:Y:S02]  /*cc80*/  @!P2 STS [R4+0xc00], R9 ;  /* 0x000c00090400a388 */ /* 0x0003e40000000800 */
.L_x_1294:
[----:B------:R-:W-:Y:S01]  /*cc90*/  BSSY B0, `(.L_x_1297) ;  /* 0x0000006000007945 */ /* 0x000fe20003800000 */
[----:B-1----:R-:W-:-:S03]  /*cca0*/  IMAD.MOV.U32 R9, RZ, RZ, RZ ;  /* 0x000000ffff097224 */ /* 0x002fc600078e00ff */
[----:B------:R-:W-:Y:S05]  /*ccb0*/  @P3 BRA `(.L_x_1298) ;  /* 0x00000000000c3947 */ /* 0x000fea0003800000 */
[----:B------:R-:W-:-:S06]  /*ccc0*/  LEA R9, R7, UR10, 0x1 ;  /* 0x0000000a07097c11 */ /* 0x000fcc000f8e08ff */
[----:B------:R-:W5:Y:S01]  /*ccd0*/  LDL.U16 R9, [R9] ;  /* 0x0000000009097983 */ /* 0x000f620000100400 */
[----:B------:R-:W-:-:S07]  /*cce0*/  VIADD R7, R7, 0x1 ;  /* 0x0000000107077836 */ /* 0x000fce0000000000 */
.L_x_1298:
[----:B------:R-:W-:Y:S05]  /*ccf0*/  BSYNC B0 ;  /* 0x0000000000007941 */ /* 0x000fea0003800000 */
.L_x_1297:
        /* <DEDUP_REMOVED lines=22> */
.L_x_1301:
[----:B------:R-:W-:Y:S05]  /*ce60*/  BSYNC B0 ;  /* 0x0000000000007941 */ /* 0x000fea0003800000 */
.L_x_1300:
[----:B------:R-:W1:Y:S01]  /*ce70*/  SHFL.IDX PT, R22, R22, RZ, 0x1f ;  /* 0x00001fff16167589 */ /* 0x000e6200000e0000 */
[----:B------:R-:W-:Y:S01]  /*ce80*/  @P2 LOP3.LUT R10, R5, R6, RZ, 0x30, !PT ;  /* 0x00000006050a2212 */ /* 0x000fe200078e30ff */
[----:B------:R-:W-:-:S03]  /*ce90*/  IMAD.MOV.U32 R4, RZ, RZ, 0x4 ;  /* 0x00000004ff047424 */ /* 0x000fc600078e00ff */
[----:B------:R-:W1:Y:S02]  /*cea0*/  @P2 POPC R5, R10 ;  /* 0x0000000a00052309 */ /* 0x000e640000000000 */
[----:B-1----:R-:W-:-:S04]  /*ceb0*/  @P2 IMAD.IADD R5, R22, 0x1, R5 ;  /* 0x0000000116052824 */ /* 0x002fc800078e0205 */
[----:B------:R-:W-:-:S05]  /*cec0*/  @P2 IMAD.WIDE R4, R5, R4, UR14 ;  /* 0x0000000e05042e25 */ /* 0x000fca000f8e0204 */
[----:B------:R1:W-:Y:S02]  /*ced0*/  @P2 STG.E desc[UR28][R4.64], R9 ;  /* 0x0000000904002986 */ /* 0x0003e4000c10191c */
.L_x_1299:
        /* <DEDUP_REMOVED lines=19> */
.L_x_1304:
[----:B------:R-:W-:Y:S05]  /*d010*/  BSYNC B0 ;  /* 0x0000000000007941 */ /* 0x000fea0003800000 */
.L_x_1303:
[----:B------:R-:W1:Y:S01]  /*d020*/  SHFL.IDX PT, R19, R19, RZ, 0x1f ;  /* 0x00001fff13137589 */ /* 0x000e6200000e0000 */
[----:B------:R-:W-:-:S04]  /*d030*/  LOP3.LUT R5, R5, R6, RZ, 0x30, !PT ;  /* 0x0000000605057212 */ /* 0x000fc800078e30ff */
[----:B------:R-:W1:Y:S02]  /*d040*/  POPC R4, R5 ;  /* 0x0000000500047309 */ /* 0x000e640000000000 */
[----:B-1----:R-:W-:-:S05]  /*d050*/  IMAD.IADD R4, R19, 0x1, R4 ;  /* 0x0000000113047824 */ /* 0x002fca00078e0204 */
[----:B------:R-:W-:-:S13]  /*d060*/  ISETP.GT.OR P0, PT, R4, 0xe7b, !P0 ;  /* 0x00000e7b0400780c */ /* 0x000fda0004704670 */
[----:B------:R-:W-:-:S05]  /*d070*/  @!P0 LEA R4, R4, UR6, 0x2 ;  /* 0x0000000604048c11 */ /* 0x000fca000f8e10ff */
[----:B------:R1:W-:Y:S02]  /*d080*/  @!P0 STS [R4+0xc00], R9 ;  /* 0x000c000904008388 */ /* 0x0003e40000000800 */
.L_x_1302:
[----:B------:R-:W-:-:S04]  /*d090*/  UIADD3 UR5, UPT, UPT, UR22, 0x3ff, URZ ;  /* 0x000003ff16057890 */ /* 0x000fc8000fffe0ff */
[----:B------:R-:W-:-:S04]  /*d0a0*/  ULOP3.LUT UR5, UR5, 0x3c00, URZ, 0xc0, !UPT ;  /* 0x00003c0005057892 */ /* 0x000fc8000f8ec0ff */
[----:B------:R-:W-:-:S09]  /*d0b0*/  UISETP.NE.AND UP0, UPT, UR5, 0x400, UPT ;  /* 0x000004000500788c */ /* 0x000fd2000bf05270 */
[----:B------:R-:W-:Y:S05]  /*d0c0*/  BRA.U !UP0, `(.L_x_1305) ;  /* 0x00000011080c7547 */ /* 0x000fea000b800000 */
[----:B-1----:R-:W-:Y:S01]  /*d0d0*/  LOP3.LUT R4, R2, 0x400, RZ, 0xfc, !PT ;  /* 0x0000040002047812 */ /* 0x002fe200078efcff */
[----:B------:R-:W-:Y:S01]  /*d0e0*/  BSSY B0, `(.L_x_1306) ;  /* 0x0000008000007945 */ /* 0x000fe20003800000 */
[----:B------:R-:W-:Y:S02]  /*d0f0*/  IMAD.MOV.U32 R9, RZ, RZ, RZ ;  /* 0x000000ffff097224 */ /* 0x000fe400078e00ff */
[C---:B------:R-:W-:Y:S02]  /*d100*/  ISETP.GE.U32.AND P3, PT, R4.reuse, UR22, PT ;  /* 0x0000001604007c0c */ /* 0x040fe4000bf66070 */
[----:B------:R-:W-:-:S11]  /*d110*/  ISETP.GE.U32.AND P0, PT, R4, UR22, PT ;  /* 0x0000001604007c0c */ /* 0x000fd6000bf06070 */
[----:B------:R-:W-:Y:S05]  /*d120*/  @P3 BRA `(.L_x_1307) ;  /* 0x00000000000c3947 */ /* 0x000fea0003800000 */
[----:B------:R-:W-:-:S06]  /*d130*/  LEA R9, R7, UR10, 0x1 ;  /* 0x0000000a07097c11 */ /* 0x000fcc000f8e08ff */
[----:B------:R-:W5:Y:S01]  /*d140*/  LDL.U16 R9, [R9] ;  /* 0x0000000009097983 */ /* 0x000f620000100400 */
[----:B------:R-:W-:-:S07]  /*d150*/  VIADD R7, R7, 0x1 ;  /* 0x0000000107077836 */ /* 0x000fce0000000000 */
.L_x_1307:
[----:B------:R-:W-:Y:S05]  /*d160*/  BSYNC B0 ;  /* 0x0000000000007941 */ /* 0x000fea0003800000 */
.L_x_1306:
        /* <DEDUP_REMOVED lines=23> */
.L_x_1310:
[----:B------:R-:W-:Y:S05]  /*d2e0*/  BSYNC B0 ;  /* 0x0000000000007941 */ /* 0x000fea0003800000 */
.L_x_1309:
[----:B------:R-:W1:Y:S01]  /*d2f0*/  SHFL.IDX PT, R22, R22, RZ, 0x1f ;  /* 0x00001fff16167589 */ /* 0x000e6200000e0000 */
[----:B------:R-:W-:Y:S01]  /*d300*/  @P4 LOP3.LUT R10, R5, R6, RZ, 0x30, !PT ;  /* 0x00000006050a4212 */ /* 0x000fe200078e30ff */
[----:B------:R-:W-:-:S03]  /*d310*/  IMAD.MOV.U32 R4, RZ, RZ, 0x4 ;  /* 0x00000004ff047424 */ /* 0x000fc600078e00ff */
[----:B------:R-:W1:Y:S02]  /*d320*/  @P4 POPC R5, R10 ;  /* 0x0000000a00054309 */ /* 0x000e640000000000 */
[----:B-1----:R-:W-:-:S04]  /*d330*/  @P4 IMAD.IADD R5, R22, 0x1, R5 ;  /* 0x0000000116054824 */ /* 0x002fc800078e0205 */
[----:B------:R-:W-:-:S05]  /*d340*/  @P4 IMAD.WIDE R4, R5, R4, UR14 ;  /* 0x0000000e05044e25 */ /* 0x000fca000f8e0204 */
[----:B------:R1:W-:Y:S02]  /*d350*/  @P4 STG.E desc[UR28][R4.64], R9 ;  /* 0x0000000904004986 */ /* 0x0003e4000c10191c */
.L_x_1308:
        /* <DEDUP_REMOVED lines=19> */
.L_x_1313:
[----:B------:R-:W-:Y:S05]  /*d490*/  BSYNC B0 ;  /* 0x0000000000007941 */ /* 0x000fea0003800000 */
.L_x_1312:
[----:B------:R-:W1:Y:S01]  /*d4a0*/  SHFL.IDX PT, R19, R19, RZ, 0x1f ;  /* 0x00001fff13137589 */ /* 0x000e6200000e0000 */
[----:B------:R-:W-:-:S04]  /*d4b0*/  LOP3.LUT R5, R5, R6, RZ, 0x30, !PT ;  /* 0x0000000605057212 */ /* 0x000fc800078e30ff */
[----:B------:R-:W1:Y:S02]  /*d4c0*/  POPC R4, R5 ;  /* 0x0000000500047309 */ /* 0x000e640000000000 */
[----:B-1----:R-:W-:-:S05]  /*d4d0*/  IMAD.IADD R4, R19, 0x1, R4 ;  /* 0x0000000113047824 */ /* 0x002fca00078e0204 */
[----:B------:R-:W-:-:S13]  /*d4e0*/  ISETP.GT.OR P2, PT, R4, 0xe7b, !P2 ;  /* 0x00000e7b0400780c */ /* 0x000fda0005744670 */
[----:B------:R-:W-:-:S05]  /*d4f0*/  @!P2 LEA R4, R4, UR6, 0x2 ;  /* 0x000000060404ac11 */ /* 0x000fca000f8e10ff */
[----:B------:R1:W-:Y:S02]  /*d500*/  @!P2 STS [R4+0xc00], R9 ;  /* 0x000c00090400a388 */ /* 0x0003e40000000800 */
.L_x_1311:
[----:B------:R-:W-:Y:S01]  /*d510*/  BSSY B0, `(.L_x_1314) ;  /* 0x0000006000007945 */ /* 0x000fe20003800000 */
[----:B-1----:R-:W-:-:S03]  /*d520*/  IMAD.MOV.U32 R9, RZ, RZ, RZ ;  /* 0x000000ffff097224 */ /* 0x002fc600078e00ff */
[----:B------:R-:W-:Y:S05]  /*d530*/  @P3 BRA `(.L_x_1315) ;  /* 0x00000000000c3947 */ /* 0x000fea0003800000 */
[----:B------:R-:W-:-:S06]  /*d540*/  LEA R9, R7, UR10, 0x1 ;  /* 0x0000000a07097c11 */ /* 0x000fcc000f8e08ff */
[----:B------:R-:W5:Y:S01]  /*d550*/  LDL.U16 R9, [R9] ;  /* 0x0000000009097983 */ /* 0x000f620000100400 */
[----:B------:R-:W-:-:S07]  /*d560*/  VIADD R7, R7, 0x1 ;  /* 0x0000000107077836 */ /* 0x000fce0000000000 */
.L_x_1315:
[----:B------:R-:W-:Y:S05]  /*d570*/  BSYNC B0 ;  /* 0x0000000000007941 */ /* 0x000fea0003800000 */
.L_x_1314:
        /* <DEDUP_REMOVED lines=22> */
.L_x_1318:
[----:B------:R-:W-:Y:S05]  /*d6e0*/  BSYNC B0 ;  /* 0x0000000000007941 */ /* 0x000fea0003800000 */
.L_x_1317:
[----:B------:R-:W1:Y:S01]  /*d6f0*/  SHFL.IDX PT, R22, R22, RZ, 0x1f ;  /* 0x00001fff16167589 */ /* 0x000e6200000e0000 */
[----:B------:R-:W-:Y:S01]  /*d700*/  @P4 LOP3.LUT R10, R5, R6, RZ, 0x30, !PT ;  /* 0x00000006050a4212 */ /* 0x000fe200078e30ff */
[----:B------:R-:W-:-:S03]  /*d710*/  IMAD.MOV.U32 R4, RZ, RZ, 0x4 ;  /* 0x00000004ff047424 */ /* 0x000fc600078e00ff */
[----:B------:R-:W1:Y:S02]  /*d720*/  @P4 POPC R5, R10 ;  /* 0x0000000a00054309 */ /* 0x000e640000000000 */
[----:B-1----:R-:W-:-:S04]  /*d730*/  @P4 IMAD.IADD R5, R22, 0x1, R5 ;  /* 0x0000000116054824 */ /* 0x002fc800078e0205 */
[----:B------:R-:W-:-:S05]  /*d740*/  @P4 IMAD.WIDE R4, R5, R4, UR14 ;  /* 0x0000000e05044e25 */ /* 0x000fca000f8e0204 */
[----:B------:R1:W-:Y:S02]  /*d750*/  @P4 STG.E desc[UR28][R4.64], R9 ;  /* 0x0000000904004986 */ /* 0x0003e4000c10191c */
.L_x_1316:
        /* <DEDUP_REMOVED lines=19> */
.L_x_1321:
[----:B------:R-:W-:Y:S05]  /*d890*/  BSYNC B0 ;  /* 0x0000000000007941 */ /* 0x000fea0003800000 */
.L_x_1320:
[----:B------:R-:W1:Y:S01]  /*d8a0*/  SHFL.IDX PT, R19, R19, RZ, 0x1f ;  /* 0x00001fff13137589 */ /* 0x000e6200000e0000 */
[----:B------:R-:W-:-:S04]  /*d8b0*/  LOP3.LUT R5, R5, R6, RZ, 0x30, !PT ;  /* 0x0000000605057212 */ /* 0x000fc800078e30ff */
[----:B------:R-:W1:Y:S02]  /*d8c0*/  POPC R4, R5 ;  /* 0x0000000500047309 */ /* 0x000e640000000000 */
[----:B-1----:R-:W-:-:S05]  /*d8d0*/  IMAD.IADD R4, R19, 0x1, R4 ;  /* 0x0000000113047824 */ /* 0x002fca00078e0204 */
[----:B------:R-:W-:-:S13]  /*d8e0*/  ISETP.GT.OR P2, PT, R4, 0xe7b, !P2 ;  /* 0x00000e7b0400780c */ /* 0x000fda0005744670 */
[----:B------:R-:W-:-:S05]  /*d8f0*/  @!P2 LEA R4, R4, UR6, 0x2 ;  /* 0x000000060404ac11 */ /* 0x000fca000f8e10ff */
[----:B------:R1:W-:Y:S02]  /*d900*/  @!P2 STS [R4+0xc00], R9 ;  /* 0x000c00090400a388 */ /* 0x0003e40000000800 */
.L_x_1319:
[----:B------:R-:W-:Y:S01]  /*d910*/  BSSY B0, `(.L_x_1322) ;  /* 0x0000006000007945 */ /* 0x000fe20003800000 */
[----:B-1----:R-:W-:-:S03]  /*d920*/  IMAD.MOV.U32 R9, RZ, RZ, RZ ;  /* 0x000000ffff097224 */ /* 0x002fc600078e00ff */
[----:B------:R-:W-:Y:S05]  /*d930*/  @P3 BRA `(.L_x_1323) ;  /* 0x00000000000c3947 */ /* 0x000fea0003800000 */
[----:B------:R-:W-:-:S06]  /*d940*/  LEA R9, R7, UR10, 0x1 ;  /* 0x0000000a07097c11 */ /* 0x000fcc000f8e08ff */
[----:B------:R-:W5:Y:S01]  /*d950*/  LDL.U16 R9, [R9] ;  /* 0x0000000009097983 */ /* 0x000f620000100400 */
[----:B------:R-:W-:-:S07]  /*d960*/  VIADD R7, R7, 0x1 ;  /* 0x0000000107077836 */ /* 0x000fce0000000000 */
.L_x_1323:
[----:B------:R-:W-:Y:S05]  /*d970*/  BSYNC B0 ;  /* 0x0000000000007941 */ /* 0x000fea0003800000 */
.L_x_1322:
        /* <DEDUP_REMOVED lines=22> */
.L_x_1326:
[----:B------:R-:W-:Y:S05]  /*dae0*/  BSYNC B0 ;  /* 0x0000000000007941 */ /* 0x000fea0003800000 */
.L_x_1325:
[----:B------:R-:W1:Y:S01]  /*daf0*/  SHFL.IDX PT, R22, R22, RZ, 0x1f ;  /* 0x00001fff16167589 */ /* 0x000e6200000e0000 */
[----:B------:R-:W-:Y:S01]  /*db00*/  @P4 LOP3.LUT R10, R5, R6, RZ, 0x30, !PT ;  /* 0x00000006050a4212 */ /* 0x000fe200078e30ff */
[----:B------:R-:W-:-:S03]  /*db10*/  IMAD.MOV.U32 R4, RZ, RZ, 0x4 ;  /* 0x00000004ff047424 */ /* 0x000fc600078e00ff */
[----:B------:R-:W1:Y:S02]  /*db20*/  @P4 POPC R5, R10 ;  /* 0x0000000a00054309 */ /* 0x000e640000000000 */
[----:B-1----:R-:W-:-:S04]  /*db30*/  @P4 IMAD.IADD R5, R22, 0x1, R5 ;  /* 0x0000000116054824 */ /* 0x002fc800078e0205 */
[----:B------:R-:W-:-:S05]  /*db40*/  @P4 IMAD.WIDE R4, R5, R4, UR14 ;  /* 0x0000000e05044e25 */ /* 0x000fca000f8e0204 */
[----:B------:R1:W-:Y:S02]  /*db50*/  @P4 STG.E desc[UR28][R4.64], R9 ;  /* 0x0000000904004986 */ /* 0x0003e4000c10191c */
.L_x_1324:
        /* <DEDUP_REMOVED lines=19> */
.L_x_1329:
[----:B------:R-:W-:Y:S05]  /*dc90*/  BSYNC B0 ;  /* 0x0000000000007941 */ /* 0x000fea0003800000 */
.L_x_1328:
[----:B------:R-:W1:Y:S01]  /*dca0*/  SHFL.IDX PT, R19, R19, RZ, 0x1f ;  /* 0x00001fff13137589 */ /* 0x000e6200000e0000 */
[----:B------:R-:W-:-:S04]  /*dcb0*/  LOP3.LUT R5, R5, R6, RZ, 0x30, !PT ;  /* 0x0000000605057212 */ /* 0x000fc800078e30ff */
[----:B------:R-:W1:Y:S02]  /*dcc0*/  POPC R4, R5 ;  /* 0x0000000500047309 */ /* 0x000e640000000000 */
[----:B-1----:R-:W-:-:S05]  /*dcd0*/  IMAD.IADD R4, R19, 0x1, R4 ;  /* 0x0000000113047824 */ /* 0x002fca00078e0204 */
[----:B------:R-:W-:-:S13]  /*dce0*/  ISETP.GT.OR P2, PT, R4, 0xe7b, !P2 ;  /* 0x00000e7b0400780c */ /* 0x000fda0005744670 */
[----:B------:R-:W-:-:S05]  /*dcf0*/  @!P2 LEA R4, R4, UR6, 0x2 ;  /* 0x000000060404ac11 */ /* 0x000fca000f8e10ff */
[----:B------:R1:W-:Y:S02]  /*dd00*/  @!P2 STS [R4+0xc00], R9 ;  /* 0x000c00090400a388 */ /* 0x0003e40000000800 */
.L_x_1327:
[----:B------:R-:W-:Y:S01]  /*dd10*/  BSSY B0, `(.L_x_1330) ;  /* 0x0000005000007945 */ /* 0x000fe20003800000 */
[----:B-1----:R-:W-:-:S03]  /*dd20*/  IMAD.MOV.U32 R9, RZ, RZ, RZ ;  /* 0x000000ffff097224 */ /* 0x002fc600078e00ff */
[----:B------:R-:W-:Y:S05]  /*dd30*/  @P3 BRA `(.L_x_1331) ;  /* 0x0000000000083947 */ /* 0x000fea0003800000 */
[----:B------:R-:W-:-:S05]  /*dd40*/  LEA R7, R7, UR10, 0x1 ;  /* 0x0000000a07077c11 */ /* 0x000fca000f8e08ff */
[----:B------:R1:W5:Y:S02]  /*dd50*/  LDL.U16 R9, [R7] ;  /* 0x0000000007097983 */ /* 0x0003640000100400 */
.L_x_1331:
[----:B------:R-:W-:Y:S05]  /*dd60*/  BSYNC B0 ;  /* 0x0000000000007941 */ /* 0x000fea0003800000 */
.L_x_1330:
[CC--:B-----5:R-:W-:Y:S01]  /*dd70*/  ISETP.GT.U32.AND P2, PT, R9.reuse, R8.reuse, !P0 ;  /* 0x000000080900720c */ /* 0x0e0fe20004744070 */
[----:B-1----:R-:W-:Y:S01]  /*dd80*/  VIADD R7, R0, 0x1003 ;  /* 0x0000100300077836 */ /* 0x002fe20000000000 */
[----:B------:R-:W-:-:S11]  /*dd90*/  ISETP.EQ.AND P0, PT, R9, R8, !P0 ;  /* 0x000000080900720c */ /* 0x000fd60004702270 */
        /* <DEDUP_REMOVED lines=10> */
[----:B------:R-:W3:Y:S01]  /*de40*/  S2R R10, SR_LTMASK ;  /* 0x00000000000a7919 */ /* 0x000ee20000003900 */
[----:B------:R-:W1:Y:S04]  /*de50*/  FLO.U32 R8, UR5 ;  /* 0x0000000500087d00 */ /* 0x000e6800080e0000 */
[----:B--2---:R-:W-:Y:S01]  /*de60*/  IMAD R4, R22, UR20, RZ ;  /* 0x0000001416047c24 */ /* 0x004fe2000f8e02ff */
[----:B-1----:R-:W-:-:S02]  /*de70*/  ISETP.EQ.U32.AND P3, PT, R8, R9, PT ;  /* 0x000000090800720c */ /* 0x002fc40003f62070 */
[----:B---3--:R-:W-:-:S06]  /*de80*/  LOP3.LUT R10, R10, UR5, RZ, 0xc0, !PT ;  /* 0x000000050a0a7c12 */ /* 0x008fcc000f8ec0ff */
[----:B------:R-:W1:Y:S05]  /*de90*/  POPC R10, R10 ;  /* 0x0000000a000a7309 */ /* 0x000e6a0000000000 */
[----:B------:R-:W2:Y:S04]  /*dea0*/  @P3 ATOMS.ADD R9, [UR6+0x7fe4], R4 ;  /* 0x007fe404ff09398c */ /* 0x000ea80008000006 */
[----:B--2---:R-:W1:Y:S02]  /*deb0*/  SHFL.IDX PT, R9, R9, R8, 0x1f ;  /* 0x00001f0809097589 */ /* 0x004e6400000e0000 */
[----:B-1----:R-:W-:-:S07]  /*dec0*/  IMAD R22, R22, R10, R9 ;  /* 0x0000000a16167224 */ /* 0x002fce00078e0209 */
.L_x_1334:
[----:B------:R-:W-:Y:S05]  /*ded0*/  BSYNC B0 ;  /* 0x0000000000007941 */ /* 0x000fea0003800000 */
.L_x_1333:
[----:B------:R-:W1:Y:S01]  /*dee0*/  SHFL.IDX PT, R4, R22, RZ, 0x1f ;  /* 0x00001fff16047589 */ /* 0x000e6200000e0000 */
[----:B------:R-:W-:Y:S01]  /*def0*/  @P2 LOP3.LUT R8, R5, R6, RZ, 0x30, !PT ;  /* 0x0000000605082212 */ /* 0x000fe200078e30ff */
[----:B------:R-:W-:-:S03]  /*df00*/  IMAD.MOV.U32 R9, RZ, RZ, 0x4 ;  /* 0x00000004ff097424 */ /* 0x000fc600078e00ff */
[----:B------:R-:W1:Y:S02]  /*df10*/  @P2 POPC R5, R8 ;  /* 0x0000000800052309 */ /* 0x000e640000000000 */
[----:B-1----:R-:W-:-:S04]  /*df20*/  @P2 IMAD.IADD R4, R4, 0x1, R5 ;  /* 0x0000000104042824 */ /* 0x002fc800078e0205 */
[----:B------:R-:W-:-:S05]  /*df30*/  @P2 IMAD.WIDE R4, R4, R9, UR14 ;  /* 0x0000000e04042e25 */ /* 0x000fca000f8e0209 */
[----:B------:R1:W-:Y:S02]  /*df40*/  @P2 STG.E desc[UR28][R4.64], R7 ;  /* 0x0000000704002986 */ /* 0x0003e4000c10191c */
.L_x_1332:
        /* <DEDUP_REMOVED lines=10> */
[----:B------:R-:W2:Y:S01]  /*dff0*/  S2R R8, SR_LTMASK ;  /* 0x0000000000087919 */ /* 0x000ea20000003900 */
        /* <DEDUP_REMOVED lines=8> */
.L_x_1336:
[----:B------:R-:W-:Y:S05]  /*e080*/  BSYNC B0 ;  /* 0x0000000000007941 */ /* 0x000fea0003800000 */
.L_x_1335:
[----:B------:R-:W1:Y:S01]  /*e090*/  SHFL.IDX PT, R3, R19, RZ, 0x1f ;  /* 0x00001fff13037589 */ /* 0x000e6200000e0000 */
[----:B------:R-:W-:-:S04]  /*e0a0*/  LOP3.LUT R5, R5, R6, RZ, 0x30, !PT ;  /* 0x0000000605057212 */ /* 0x000fc800078e30ff */
[----:B------:R-:W1:Y:S02]  /*e0b0*/  POPC R4, R5 ;  /* 0x0000000500047309 */ /* 0x000e640000000000 */
[----:B-1----:R-:W-:-:S05]  /*e0c0*/  IMAD.IADD R4, R3, 0x1, R4 ;  /* 0x0000000103047824 */ /* 0x002fca00078e0204 */
[----:B------:R-:W-:-:S13]  /*e0d0*/  ISETP.GT.OR P0, PT, R4, 0xe7b, !P0 ;  /* 0x00000e7b0400780c */ /* 0x000fda0004704670 */
[----:B------:R-:W-:-:S05]  /*e0e0*/  @!P0 LEA R4, R4, UR6, 0x2 ;  /* 0x0000000604048c11 */ /* 0x000fca000f8e10ff */
[----:B------:R2:W-:Y:S02]  /*e0f0*/  @!P0 STS [R4+0xc00], R7 ;  /* 0x000c000704008388 */ /* 0x0005e40000000800 */
.L_x_1305:
[----:B------:R-:W-:Y:S01]  /*e100*/  BAR.SYNC.DEFER_BLOCKING 0x0 ;  /* 0x0000000000007b1d */ /* 0x000fe20000010000 */
[----:B-12---:R-:W-:Y:S01]  /*e110*/  MOV R4, 0x970 ;  /* 0x0000097000047802 */ /* 0x006fe20000000f00 */
[----:B------:R-:W-:-:S04]  /*e120*/  IMAD.MOV.U32 R5, RZ, RZ, 0x0 ;  /* 0x00000000ff057424 */ /* 0x000fc800078e00ff */
[----:B------:R-:W1:Y:S02]  /*e130*/  LDS R3, [UR6+0x7fe4] ;  /* 0x007fe406ff037984 */ /* 0x000e640008000800 */
[----:B-1----:R-:W-:-:S13]  /*e140*/  ISETP.GT.AND P0, PT, R3, 0x7ff, PT ;  /* 0x000007ff0300780c */ /* 0x002fda0003f04270 */
[----:B0-----:R-:W-:Y:S05]  /*e150*/  @P0 RET.REL.NODEC R4 `(_ZN4vllm10persistent22persistent_topk_kernelILj4EEEvNS0_20PersistentTopKParamsE) ;  /* 0xffffff1c04a80950 */ /* 0x001fea0003c3ffff */
        /* <DEDUP_REMOVED lines=10> */
[----:B------:R-:W-:Y:S01]  /*e200*/  IMAD.IADD R3, R2, 0x1, R3 ;  /* 0x0000000102037824 */ /* 0x000fe200078e0203 */
[----:B------:R-:W-:Y:S01]  /*e210*/  PLOP3.LUT P0, PT, PT, PT, PT, 0x80, 0x8 ;  /* 0x000000000008781c */ /* 0x000fe20003f0f070 */
[----:B------:R-:W-:Y:S01]  /*e220*/  IMAD.IADD R4, R8, 0x1, -R2 ;  /* 0x0000000108047824 */ /* 0x000fe200078e0a02 */
[----:B------:R-:W-:-:S04]  /*e230*/  IADD3 R0, PT, PT, R0, 0xc00, R5 ;  /* 0x00000c0000007810 */ /* 0x000fc80007ffe005 */
[----:B------:R-:W-:-:S13]  /*e240*/  ISETP.GT.AND P2, PT, R4, 0xc00, PT ;  /* 0x00000c000400780c */ /* 0x000fda0003f44270 */
[----:B------:R-:W-:Y:S05]  /*e250*/  @!P2 BRA `(.L_x_1341) ;  /* 0x000000000068a947 */ /* 0x000fea0003800000 */
[----:B------:R-:W-:Y:S01]  /*e260*/  PLOP3.LUT P0, PT, PT, PT, PT, 0x8, 0x80 ;  /* 0x000000000080781c */ /* 0x000fe20003f0e170 */
[----:B------:R-:W-:-:S12]  /*e270*/  VIADD R9, R8, 0xfffff400 ;  /* 0xfffff40008097836 */ /* 0x000fd80000000000 */
.L_x_1342:
[----:B0-----:R-:W0:Y:S01]  /*e280*/  LDS R17, [R0] ;  /* 0x0000000000117984 */ /* 0x001e220000000800 */
[----:B------:R-:W-:Y:S02]  /*e290*/  IMAD.MOV.U32 R6, RZ, RZ, 0x4 ;  /* 0x00000004ff067424 */ /* 0x000fe400078e00ff */
[C---:B------:R-:W-:Y:S01]  /*e2a0*/  VIADD R4, R3.reuse, 0x400 ;  /* 0x0000040003047836 */ /* 0x040fe20000000000 */
[----:B------:R-:W1:Y:S01]  /*e2b0*/  LDS R15, [R0+0x1000] ;  /* 0x00100000000f7984 */ /* 0x000e620000000800 */
[----:B------:R-:W-:Y:S02]  /*e2c0*/  IMAD.MOV.U32 R5, RZ, RZ, 0x4 ;  /* 0x00000004ff057424 */ /* 0x000fe400078e00ff */
[C---:B------:R-:W-:Y:S01]  /*e2d0*/  IMAD.WIDE R6, R3.reuse, R6, UR14 ;  /* 0x0000000e03067e25 */ /* 0x040fe2000f8e0206 */
[----:B------:R-:W2:Y:S03]  /*e2e0*/  LDS R11, [R0+0x2000] ;  /* 0x00200000000b7984 */ /* 0x000ea60000000800 */
[----:B------:R-:W-:Y:S01]  /*e2f0*/  IMAD.WIDE R4, R4, R5, UR14 ;  /* 0x0000000e04047e25 */ /* 0x000fe2000f8e0205 */
[----:B------:R3:W4:Y:S03]  /*e300*/  LDS R13, [R0+0x3000] ;  /* 0x00300000000d7984 */ /* 0x0007260000000800 */
[----:B------:R-:W-:-:S02]  /*e310*/  VIADD R10, R3, 0x800 ;  /* 0x00000800030a7836 */ /* 0x000fc40000000000 */
[----:B------:R-:W-:Y:S02]  /*e320*/  IMAD.MOV.U32 R23, RZ, RZ, 0x4 ;  /* 0x00000004ff177424 */ /* 0x000fe400078e00ff */
[C---:B------:R-:W-:Y:S02]  /*e330*/  VIADD R12, R3.reuse, 0xc00 ;  /* 0x00000c00030c7836 */ /* 0x040fe40000000000 */
        /* <DEDUP_REMOVED lines=12> */
.L_x_1341:
[----:B------:R-:W-:Y:S05]  /*e400*/  BSYNC B1 ;  /* 0x0000000000017941 */ /* 0x000fea0003800000 */
.L_x_1340:
        /* <DEDUP_REMOVED lines=17> */
.L_x_1344:
[----:B------:R-:W-:Y:S05]  /*e520*/  BSYNC B1 ;  /* 0x0000000000017941 */ /* 0x000fea0003800000 */
.L_x_1343:
[----:B------:R-:W-:Y:S01]  /*e530*/  ISETP.LT.OR P0, PT, R2, R8, P0 ;  /* 0x000000080200720c */ /* 0x000fe20000701670 */
[----:B------:R-:W-:-:S12]  /*e540*/  IMAD.MOV.U32 R2, RZ, RZ, 0x4 ;  /* 0x00000004ff027424 */ /* 0x000fd800078e00ff */
[----:B0-----:R-:W0:Y:S01]  /*e550*/  @P0 LDS R5, [R0] ;  /* 0x0000000000050984 */ /* 0x001e220000000800 */
[----:B------:R-:W-:-:S05]  /*e560*/  @P0 IMAD.WIDE R2, R3, R2, UR14 ;  /* 0x0000000e03020e25 */ /* 0x000fca000f8e0202 */
[----:B0-----:R0:W-:Y:S02]  /*e570*/  @P0 STG.E desc[UR28][R2.64], R5 ;  /* 0x0000000502000986 */ /* 0x0011e4000c10191c */
.L_x_1339:
[----:B------:R-:W-:Y:S05]  /*e580*/  BSYNC B0 ;  /* 0x0000000000007941 */ /* 0x000fea0003800000 */
.L_x_1338:
[----:B------:R-:W-:Y:S01]  /*e590*/  BAR.SYNC.DEFER_BLOCKING 0x0 ;  /* 0x0000000000007b1d */ /* 0x000fe20000010000 */
[----:B------:R-:W-:Y:S01]  /*e5a0*/  MOV R0, 0x970 ;  /* 0x0000097000007802 */ /* 0x000fe20000000f00 */
[----:B0-----:R-:W-:-:S04]  /*e5b0*/  IMAD.MOV.U32 R3, RZ, RZ, 0x0 ;  /* 0x00000000ff037424 */ /* 0x001fc800078e00ff */
[----:B------:R-:W-:-:S04]  /*e5c0*/  IMAD.MOV.U32 R2, RZ, RZ, R0 ;  /* 0x000000ffff027224 */ /* 0x000fc800078e0000 */
[----:B------:R-:W-:Y:S05]  /*e5d0*/  RET.REL.NODEC R2 `(_ZN4vllm10persistent22persistent_topk_kernelILj4EEEvNS0_20PersistentTopKParamsE) ;  /* 0xffffff1802887950 */ /* 0x000fea0003c3ffff */
.L_x_1337:
        /* <DEDUP_REMOVED lines=16> */
.L_x_1347:
        /* <DEDUP_REMOVED lines=13> */
.L_x_1346:
[----:B------:R-:W-:Y:S05]  /*e7b0*/  BSYNC B0 ;  /* 0x0000000000007941 */ /* 0x000fea0003800000 */
.L_x_1345:
        /* <DEDUP_REMOVED lines=9> */
.L_x_1349:
[----:B------:R-:W-:Y:S05]  /*e850*/  BSYNC B0 ;  /* 0x0000000000007941 */ /* 0x000fea0003800000 */
.L_x_1348:
        /* <DEDUP_REMOVED lines=8> */
.L_x_1351:
[----:B------:R-:W-:Y:S05]  /*e8e0*/  BSYNC B0 ;  /* 0x0000000000007941 */ /* 0x000fea0003800000 */
.L_x_1350:
        /* <DEDUP_REMOVED lines=8> */
.L_x_1353:
[----:B------:R-:W-:Y:S05]  /*e970*/  BSYNC B0 ;  /* 0x0000000000007941 */ /* 0x000fea0003800000 */
.L_x_1352:
        /* <DEDUP_REMOVED lines=8> */
.L_x_1355:
[----:B------:R-:W-:Y:S05]  /*ea00*/  BSYNC B0 ;  /* 0x0000000000007941 */ /* 0x000fea0003800000 */
.L_x_1354:
        /* <DEDUP_REMOVED lines=8> */
.L_x_1357:
[----:B------:R-:W-:Y:S05]  /*ea90*/  BSYNC B0 ;  /* 0x0000000000007941 */ /* 0x000fea0003800000 */
.L_x_1356:
        /* <DEDUP_REMOVED lines=8> */
.L_x_1359:
[----:B------:R-:W-:Y:S05]  /*eb20*/  BSYNC B0 ;  /* 0x0000000000007941 */ /* 0x000fea0003800000 */
.L_x_1358:
        /* <DEDUP_REMOVED lines=8> */
.L_x_1361:
[----:B------:R-:W-:Y:S05]  /*ebb0*/  BSYNC B0 ;  /* 0x0000000000007941 */ /* 0x000fea0003800000 */
.L_x_1360:
        /* <DEDUP_REMOVED lines=8> */
.L_x_1363:
[----:B------:R-:W-:Y:S05]  /*ec40*/  BSYNC B0 ;  /* 0x0000000000007941 */ /* 0x000fea0003800000 */
.L_x_1362:
[----:B------:R-:W-:Y:S06]  /*ec50*/  BAR.SYNC.DEFER_BLOCKING 0x0 ;  /* 0x0000000000007b1d */ /* 0x000fec0000010000 */
[----:B------:R-:W-:Y:S04]  /*ec60*/  BSSY B0, `(.L_x_1364) ;  /* 0x000000a000007945 */ /* 0x000fe80003800000 */
[----:B------:R-:W-:Y:S05]  /*ec70*/  @P0 BRA `(.L_x_1365) ;  /* 0x0000000000200947 */ /* 0x000fea0003800000 */
[----:B------:R-:W5:Y:S02]  /*ec80*/  LDS R4, [R0+UR6] ;  /* 0x0000000600047984 */ /* 0x000f640008000800 */
[----:B-----5:R-:W-:-:S13]  /*ec90*/  ISETP.GT.AND P2, PT, R4, R9, PT ;  /* 0x000000090400720c */ /* 0x020fda0003f44270 */
[----:B------:R-:W-:Y:S05]  /*eca0*/  @!P2 BRA `(.L_x_1365) ;  /* 0x000000000014a947 */ /* 0x000fea0003800000 */
[----:B------:R-:W5:Y:S02]  /*ecb0*/  LDS R4, [R0+UR6+0x4] ;  /* 0x0000040600047984 */ /* 0x000f640008000800 */
[----:B-----5:R-:W-:-:S13]  /*ecc0*/  ISETP.GE.AND P2, PT, R9, R4, PT ;  /* 0x000000040900720c */ /* 0x020fda0003f46270 */
[----:B---34-:R-:W-:Y:S01]  /*ecd0*/  @P2 IMAD.IADD R3, R9, 0x1, -R4 ;  /* 0x0000000109032824 */ /* 0x018fe200078e0a04 */
[----:B------:R-:W-:Y:S04]  /*ece0*/  @P2 STS [UR6+0x7ff4], RZ ;  /* 0x007ff4ffff002988 */ /* 0x000fe80008000806 */
[----:B------:R3:W-:Y:S02]  /*ecf0*/  @P2 STS.64 [UR6+0x7fe8], R2 ;  /* 0x007fe802ff002988 */ /* 0x0007e40008000a06 */
.L_x_1365:
[----:B------:R-:W-:Y:S05]  /*ed00*/  BSYNC B0 ;  /* 0x0000000000007941 */ /* 0x000fea0003800000 */
.L_x_1364:
        /* <DEDUP_REMOVED lines=42> */
.L_x_1370:
        /* <DEDUP_REMOVED lines=20> */
.L_x_1371:
[----:B------:R-:W-:Y:S05]  /*f0f0*/  BSYNC B1 ;  /* 0x0000000000017941 */ /* 0x000fea0003800000 */
.L_x_1369:
[----:B--2---:R-:W-:-:S04]  /*f100*/  LOP3.LUT R9, R2, 0x400, RZ, 0xfc, !PT ;  /* 0x0000040002097812 */ /* 0x004fc800078efcff */
[----:B------:R-:W-:-:S13]  /*f110*/  ISETP.GE.AND P3, PT, R9, R4, PT ;  /* 0x000000040900720c */ /* 0x000fda0003f66270 */
[----:B------:R-:W-:Y:S05]  /*f120*/  @P3 BRA `(.L_x_1368) ;  /* 0x0000000800383947 */ /* 0x000fea0003800000 */
[----:B---3--:R-:W2:Y:S02]  /*f130*/  LDS R11, [R0+UR6+0x1c00] ;  /* 0x001c0006000b7984 */ /* 0x008ea40008000800 */
        /* <DEDUP_REMOVED lines=30> */
.L_x_1373:
        /* <DEDUP_REMOVED lines=14> */
.L_x_1374:
[----:B------:R-:W-:Y:S05]  /*f400*/  BSYNC B1 ;  /* 0x0000000000017941 */ /* 0x000fea0003800000 */
.L_x_1372:
[----:B--2---:R-:W-:-:S04]  /*f410*/  LOP3.LUT R9, R2, 0x800, RZ, 0xfc, !PT ;  /* 0x0000080002097812 */ /* 0x004fc800078efcff */
[----:B------:R-:W-:-:S13]  /*f420*/  ISETP.GE.U32.AND P3, PT, R9, R4, PT ;  /* 0x000000040900720c */ /* 0x000fda0003f66070 */
        /* <DEDUP_REMOVED lines=32> */
.L_x_1376:
        /* <DEDUP_REMOVED lines=14> */
.L_x_1377:
[----:B------:R-:W-:Y:S05]  /*f710*/  BSYNC B1 ;  /* 0x0000000000017941 */ /* 0x000fea0003800000 */
.L_x_1375:
[----:B--2---:R-:W-:-:S04]  /*f720*/  LOP3.LUT R9, R2, 0xc00, RZ, 0xfc, !PT ;  /* 0x00000c0002097812 */ /* 0x004fc800078efcff */
[----:B------:R-:W-:-:S13]  /*f730*/  ISETP.GE.U32.AND P3, PT, R9, R4, PT ;  /* 0x000000040900720c */ /* 0x000fda0003f66070 */
[----:B------:R-:W-:Y:S05]  /*f740*/  @P3 BRA `(.L_x_1368) ;  /* 0x0000000000b03947 */ /* 0x000fea0003800000 */
[----:B---3--:R-:W2:Y:S02]  /*f750*/  LDS R11, [R0+UR6+0x3c00] ;  /* 0x003c0006000b7984 */ /* 0x008ea40008000800 */
        /* <DEDUP_REMOVED lines=29> */
.L_x_1378:
        /* <DEDUP_REMOVED lines=14> */
.L_x_1368:
[----:B------:R-:W-:Y:S05]  /*fa10*/  BSYNC B0 ;  /* 0x0000000000007941 */ /* 0x000fea0003800000 */
.L_x_1367:
[----:B------:R-:W-:Y:S06]  /*fa20*/  BAR.SYNC.DEFER_BLOCKING 0x0 ;  /* 0x0000000000007b1d */ /* 0x000fec0000010000 */
[----:B------:R-:W-:Y:S01]  /*fa30*/  BSSY B0, `(.L_x_1379) ;  /* 0x0000008000007945 */ /* 0x000fe20003800000 */
[----:B--234-:R-:W2:Y:S03]  /*fa40*/  LDS R8, [UR6+0x7ff4] ;  /* 0x007ff406ff087984 */ /* 0x01cea60008000800 */
[----:B------:R-:W-:Y:S05]  /*fa50*/  @P0 BRA `(.L_x_1380) ;  /* 0x0000000000140947 */ /* 0x000fea0003800000 */
[----:B------:R-:W-:Y:S01]  /*fa60*/  ISETP.NE.AND P3, PT, R2, 0xff, PT ;  /* 0x000000ff0200780c */ /* 0x000fe20003f65270 */
[----:B------:R-:W-:-:S12]  /*fa70*/  LDS R3, [R0+UR6] ;  /* 0x0000000600037984 */ /* 0x000fd80008000800 */
[----:B------:R-:W3:Y:S02]  /*fa80*/  @P3 LDS R4, [R0+UR6+0x4] ;  /* 0x0000040600043984 */ /* 0x000ee40008000800 */
[----:B---3--:R-:W-:-:S05]  /*fa90*/  @P3 IMAD.IADD R3, R3, 0x1, R4 ;  /* 0x0000000103033824 */ /* 0x008fca00078e0204 */
[----:B------:R3:W-:Y:S02]  /*faa0*/  STS [R0+UR6+0x600], R3 ;  /* 0x0006000300007988 */ /* 0x0007e40008000806 */
.L_x_1380:
[----:B------:R-:W-:Y:S05]  /*fab0*/  BSYNC B0 ;  /* 0x0000000000007941 */ /* 0x000fea0003800000 */
.L_x_1379:
        /* <DEDUP_REMOVED lines=8> */
.L_x_1382:
[----:B------:R-:W-:Y:S05]  /*fb40*/  BSYNC B0 ;  /* 0x0000000000007941 */ /* 0x000fea0003800000 */
.L_x_1381:
        /* <DEDUP_REMOVED lines=8> */
.L_x_1384:
[----:B------:R-:W-:Y:S05]  /*fbd0*/  BSYNC B0 ;  /* 0x0000000000007941 */ /* 0x000fea0003800000 */
.L_x_1383:
        /* <DEDUP_REMOVED lines=8> */
.L_x_1386:
[----:B------:R-:W-:Y:S05]  /*fc60*/  BSYNC B0 ;  /* 0x0000000000007941 */ /* 0x000fea0003800000 */
.L_x_1385:
        /* <DEDUP_REMOVED lines=8> */
.L_x_1388:
[----:B------:R-:W-:Y:S05]  /*fcf0*/  BSYNC B0 ;  /* 0x0000000000007941 */ /* 0x000fea0003800000 */
.L_x_1387:
        /* <DEDUP_REMOVED lines=8> */
.L_x_1390:
[----:B------:R-:W-:Y:S05]  /*fd80*/  BSYNC B0 ;  /* 0x0000000000007941 */ /* 0x000fea0003800000 */
.L_x_1389:
        /* <DEDUP_REMOVED lines=8> */
.L_x_1392:
[----:B------:R-:W-:Y:S05]  /*fe10*/  BSYNC B0 ;  /* 0x0000000000007941 */ /* 0x000fea0003800000 */
.L_x_1391:
        /* <DEDUP_REMOVED lines=8> */
.L_x_1394:
[----:B------:R-:W-:Y:S05]  /*fea0*/  BSYNC B0 ;  /* 0x0000000000007941 */ /* 0x000fea0003800000 */
.L_x_1393:
        /* <DEDUP_REMOVED lines=11> */
.L_x_1396:
[----:B------:R-:W-:Y:S05]  /*ff60*/  BSYNC B0 ;  /* 0x0000000000007941 */ /* 0x000fea0003800000 */
.L_x_1395:
[----:B------:R-:W-:Y:S01]  /*ff70*/  BAR.SYNC.DEFER_BLOCKING 0x0 ;  /* 0x0000000000007b1d */ /* 0x000fe20000010000 */
[----:B------:R-:W-:-:S05]  /*ff80*/  IMAD.MOV.U32 R10, RZ, RZ, 0x1 ;  /* 0x00000001ff0a7424 */ /* 0x000fca00078e00ff */
[----:B------:R-:W-:Y:S01]  /*ff90*/  UMOV UR5, 0x10 ;  /* 0x0000001000057882 */ /* 0x000fe20000000000 */
[----:B---34-:R-:W3:Y:S02]  /*ffa0*/  LDS R3, [UR6+0x7fe8] ;  /* 0x007fe806ff037984 */ /* 0x018ee40008000800 */
[----:B---3--:R-:W-:-:S05]  /*ffb0*/  LEA R9, R3, UR6, 0x2 ;  /* 0x0000000603097c11 */ /* 0x008fca000f8e10ff */
[----:B------:R-:W3:Y:S02]  /*ffc0*/  LDS R4, [R9+0x4] ;  /* 0x0000040009047984 */ /* 0x000ee40000000800 */
[----:B---3--:R-:W-:Y:S01]  /*ffd0*/  IMAD.IADD R5, R5, 0x1, -R4 ;  /* 0x0000000105057824 */ /* 0x008fe200078e0a04 */
[----:B--2---:R-:W-:-:S04]  /*ffe0*/  VIMNMX R4, PT, PT, R8, 0xe7c, PT ;  /* 0x00000e7c08047848 */ /* 0x004fc80003fe0100 */
        /* <DEDUP_REMOVED lines=40> */
.L_x_1400:
        /* <DEDUP_REMOVED lines=14> */
.L_x_1401:
[----:B------:R-:W-:Y:S05]  /*10350*/  BSYNC B1 ;  /* 0x0000000000017941 */ /* 0x000fea0003800000 */
.L_x_1399:
[----:B---3--:R-:W-:-:S04]  /*10360*/  LOP3.LUT R9, R2, 0x400, RZ, 0xfc, !PT ;  /* 0x0000040002097812 */ /* 0x008fc800078efcff */
[----:B------:R-:W-:-:S13]  /*10370*/  ISETP.GE.AND P3, PT, R9, R4, PT ;  /* 0x000000040900720c */ /* 0x000fda0003f66270 */
[----:B------:R-:W-:Y:S05]  /*10380*/  @P3 BRA `(.L_x_1398) ;  /* 0x0000000800443947 */ /* 0x000fea0003800000 */
[----:B----4-:R-:W3:Y:S02]  /*10390*/  LDS R11, [R0+UR6+0x55f0] ;  /* 0x0055f006000b7984 */ /* 0x010ee40008000800 */
        /* <DEDUP_REMOVED lines=31> */
.L_x_1403:
        /* <DEDUP_REMOVED lines=14> */
.L_x_1404:
[----:B------:R-:W-:Y:S05]  /*10670*/  BSYNC B1 ;  /* 0x0000000000017941 */ /* 0x000fea0003800000 */
.L_x_1402:
[----:B----4-:R-:W-:-:S04]  /*10680*/  LOP3.LUT R9, R2, 0x800, RZ, 0xfc, !PT ;  /* 0x0000080002097812 */ /* 0x010fc800078efcff */
[----:B------:R-:W-:-:S13]  /*10690*/  ISETP.GE.U32.AND P3, PT, R9, R4, PT ;  /* 0x000000040900720c */ /* 0x000fda0003f66070 */
[----:B------:R-:W-:Y:S05]  /*106a0*/  @P3 BRA `(.L_x_1398) ;  /* 0x00000004007c3947 */ /* 0x000fea0003800000 */
[----:B---3--:R-:W3:Y:S02]  /*106b0*/  LDS R11, [R0+UR6+0x65f0] ;  /* 0x0065f006000b7984 */ /* 0x008ee40008000800 */
        /* <DEDUP_REMOVED lines=31> */
.L_x_1406:
        /* <DEDUP_REMOVED lines=14> */
.L_x_1407:
[----:B------:R-:W-:Y:S05]  /*10990*/  BSYNC B1 ;  /* 0x0000000000017941 */ /* 0x000fea0003800000 */
.L_x_1405:
[----:B---3--:R-:W-:-:S04]  /*109a0*/  LOP3.LUT R9, R2, 0xc00, RZ, 0xfc, !PT ;  /* 0x00000c0002097812 */ /* 0x008fc800078efcff */
[----:B------:R-:W-:-:S13]  /*109b0*/  ISETP.GE.U32.AND P3, PT, R9, R4, PT ;  /* 0x000000040900720c */ /* 0x000fda0003f66070 */
[----:B------:R-:W-:Y:S05]  /*109c0*/  @P3 BRA `(.L_x_1398) ;  /* 0x0000000000b43947 */ /* 0x000fea0003800000 */
[----:B----4-:R-:W3:Y:S02]  /*109d0*/  LDS R11, [R0+UR6+0x75f0] ;  /* 0x0075f006000b7984 */ /* 0x010ee40008000800 */
        /* <DEDUP_REMOVED lines=30> */
.L_x_1408:
        /* <DEDUP_REMOVED lines=14> */
.L_x_1398:
[----:B------:R-:W-:Y:S05]  /*10ca0*/  BSYNC B0 ;  /* 0x0000000000007941 */ /* 0x000fea0003800000 */
.L_x_1397:
[----:B------:R-:W-:Y:S06]  /*10cb0*/  BAR.SYNC.DEFER_BLOCKING 0x0 ;  /* 0x0000000000007b1d */ /* 0x000fec0000010000 */
[----:B------:R-:W-:Y:S01]  /*10cc0*/  BSSY B0, `(.L_x_1409) ;  /* 0x0000008000007945 */ /* 0x000fe20003800000 */
[----:B---34-:R-:W3:Y:S03]  /*10cd0*/  LDS R8, [UR6+0x7ff0] ;  /* 0x007ff006ff087984 */ /* 0x018ee60008000800 */
[----:B------:R-:W-:Y:S05]  /*10ce0*/  @P0 BRA `(.L_x_1410) ;  /* 0x0000000000140947 */ /* 0x000fea0003800000 */
[----:B------:R-:W-:Y:S01]  /*10cf0*/  ISETP.NE.AND P3, PT, R2, 0xff, PT ;  /* 0x000000ff0200780c */ /* 0x000fe20003f65270 */
[----:B------:R-:W-:-:S12]  /*10d00*/  LDS R3, [R0+UR6] ;  /* 0x0000000600037984 */ /* 0x000fd80008000800 */
[----:B------:R-:W4:Y:S02]  /*10d10*/  @P3 LDS R4, [R0+UR6+0x4] ;  /* 0x0000040600043984 */ /* 0x000f240008000800 */
[----:B----4-:R-:W-:-:S05]  /*10d20*/  @P3 IMAD.IADD R3, R3, 0x1, R4 ;  /* 0x0000000103033824 */ /* 0x010fca00078e0204 */
[----:B------:R4:W-:Y:S02]  /*10d30*/  STS [R0+UR6+0x600], R3 ;  /* 0x0006000300007988 */ /* 0x0009e40008000806 */
.L_x_1410:
[----:B------:R-:W-:Y:S05]  /*10d40*/  BSYNC B0 ;  /* 0x0000000000007941 */ /* 0x000fea0003800000 */
.L_x_1409:
        /* <DEDUP_REMOVED lines=8> */
.L_x_1412:
[----:B------:R-:W-:Y:S05]  /*10dd0*/  BSYNC B0 ;  /* 0x0000000000007941 */ /* 0x000fea0003800000 */
.L_x_1411:
        /* <DEDUP_REMOVED lines=8> */
.L_x_1414:
[----:B------:R-:W-:Y:S05]  /*10e60*/  BSYNC B0 ;  /* 0x0000000000007941 */ /* 0x000fea0003800000 */
.L_x_1413:
        /* <DEDUP_REMOVED lines=8> */
.L_x_1416:
[----:B------:R-:W-:Y:S05]  /*10ef0*/  BSYNC B0 ;  /* 0x0000000000007941 */ /* 0x000fea0003800000 */
.L_x_1415:
        /* <DEDUP_REMOVED lines=8> */
.L_x_1418:
[----:B------:R-:W-:Y:S05]  /*10f80*/  BSYNC B0 ;  /* 0x0000000000007941 */ /* 0x000fea0003800000 */
.L_x_1417:
        /* <DEDUP_REMOVED lines=8> */
.L_x_1420:
[----:B------:R-:W-:Y:S05]  /*11010*/  BSYNC B0 ;  /* 0x0000000000007941 */ /* 0x000fea0003800000 */
.L_x_1419:
        /* <DEDUP_REMOVED lines=8> */
.L_x_1422:
[----:B------:R-:W-:Y:S05]  /*110a0*/  BSYNC B0 ;  /* 0x0000000000007941 */ /* 0x000fea0003800000 */
.L_x_1421:
        /* <DEDUP_REMOVED lines=8> */
.L_x_1424:
[----:B------:R-:W-:Y:S05]  /*11130*/  BSYNC B0 ;  /* 0x0000000000007941 */ /* 0x000fea0003800000 */
.L_x_1423:
        /* <DEDUP_REMOVED lines=8> */
[----:B----4-:R-:W-:Y:S01]  /*111c0*/  @P3 IMAD.IADD R3, R5, 0x1, -R4 ;  /* 0x0000000105033824 */ /* 0x010fe200078e0a04 */
[----:B------:R-:W-:Y:S04]  /*111d0*/  @P3 STS [UR6+0x7ff4], RZ ;  /* 0x007ff4ffff003988 */ /* 0x000fe80008000806 */
[----:B------:R4:W-:Y:S02]  /*111e0*/  @P3 STS.64 [UR6+0x7fe8], R2 ;  /* 0x007fe802ff003988 */ /* 0x0009e40008000a06 */
.L_x_1426:
[----:B------:R-:W-:Y:S05]  /*111f0*/  BSYNC B0 ;  /* 0x0000000000007941 */ /* 0x000fea0003800000 */
.L_x_1425:
[----:B------:R-:W-:Y:S01]  /*11200*/  BAR.SYNC.DEFER_BLOCKING 0x0 ;  /* 0x0000000000007b1d */ /* 0x000fe20000010000 */
[----:B------:R-:W-:-:S05]  /*11210*/  IMAD.MOV.U32 R10, RZ, RZ, RZ ;  /* 0x000000ffff0a7224 */ /* 0x000fca00078e00ff */
[----:B------:R-:W-:Y:S01]  /*11220*/  UMOV UR5, 0x8 ;  /* 0x0000000800057882 */ /* 0x000fe20000000000 */
[----:B----4-:R-:W4:Y:S02]  /*11230*/  LDS R3, [UR6+0x7fe8] ;  /* 0x007fe806ff037984 */ /* 0x010f240008000800 */
[----:B----4-:R-:W-:-:S05]  /*11240*/  LEA R9, R3, UR6, 0x2 ;  /* 0x0000000603097c11 */ /* 0x010fca000f8e10ff */
[----:B------:R-:W4:Y:S02]  /*11250*/  LDS R4, [R9+0x4] ;  /* 0x0000040009047984 */ /* 0x000f240000000800 */
[----:B----4-:R-:W-:Y:S01]  /*11260*/  IMAD.IADD R5, R5, 0x1, -R4 ;  /* 0x0000000105057824 */ /* 0x010fe200078e0a04 */
        /* <DEDUP_REMOVED lines=9> */
[----:B------:R-:W4:Y:S02]  /*11300*/  LDS R11, [R0+UR6+0xc00] ;  /* 0x000c0006000b7984 */ /* 0x000f240008000800 */
[----:B----4-:R-:W-:-:S06]  /*11310*/  IMAD.WIDE R8, R11, 0x4, R6 ;  /* 0x000000040b087825 */ /* 0x010fcc00078e0206 */
[----:B------:R-:W4:Y:S01]  /*11320*/  LDG.E R8, desc[UR28][R8.64] ;  /* 0x0000001c08087981 */ /* 0x000f22000c1e1900 */
[----:B------:R-:W-:Y:S01]  /*11330*/  BSSY B1, `(.L_x_1429) ;  /* 0x000002b000017945 */ /* 0x000fe20003800000 */
[----:B----4-:R-:W-:Y:S02]  /*11340*/  ISETP.GE.AND P3, PT, R8, RZ, PT ;  /* 0x000000ff0800720c */ /* 0x010fe40003f66270 */
        /* <DEDUP_REMOVED lines=8> */
[----:B------:R-:W4:Y:S01]  /*113d0*/  S2R R13, SR_LANEID ;  /* 0x00000000000d7919 */ /* 0x000f220000000000 */
[----:B------:R-:W-:Y:S02]  /*113e0*/  VOTEU.ANY UR5, UPT, PT ;  /* 0x0000000000057886 */ /* 0x000fe400038e0100 */
[----:B------:R-:W4:Y:S01]  /*113f0*/  FLO.U32 R12, UR5 ;  /* 0x00000005000c7d00 */ /* 0x000f2200080e0000 */
[----:B------:R-:W5:Y:S01]  /*11400*/  POPC R9, UR5 ;  /* 0x0000000500097d09 */ /* 0x000f620008000000 */
[----:B----4-:R-:W-:Y:S02]  /*11410*/  ISETP.EQ.U32.AND P3, PT, R12, R13, PT ;  /* 0x0000000d0c00720c */ /* 0x010fe40003f62070 */
[----:B------:R-:W4:Y:S11]  /*11420*/  S2R R13, SR_LTMASK ;  /* 0x00000000000d7919 */ /* 0x000f360000003900 */
[----:B-----5:R-:W5:Y:S01]  /*11430*/  @P3 ATOMS.ADD R9, [UR6+0x7ff4], R9 ;  /* 0x007ff409ff09398c */ /* 0x020f620008000006 */
[----:B----4-:R-:W-:-:S03]  /*11440*/  LOP3.LUT R13, R13, UR5, RZ, 0xc0, !PT ;  /* 0x000000050d0d7c12 */ /* 0x010fc6000f8ec0ff */
[----:B-----5:R-:W4:Y:S03]  /*11450*/  SHFL.IDX PT, R8, R9, R12, 0x1f ;  /* 0x00001f0c09087589 */ /* 0x020f2600000e0000 */
[----:B------:R-:W4:Y:S02]  /*11460*/  POPC R13, R13 ;  /* 0x0000000d000d7309 */ /* 0x000f240000000000 */
        /* <DEDUP_REMOVED lines=9> */
.L_x_1430:
[----:B------:R-:W4:Y:S01]  /*11500*/  S2R R9, SR_LANEID ;  /* 0x0000000000097919 */ /* 0x000f220000000000 */
[----:B------:R-:W-:Y:S01]  /*11510*/  VOTEU.ANY UR5, UPT, PT ;  /* 0x0000000000057886 */ /* 0x000fe200038e0100 */
[----:B------:R-:W-:Y:S01]  /*11520*/  IMAD.MOV.U32 R15, RZ, RZ, 0x4 ;  /* 0x00000004ff0f7424 */ /* 0x000fe200078e00ff */
[----:B------:R-:W4:Y:S01]  /*11530*/  FLO.U32 R12, UR5 ;  /* 0x00000005000c7d00 */ /* 0x000f2200080e0000 */
[----:B------:R-:W5:Y:S01]  /*11540*/  S2R R14, SR_LTMASK ;  /* 0x00000000000e7919 */ /* 0x000f620000003900 */
[----:B------:R-:W0:Y:S01]  /*11550*/  POPC R10, UR5 ;  /* 0x00000005000a7d09 */ /* 0x000e220008000000 */
[----:B----4-:R-:W-:Y:S02]  /*11560*/  ISETP.EQ.U32.AND P3, PT, R12, R9, PT ;  /* 0x000000090c00720c */ /* 0x010fe40003f62070 */
[----:B-----5:R-:W-:-:S04]  /*11570*/  LOP3.LUT R14, R14, UR5, RZ, 0xc0, !PT ;  /* 0x000000050e0e7c12 */ /* 0x020fc8000f8ec0ff */
[----:B------:R-:W4:Y:S07]  /*11580*/  POPC R9, R14 ;  /* 0x0000000e00097309 */ /* 0x000f2e0000000000 */
[----:B0-----:R-:W0:Y:S04]  /*11590*/  @P3 ATOMS.ADD R13, [UR6+0x7fe4], R10 ;  /* 0x007fe40aff0d398c */ /* 0x001e280008000006 */
[----:B0-----:R-:W4:Y:S02]  /*115a0*/  SHFL.IDX PT, R8, R13, R12, 0x1f ;  /* 0x00001f0c0d087589 */ /* 0x001f2400000e0000 */
[----:B----4-:R-:W-:-:S04]  /*115b0*/  IMAD.IADD R8, R8, 0x1, R9 ;  /* 0x0000000108087824 */ /* 0x010fc800078e0209 */
[----:B------:R-:W-:-:S05]  /*115c0*/  IMAD.WIDE R8, R8, R15, UR14 ;  /* 0x0000000e08087e25 */ /* 0x000fca000f8e020f */
[----:B------:R0:W-:Y:S02]  /*115d0*/  STG.E desc[UR28][R8.64], R11 ;  /* 0x0000000b08007986 */ /* 0x0001e4000c10191c */
.L_x_1431:
[----:B------:R-:W-:Y:S05]  /*115e0*/  BSYNC B1 ;  /* 0x0000000000017941 */ /* 0x000fea0003800000 */
.L_x_1429:
[----:B0-----:R-:W-:-:S04]  /*115f0*/  LOP3.LUT R9, R2, 0x400, RZ, 0xfc, !PT ;  /* 0x0000040002097812 */ /* 0x001fc800078efcff */
[----:B------:R-:W-:-:S13]  /*11600*/  ISETP.GE.AND P3, PT, R9, R4, PT ;  /* 0x000000040900720c */ /* 0x000fda0003f66270 */
[----:B------:R-:W-:Y:S05]  /*11610*/  @P3 BRA `(.L_x_1428) ;  /* 0x0000000800443947 */ /* 0x000fea0003800000 */
[----:B----4-:R-:W0:Y:S02]  /*11620*/  LDS R11, [R0+UR6+0x1c00] ;  /* 0x001c0006000b7984 */ /* 0x010e240008000800 */
[----:B0-----:R-:W-:-:S06]  /*11630*/  IMAD.WIDE R8, R11, 0x4, R6 ;  /* 0x000000040b087825 */ /* 0x001fcc00078e0206 */
        /* <DEDUP_REMOVED lines=11> */
[----:B------:R-:W0:Y:S01]  /*116f0*/  S2R R13, SR_LANEID ;  /* 0x00000000000d7919 */ /* 0x000e220000000000 */
[----:B------:R-:W-:Y:S02]  /*11700*/  VOTEU.ANY UR5, UPT, PT ;  /* 0x0000000000057886 */ /* 0x000fe400038e0100 */
[----:B------:R-:W0:Y:S01]  /*11710*/  FLO.U32 R12, UR5 ;  /* 0x00000005000c7d00 */ /* 0x000e2200080e0000 */
[----:B------:R-:W4:Y:S01]  /*11720*/  POPC R9, UR5 ;  /* 0x0000000500097d09 */ /* 0x000f220008000000 */
[----:B0-----:R-:W-:Y:S02]  /*11730*/  ISETP.EQ.U32.AND P3, PT, R12, R13, PT ;  /* 0x0000000d0c00720c */ /* 0x001fe40003f62070 */
[----:B------:R-:W0:Y:S11]  /*11740*/  S2R R13, SR_LTMASK ;  /* 0x00000000000d7919 */ /* 0x000e360000003900 */
[----:B----4-:R-:W4:Y:S01]  /*11750*/  @P3 ATOMS.ADD R9, [UR6+0x7ff4], R9 ;  /* 0x007ff409ff09398c */ /* 0x010f220008000006 */
[----:B0-----:R-:W-:-:S03]  /*11760*/  LOP3.LUT R13, R13, UR5, RZ, 0xc0, !PT ;  /* 0x000000050d0d7c12 */ /* 0x001fc6000f8ec0ff */
[----:B----4-:R-:W0:Y:S03]  /*11770*/  SHFL.IDX PT, R8, R9, R12, 0x1f ;  /* 0x00001f0c09087589 */ /* 0x010e2600000e0000 */
[----:B------:R-:W0:Y:S02]  /*11780*/  POPC R13, R13 ;  /* 0x0000000d000d7309 */ /* 0x000e240000000000 */
[----:B0-----:R-:W-:-:S05]  /*11790*/  IMAD.IADD R8, R8, 0x1, R13 ;  /* 0x0000000108087824 */ /* 0x001fca00078e020d */
        /* <DEDUP_REMOVED lines=8> */
.L_x_1433:
[----:B------:R-:W0:Y:S01]  /*11820*/  S2R R9, SR_LANEID ;  /* 0x0000000000097919 */ /* 0x000e220000000000 */
[----:B------:R-:W-:Y:S01]  /*11830*/  VOTEU.ANY UR5, UPT, PT ;  /* 0x0000000000057886 */ /* 0x000fe200038e0100 */
[----:B------:R-:W-:Y:S01]  /*11840*/  IMAD.MOV.U32 R15, RZ, RZ, 0x4 ;  /* 0x00000004ff0f7424 */ /* 0x000fe200078e00ff */
[----:B------:R-:W0:Y:S01]  /*11850*/  FLO.U32 R12, UR5 ;  /* 0x00000005000c7d00 */ /* 0x000e2200080e0000 */
[----:B------:R-:W4:Y:S01]  /*11860*/  S2R R14, SR_LTMASK ;  /* 0x00000000000e7919 */ /* 0x000f220000003900 */
[----:B------:R-:W5:Y:S01]  /*11870*/  POPC R10, UR5 ;  /* 0x00000005000a7d09 */ /* 0x000f620008000000 */
[----:B0-----:R-:W-:Y:S02]  /*11880*/  ISETP.EQ.U32.AND P3, PT, R12, R9, PT ;  /* 0x000000090c00720c */ /* 0x001fe40003f62070 */
[----:B----4-:R-:W-:-:S04]  /*11890*/  LOP3.LUT R14, R14, UR5, RZ, 0xc0, !PT ;  /* 0x000000050e0e7c12 */ /* 0x010fc8000f8ec0ff */
[----:B------:R-:W0:Y:S07]  /*118a0*/  POPC R9, R14 ;  /* 0x0000000e00097309 */ /* 0x000e2e0000000000 */
[----:B-----5:R-:W4:Y:S04]  /*118b0*/  @P3 ATOMS.ADD R13, [UR6+0x7fe4], R10 ;  /* 0x007fe40aff0d398c */ /* 0x020f280008000006 */
[----:B----4-:R-:W0:Y:S02]  /*118c0*/  SHFL.IDX PT, R8, R13, R12, 0x1f ;  /* 0x00001f0c0d087589 */ /* 0x010e2400000e0000 */
[----:B0-----:R-:W-:-:S04]  /*118d0*/  IMAD.IADD R8, R8, 0x1, R9 ;  /* 0x0000000108087824 */ /* 0x001fc800078e0209 */
[----:B------:R-:W-:-:S05]  /*118e0*/  IMAD.WIDE R8, R8, R15, UR14 ;  /* 0x0000000e08087e25 */ /* 0x000fca000f8e020f */
[----:B------:R0:W-:Y:S02]  /*118f0*/  STG.E desc[UR28][R8.64], R11 ;  /* 0x0000000b08007986 */ /* 0x0001e4000c10191c */
.L_x_1434:
[----:B------:R-:W-:Y:S05]  /*11900*/  BSYNC B1 ;  /* 0x0000000000017941 */ /* 0x000fea0003800000 */
.L_x_1432:
[----:B0-----:R-:W-:-:S04]  /*11910*/  LOP3.LUT R9, R2, 0x800, RZ, 0xfc, !PT ;  /* 0x0000080002097812 */ /* 0x001fc800078efcff */
[----:B------:R-:W-:-:S13]  /*11920*/  ISETP.GE.U32.AND P3, PT, R9, R4, PT ;  /* 0x000000040900720c */ /* 0x000fda0003f66070 */
        /* <DEDUP_REMOVED lines=33> */
.L_x_1436:
        /* <DEDUP_REMOVED lines=14> */
.L_x_1437:
[----:B------:R-:W-:Y:S05]  /*11c20*/  BSYNC B1 ;  /* 0x0000000000017941 */ /* 0x000fea0003800000 */
.L_x_1435:
[----:B----4-:R-:W-:-:S04]  /*11c30*/  LOP3.LUT R9, R2, 0xc00, RZ, 0xfc, !PT ;  /* 0x00000c0002097812 */ /* 0x010fc800078efcff */
[----:B------:R-:W-:-:S13]  /*11c40*/  ISETP.GE.U32.AND P3, PT, R9, R4, PT ;  /* 0x000000040900720c */ /* 0x000fda0003f66070 */
[----:B------:R-:W-:Y:S05]  /*11c50*/  @P3 BRA `(.L_x_1428) ;  /* 0x0000000000b43947 */ /* 0x000fea0003800000 */
[----:B0-----:R-:W0:Y:S02]  /*11c60*/  LDS R11, [R0+UR6+0x3c00] ;  /* 0x003c0006000b7984 */ /* 0x001e240008000800 */
[----:B0-----:R-:W-:-:S06]  /*11c70*/  IMAD.WIDE R8, R11, 0x4, R6 ;  /* 0x000000040b087825 */ /* 0x001fcc00078e0206 */
[----:B------:R-:W4:Y:S02]  /*11c80*/  LDG.E R8, desc[UR28][R8.64] ;  /* 0x0000001c08087981 */ /* 0x000f24000c1e1900 */
        /* <DEDUP_REMOVED lines=28> */
.L_x_1438:
        /* <DEDUP_REMOVED lines=14> */
.L_x_1428:
[----:B------:R-:W-:Y:S05]  /*11f30*/  BSYNC B0 ;  /* 0x0000000000007941 */ /* 0x000fea0003800000 */
.L_x_1427:
[----:B------:R-:W-:Y:S06]  /*11f40*/  BAR.SYNC.DEFER_BLOCKING 0x0 ;  /* 0x0000000000007b1d */ /* 0x000fec0000010000 */
[----:B------:R-:W-:Y:S01]  /*11f50*/  BSSY B0, `(.L_x_1439) ;  /* 0x0000008000007945 */ /* 0x000fe20003800000 */
[----:B0---4-:R-:W0:Y:S03]  /*11f60*/  LDS R8, [UR6+0x7ff4] ;  /* 0x007ff406ff087984 */ /* 0x011e260008000800 */
[----:B------:R-:W-:Y:S05]  /*11f70*/  @P0 BRA `(.L_x_1440) ;  /* 0x0000000000140947 */ /* 0x000fea0003800000 */
[----:B------:R-:W-:Y:S01]  /*11f80*/  ISETP.NE.AND P3, PT, R2, 0xff, PT ;  /* 0x000000ff0200780c */ /* 0x000fe20003f65270 */
[----:B------:R-:W-:-:S12]  /*11f90*/  LDS R3, [R0+UR6] ;  /* 0x0000000600037984 */ /* 0x000fd80008000800 */
[----:B------:R-:W4:Y:S02]  /*11fa0*/  @P3 LDS R4, [R0+UR6+0x4] ;  /* 0x0000040600043984 */ /* 0x000f240008000800 */
[----:B----4-:R-:W-:-:S05]  /*11fb0*/  @P3 IMAD.IADD R3, R3, 0x1, R4 ;  /* 0x0000000103033824 */ /* 0x010fca00078e0204 */
[----:B------:R4:W-:Y:S02]  /*11fc0*/  STS [R0+UR6+0x600], R3 ;  /* 0x0006000300007988 */ /* 0x0009e40008000806 */
.L_x_1440:
[----:B------:R-:W-:Y:S05]  /*11fd0*/  BSYNC B0 ;  /* 0x0000000000007941 */ /* 0x000fea0003800000 */
.L_x_1439:
        /* <DEDUP_REMOVED lines=8> */
.L_x_1442:
[----:B------:R-:W-:Y:S05]  /*12060*/  BSYNC B0 ;  /* 0x0000000000007941 */ /* 0x000fea0003800000 */
.L_x_1441:
        /* <DEDUP_REMOVED lines=8> */
.L_x_1444:
[----:B------:R-:W-:Y:S05]  /*120f0*/  BSYNC B0 ;  /* 0x0000000000007941 */ /* 0x000fea0003800000 */
.L_x_1443:
        /* <DEDUP_REMOVED lines=8> */
.L_x_1446:
[----:B------:R-:W-:Y:S05]  /*12180*/  BSYNC B0 ;  /* 0x0000000000007941 */ /* 0x000fea0003800000 */
.L_x_1445:
        /* <DEDUP_REMOVED lines=8> */
.L_x_1448:
[----:B------:R-:W-:Y:S05]  /*12210*/  BSYNC B0 ;  /* 0x0000000000007941 */ /* 0x000fea0003800000 */
.L_x_1447:
        /* <DEDUP_REMOVED lines=8> */
.L_x_1450:
[----:B------:R-:W-:Y:S05]  /*122a0*/  BSYNC B0 ;  /* 0x0000000000007941 */ /* 0x000fea0003800000 */
.L_x_1449:
        /* <DEDUP_REMOVED lines=8> */
.L_x_1452:
[----:B------:R-:W-:Y:S05]  /*12330*/  BSYNC B0 ;  /* 0x0000000000007941 */ /* 0x000fea0003800000 */
.L_x_1451:
        /* <DEDUP_REMOVED lines=8> */
.L_x_1454:
[----:B------:R-:W-:Y:S05]  /*123c0*/  BSYNC B0 ;  /* 0x0000000000007941 */ /* 0x000fea0003800000 */
.L_x_1453:
        /* <DEDUP_REMOVED lines=11> */
.L_x_1456:
[----:B------:R-:W-:Y:S05]  /*12480*/  BSYNC B0 ;  /* 0x0000000000007941 */ /* 0x000fea0003800000 */
.L_x_1455:
[----:B------:R-:W-:Y:S01]  /*12490*/  BAR.SYNC.DEFER_BLOCKING 0x0 ;  /* 0x0000000000007b1d */ /* 0x000fe20000010000 */
[----:B------:R-:W-:-:S05]  /*124a0*/  IMAD.MOV.U32 R10, RZ, RZ, 0x1 ;  /* 0x00000001ff0a7424 */ /* 0x000fca00078e00ff */
[----:B------:R-:W-:Y:S01]  /*124b0*/  UMOV UR5, URZ ;  /* 0x000000ff00057c82 */ /* 0x000fe20008000000 */
[----:B----4-:R-:W4:Y:S02]  /*124c0*/  LDS R3, [UR6+0x7fe8] ;  /* 0x007fe806ff037984 */ /* 0x010f240008000800 */
[----:B----4-:R-:W-:-:S05]  /*124d0*/  LEA R9, R3, UR6, 0x2 ;  /* 0x0000000603097c11 */ /* 0x010fca000f8e10ff */
[----:B------:R-:W4:Y:S02]  /*124e0*/  LDS R4, [R9+0x4] ;  /* 0x0000040009047984 */ /* 0x000f240000000800 */
[----:B----4-:R-:W-:Y:S02]  /*124f0*/  ISETP.NE.AND P0, PT, R5, R4, PT ;  /* 0x000000040500720c */ /* 0x010fe40003f05270 */
[----:B0-----:R-:W-:-:S11]  /*12500*/  VIMNMX R4, PT, PT, R8, 0xe7c, PT ;  /* 0x00000e7c08047848 */ /* 0x001fd60003fe0100 */
        /* <DEDUP_REMOVED lines=8> */
[----:B0123--:R-:W-:-:S07]  /*12590*/  IADD3 R0, PT, PT, R0, 0x45f0, R5 ;  /* 0x000045f000007810 */ /* 0x00ffce0007ffe005 */
.L_x_1462:
        /* <DEDUP_REMOVED lines=20> */
[----:B--2---:R-:W-:-:S06]  /*126e0*/  LOP3.LUT R11, R11, UR19, RZ, 0xc0, !PT ;  /* 0x000000130b0b7c12 */ /* 0x004fcc000f8ec0ff */
[----:B------:R-:W0:Y:S05]  /*126f0*/  POPC R11, R11 ;  /* 0x0000000b000b7309 */ /* 0x000e2a0000000000 */
        /* <DEDUP_REMOVED lines=10> */
.L_x_1460:
        /* <DEDUP_REMOVED lines=17> */
.L_x_1461:
[----:B------:R-:W-:Y:S05]  /*128b0*/  BSYNC B1 ;  /* 0x0000000000017941 */ /* 0x000fea0003800000 */
.L_x_1459:
[----:B------:R-:W-:Y:S02]  /*128c0*/  VIADD R2, R2, 0x400 ;  /* 0x0000040002027836 */ /* 0x000fe40000000000 */
[----:B------:R-:W-:-:S03]  /*128d0*/  VIADD R0, R0, 0x1000 ;  /* 0x0000100000007836 */ /* 0x000fc60000000000 */
[----:B------:R-:W-:-:S13]  /*128e0*/  ISETP.GE.AND P0, PT, R2, R4, PT ;  /* 0x000000040200720c */ /* 0x000fda0003f06270 */
[----:B------:R-:W-:Y:S05]  /*128f0*/  @!P0 BRA `(.L_x_1462) ;  /* 0xfffffffc00288947 */ /* 0x000fea000383ffff */
.L_x_1458:
[----:B------:R-:W-:Y:S05]  /*12900*/  BSYNC B0 ;  /* 0x0000000000007941 */ /* 0x000fea0003800000 */
.L_x_1457:
[----:B------:R-:W-:Y:S01]  /*12910*/  BAR.SYNC.DEFER_BLOCKING 0x0 ;  /* 0x0000000000007b1d */ /* 0x000fe20000010000 */
[----:B01----:R-:W-:Y:S01]  /*12920*/  MOV R5, 0x970 ;  /* 0x0000097000057802 */ /* 0x003fe20000000f00 */
[----:B------:R-:W-:-:S04]  /*12930*/  IMAD.MOV.U32 R3, RZ, RZ, 0x0 ;  /* 0x00000000ff037424 */ /* 0x000fc800078e00ff */
[----:B------:R-:W-:-:S04]  /*12940*/  IMAD.MOV.U32 R2, RZ, RZ, R5 ;  /* 0x000000ffff027224 */ /* 0x000fc800078e0005 */
[----:B--23--:R-:W-:Y:S05]  /*12950*/  RET.REL.NODEC R2 `(_ZN4vllm10persistent22persistent_topk_kernelILj4EEEvNS0_20PersistentTopKParamsE) ;  /* 0xfffffed402a87950 */ /* 0x00cfea0003c3ffff */
.L_x_1366:
[----:B------:R-:W-:Y:S01]  /*12960*/  ISETP.GT.AND P0, PT, R8, R2, PT ;  /* 0x000000020800720c */ /* 0x000fe20003f04270 */
[----:B------:R-:W-:-:S12]  /*12970*/  BSSY B0, `(.L_x_1463) ;  /* 0x000002b000007945 */ /* 0x000fd80003800000 */
[----:B------:R-:W-:Y:S05]  /*12980*/  @!P0 BRA `(.L_x_1464) ;  /* 0x0000000000a48947 */ /* 0x000fea0003800000 */
[----:B------:R-:W-:-:S05]  /*12990*/  IMAD.U32 R10, R10, 0x8, R1 ;  /* 0x000000080a0a7824 */ /* 0x000fca00078e0001 */
[----:B------:R-:W4:Y:S02]  /*129a0*/  LDL.64 R8, [R10+0x10] ;  /* 0x000010000a087983 */ /* 0x000f240000100a00 */
[----:B----4-:R-:W-:-:S04]  /*129b0*/  IMAD.WIDE.U32 R8, R2, 0x4, R8 ;  /* 0x0000000402087825 */ /* 0x010fc800078e0008 */
[----:B0123--:R-:W-:Y:S02]  /*129c0*/  IMAD.MOV.U32 R0, RZ, RZ, R8 ;  /* 0x000000ffff007224 */ /* 0x00ffe400078e0008 */
[----:B------:R-:W-:-:S07]  /*129d0*/  IMAD.MOV.U32 R5, RZ, RZ, R9 ;  /* 0x000000ffff057224 */ /* 0x000fce00078e0009 */
.L_x_1467:
        /* <DEDUP_REMOVED lines=33> */
.L_x_1466:
[----:B------:R-:W-:Y:S05]  /*12bf0*/  BSYNC B1 ;  /* 0x0000000000017941 */ /* 0x000fea0003800000 */
.L_x_1465:
[----:B------:R-:W-:Y:S01]  /*12c00*/  IMAD.X R5, RZ, RZ, R5, P3 ;  /* 0x000000ffff057224 */ /* 0x000fe200018e0605 */
[----:B------:R-:W-:Y:S06]  /*12c10*/  @!P2 BRA `(.L_x_1467) ;  /* 0xfffffffc0070a947 */ /* 0x000fec000383ffff */
.L_x_1464:
[----:B------:R-:W-:Y:S05]  /*12c20*/  BSYNC B0 ;  /* 0x0000000000007941 */ /* 0x000fea0003800000 */
.L_x_1463:
[----:B------:R-:W-:Y:S01]  /*12c30*/  BAR.SYNC.DEFER_BLOCKING 0x0 ;  /* 0x0000000000007b1d */ /* 0x000fe20000010000 */
[----:B0-----:R-:W-:Y:S01]  /*12c40*/  MOV R8, 0x970 ;  /* 0x0000097000087802 */ /* 0x001fe20000000f00 */
[----:B------:R-:W-:-:S04]  /*12c50*/  IMAD.MOV.U32 R3, RZ, RZ, 0x0 ;  /* 0x00000000ff037424 */ /* 0x000fc800078e00ff */
[----:B------:R-:W-:-:S04]  /*12c60*/  IMAD.MOV.U32 R2, RZ, RZ, R8 ;  /* 0x000000ffff027224 */ /* 0x000fc800078e0008 */
[----:B-123--:R-:W-:Y:S05]  /*12c70*/  RET.REL.NODEC R2 `(_ZN4vllm10persistent22persistent_topk_kernelILj4EEEvNS0_20PersistentTopKParamsE) ;  /* 0xfffffed002e07950 */ /* 0x00efea0003c3ffff */
.L_x_1276:
[----:B------:R-:W-:Y:S02]  /*12c80*/  IMAD.MOV.U32 R3, RZ, RZ, -0x1 ;  /* 0xffffffffff037424 */ /* 0x000fe400078e00ff */
[----:B------:R-:W-:Y:S02]  /*12c90*/  IMAD.MOV.U32 R29, RZ, RZ, R6 ;  /* 0x000000ffff1d7224 */ /* 0x000fe400078e0006 */
[----:B------:R-:W-:Y:S02]  /*12ca0*/  IMAD.MOV.U32 R5, RZ, RZ, 0x1 ;  /* 0x00000001ff057424 */ /* 0x000fe400078e00ff */
[----:B------:R-:W-:-:S07]  /*12cb0*/  IMAD.MOV.U32 R4, RZ, RZ, RZ ;  /* 0x000000ffff047224 */ /* 0x000fce00078e00ff */
[----:B-1---5:R-:W-:Y:S05]  /*12cc0*/  WARPSYNC.COLLECTIVE R3, `(.L_x_1468) ;  /* 0x0000000003087348 */ /* 0x022fea0003c00000 */
[----:B------:R0:W2:Y:S02]  /*12cd0*/  SHFL.UP P0, R3, R29, R5, R4 ;  /* 0x040000051d037389 */ /* 0x0000a40000000004 */
[----:B012--5:R-:W-:Y:S05]  /*12ce0*/  ENDCOLLECTIVE ;  /* 0x000000000000791b */ /* 0x027fea0003800000 */
.L_x_1468:
[----:B------:R-:W-:Y:S02]  /*12cf0*/  IMAD.MOV.U32 R5, RZ, RZ, 0x2 ;  /* 0x00000002ff057424 */ /* 0x000fe400078e00ff */
[----:B------:R-:W-:Y:S02]  /*12d00*/  IMAD.MOV.U32 R29, RZ, RZ, R3 ;  /* 0x000000ffff1d7224 */ /* 0x000fe400078e0003 */
[----:B------:R-:W-:Y:S02]  /*12d10*/  IMAD.MOV.U32 R3, RZ, RZ, -0x1 ;  /* 0xffffffffff037424 */ /* 0x000fe400078e00ff */
[----:B------:R-:W-:-:S07]  /*12d20*/  @P0 IMAD.IADD R29, R6, 0x1, R29 ;  /* 0x00000001061d0824 */ /* 0x000fce00078e021d */
[----:B------:R-:W-:Y:S05]  /*12d30*/  WARPSYNC.COLLECTIVE R3, `(.L_x_1469) ;  /* 0x0000000003087348 */ /* 0x000fea0003c00000 */
[----:B------:R0:W1:Y:S02]  /*12d40*/  SHFL.UP P0, R3, R29, R5, R4 ;  /* 0x040000051d037389 */ /* 0x0000640000000004 */
[----:B01----:R-:W-:Y:S05]  /*12d50*/  ENDCOLLECTIVE ;  /* 0x000000000000791b */ /* 0x003fea0003800000 */
.L_x_1469:
        /* <DEDUP_REMOVED lines=8> */
.L_x_1470:
[----:B------:R-:W-:Y:S02]  /*12de0*/  IMAD.MOV.U32 R5, RZ, RZ, 0x8 ;  /* 0x00000008ff057424 */ /* 0x000fe400078e00ff */
[----:B------:R-:W-:Y:S02]  /*12df0*/  IMAD.MOV.U32 R29, RZ, RZ, R3 ;  /* 0x000000ffff1d7224 */ /* 0x000fe400078e0003 */
[----:B------:R-:W-:Y:S02]  /*12e00*/  IMAD.MOV.U32 R3, RZ, RZ, -0x1 ;  /* 0xffffffffff037424 */ /* 0x000fe400078e00ff */
[----:B------:R-:W-:-:S07]  /*12e10*/  @P0 IMAD.IADD R29, R28, 0x1, R29 ;  /* 0x000000011c1d0824 */ /* 0x000fce00078e021d */
[----:B------:R-:W-:Y:S05]  /*12e20*/  WARPSYNC.COLLECTIVE R3, `(.L_x_1471) ;  /* 0x0000000003087348 */ /* 0x000fea0003c00000 */
[----:B------:R0:W1:Y:S02]  /*12e30*/  SHFL.UP P0, R3, R29, R5, R4 ;  /* 0x040000051d037389 */ /* 0x0000640000000004 */
[----:B01----:R-:W-:Y:S05]  /*12e40*/  ENDCOLLECTIVE ;  /* 0x000000000000791b */ /* 0x003fea0003800000 */
.L_x_1471:
        /* <DEDUP_REMOVED lines=8> */
.L_x_1472:
[----:B------:R-:W-:Y:S05]  /*12ed0*/  BRA `(.L_x_1473) ;  /* 0xffffff8800947947 */ /* 0x000fea000383ffff */
.L_x_1474:
        /* <DEDUP_REMOVED lines=10> */
.L_x_2125:


//--------------------- .text._ZN4vllm25FilteredTopKUnifiedKernelIfiLi4EEEvPKT_PT0_PKS4_jjj --------------------------
	.section	.text._ZN4vllm25FilteredTopKUnifiedKernelIfiLi4EEEvPKT_PT0_PKS4_jjj,"ax",@progbits
	.align	128
        .global         _ZN4vllm25FilteredTopKUnifiedKernelIfiLi4EEEvPKT_PT0_PKS4_jjj
        .type           _ZN4vllm25FilteredTopKUnifiedKernelIfiLi4EEEvPKT_PT0_PKS4_jjj,@function
        .size           _ZN4vllm25FilteredTopKUnifiedKernelIfiLi4EEEvPKT_PT0_PKS4_jjj,(.L_x_2129 - _ZN4vllm25FilteredTopKUnifiedKernelIfiLi4EEEvPKT_PT0_PKS4_jjj)
        .other          _ZN4vllm25FilteredTopKUnifiedKernelIfiLi4EEEvPKT_PT0_PKS4_jjj,@"STO_CUDA_ENTRY STV_DEFAULT"
_ZN4vllm25FilteredTopKUnifiedKernelIfiLi4EEEvPKT_PT0_PKS4_jjj:
.text._ZN4vllm25FilteredTopKUnifiedKernelIfiLi4EEEvPKT_PT0_PKS4_jjj:
[----:B------:R-:W-:Y:S01]  /*0000*/  LDC R1, c[0x0][0x37c] ;  /* 0x0000df00ff017b82 */ /* 0x000fe20000000800 */
[----:B------:R-:W0:Y:S01]  /*0010*/  S2R R9, SR_CTAID.X ;  /* 0x0000000000097919 */ /* 0x000e220000002500 */
[----:B------:R-:W0:Y:S02]  /*0020*/  LDCU UR4, c[0x0][0x398] ;  /* 0x00007300ff0477ac */ /* 0x000e240008000800 */
[----:B0-----:R-:W-:-:S13]  /*0030*/  ISETP.GE.U32.AND P0, PT, R9, UR4, PT ;  /* 0x0000000409007c0c */ /* 0x001fda000bf06070 */
[----:B------:R-:W-:Y:S05]  /*0040*/  @P0 EXIT ;  /* 0x000000000000094d */ /* 0x000fea0003800000 */
[----:B------:R-:W0:Y:S01]  /*0050*/  LDC.64 R2, c[0x0][0x390] ;  /* 0x0000e400ff027b82 */ /* 0x000e220000000a00 */
[----:B------:R-:W1:Y:S01]  /*0060*/  LDCU UR4, c[0x0][0x3a0] ;  /* 0x00007400ff0477ac */ /* 0x000e620008000800 */
[----:B------:R-:W2:Y:S01]  /*0070*/  LDCU.64 UR8, c[0x0][0x358] ;  /* 0x00006b00ff0877ac */ /* 0x000ea20008000a00 */
[----:B------:R-:W3:Y:S01]  /*0080*/  LDCU UR5, c[0x0][0x39c] ;  /* 0x00007380ff0577ac */ /* 0x000ee20008000800 */
[----:B------:R-:W4:Y:S01]  /*0090*/  LDCU.64 UR6, c[0x0][0x388] ;  /* 0x00007100ff0677ac */ /* 0x000f220008000a00 */
[----:B-1----:R-:W-:Y:S01]  /*00a0*/  IMAD.U32 R10, RZ, RZ, UR4 ;  /* 0x00000004ff0a7e24 */ /* 0x002fe2000f8e00ff */
[----:B------:R-:W1:Y:S01]  /*00b0*/  LDCU UR4, c[0x0][0x3a0] ;  /* 0x00007400ff0477ac */ /* 0x000e620008000800 */
[----:B0-----:R-:W-:-:S04]  /*00c0*/  ISETP.NE.U32.AND P0, PT, R2, RZ, PT ;  /* 0x000000ff0200720c */ /* 0x001fc80003f05070 */
[----:B------:R-:W-:-:S13]  /*00d0*/  ISETP.NE.AND.EX P0, PT, R3, RZ, PT, P0 ;  /* 0x000000ff0300720c */ /* 0x000fda0003f05300 */
[----:B------:R-:W0:Y:S02]  /*00e0*/  @P0 LDC.64 R2, c[0x0][0x390] ;  /* 0x0000e400ff020b82 */ /* 0x000e240000000a00 */
[----:B0-----:R-:W-:-:S05]  /*00f0*/  @P0 IMAD.WIDE.U32 R2, R9, 0x4, R2 ;  /* 0x0000000409020825 */ /* 0x001fca00078e0002 */
[----:B--2---:R-:W2:Y:S01]  /*0100*/  @P0 LDG.E.CONSTANT R10, desc[UR8][R2.64] ;  /* 0x00000008020a0981 */ /* 0x004ea2000c1e9900 */
[C---:B---3--:R-:W-:Y:S02]  /*0110*/  IMAD R6, R9.reuse, UR5, RZ ;  /* 0x0000000509067c24 */ /* 0x048fe4000f8e02ff */
[----:B-1----:R-:W-:Y:S01]  /*0120*/  IMAD R8, R9, UR4, RZ ;  /* 0x0000000409087c24 */ /* 0x002fe2000f8e02ff */
[----:B------:R-:W0:Y:S01]  /*0130*/  S2R R11, SR_TID.X ;  /* 0x00000000000b7919 */ /* 0x000e220000002100 */
[----:B------:R-:W-:-:S03]  /*0140*/  IMAD.WIDE.U32 R6, R6, 0x4, RZ ;  /* 0x0000000406067825 */ /* 0x000fc600078e00ff */
[----:B----4-:R-:W-:-:S04]  /*0150*/  IADD3 R4, P1, PT, R6, UR6, RZ ;  /* 0x0000000606047c10 */ /* 0x010fc8000ff3e0ff */
[----:B------:R-:W-:Y:S02]  /*0160*/  IADD3.X R5, PT, PT, R7, UR7, RZ, P1, !PT ;  /* 0x0000000707057c10 */ /* 0x000fe40008ffe4ff */
[----:B--2---:R-:W-:-:S13]  /*0170*/  ISETP.GT.AND P0, PT, R10, UR5, PT ;  /* 0x000000050a007c0c */ /* 0x004fda000bf04270 */
[----:B0-----:R-:W-:Y:S05]  /*0180*/  @P0 BRA `(.L_x_1475) ;  /* 0x0000000400740947 */ /* 0x001fea0003800000 */
[----:B------:R-:W-:-:S13]  /*0190*/  ISETP.GE.AND P0, PT, R11, UR5, PT ;  /* 0x000000050b007c0c */ /* 0x000fda000bf06270 */
[----:B------:R-:W-:Y:S05]  /*01a0*/  @P0 EXIT ;  /* 0x000000000000094d */ /* 0x000fea0003800000 */
[----:B------:R-:W-:Y:S01]  /*01b0*/  LOP3.LUT R0, RZ, R11, RZ, 0x33, !PT ;  /* 0x0000000bff007212 */ /* 0x000fe200078e33ff */
[----:B------:R-:W-:Y:S04]  /*01c0*/  BSSY.RECONVERGENT B0, `(.L_x_1476) ;  /* 0x000002d000007945 */ /* 0x000fe80003800200 */
[----:B------:R-:W-:-:S05]  /*01d0*/  VIADD R0, R0, UR5 ;  /* 0x0000000500007c36 */ /* 0x000fca0008000000 */
[C---:B------:R-:W-:Y:S02]  /*01e0*/  ISETP.GE.U32.AND P1, PT, R0.reuse, 0x1c00, PT ;  /* 0x00001c000000780c */ /* 0x040fe40003f26070 */
[----:B------:R-:W-:-:S04]  /*01f0*/  LEA.HI R8, R0, 0x1, RZ, 0x16 ;  /* 0x0000000100087811 */ /* 0x000fc800078fb0ff */
[----:B------:R-:W-:-:S04]  /*0200*/  LOP3.LUT R12, R8, 0x7, RZ, 0xc0, !PT ;  /* 0x00000007080c7812 */ /* 0x000fc800078ec0ff */
[----:B------:R-:W-:-:S03]  /*0210*/  ISETP.NE.AND P0, PT, R12, RZ, PT ;  /* 0x000000ff0c00720c */ /* 0x000fc60003f05270 */
[----:B------:R-:W-:Y:S10]  /*0220*/  @!P1 BRA `(.L_x_1477) ;  /* 0x0000000000989947 */ /* 0x000ff40003800000 */
[----:B------:R-:W-:-:S05]  /*0230*/  LOP3.LUT R2, R8, 0x7ffff8, RZ, 0xc0, !PT ;  /* 0x007ffff808027812 */ /* 0x000fca00078ec0ff */
[----:B------:R-:W-:-:S07]  /*0240*/  IMAD.MOV R6, RZ, RZ, -R2 ;  /* 0x000000ffff067224 */ /* 0x000fce00078e0a02 */
.L_x_1478:
[C---:B0-----:R-:W-:Y:S01]  /*0250*/  VIADD R9, R11.reuse, 0x400 ;  /* 0x000004000b097836 */ /* 0x041fe20000000000 */
[CC--:B------:R-:W-:Y:S01]  /*0260*/  ISETP.GE.AND P1, PT, R11.reuse, R10.reuse, PT ;  /* 0x0000000a0b00720c */ /* 0x0c0fe20003f26270 */
[C---:B------:R-:W-:Y:S02]  /*0270*/  VIADD R13, R11.reuse, 0x800 ;  /* 0x000008000b0d7836 */ /* 0x040fe40000000000 */
[----:B------:R-:W-:Y:S01]  /*0280*/  VIADD R15, R11, 0xc00 ;  /* 0x00000c000b0f7836 */ /* 0x000fe20000000000 */
[-C--:B------:R-:W-:Y:S01]  /*0290*/  ISETP.GE.AND P2, PT, R9, R10.reuse, PT ;  /* 0x0000000a0900720c */ /* 0x080fe20003f46270 */
[----:B------:R-:W-:Y:S01]  /*02a0*/  VIADD R17, R11, 0x1000 ;  /* 0x000010000b117836 */ /* 0x000fe20000000000 */
[-C--:B------:R-:W-:Y:S01]  /*02b0*/  ISETP.GE.AND P3, PT, R13, R10.reuse, PT ;  /* 0x0000000a0d00720c */ /* 0x080fe20003f66270 */
[C---:B------:R-:W-:Y:S01]  /*02c0*/  VIADD R19, R11.reuse, 0x1400 ;  /* 0x000014000b137836 */ /* 0x040fe20000000000 */
[C---:B------:R-:W-:Y:S01]  /*02d0*/  SEL R7, R11.reuse, 0xffffffff, !P1 ;  /* 0xffffffff0b077807 */ /* 0x040fe20004800000 */
[----:B------:R-:W-:Y:S01]  /*02e0*/  VIADD R21, R11, 0x1800 ;  /* 0x000018000b157836 */ /* 0x000fe20000000000 */
[----:B------:R-:W-:Y:S01]  /*02f0*/  SEL R9, R9, 0xffffffff, !P2 ;  /* 0xffffffff09097807 */ /* 0x000fe20005000000 */
[----:B------:R-:W-:Y:S01]  /*0300*/  VIADD R23, R11, 0x1c00 ;  /* 0x00001c000b177836 */ /* 0x000fe20000000000 */
[----:B------:R-:W-:Y:S01]  /*0310*/  SEL R13, R13, 0xffffffff, !P3 ;  /* 0xffffffff0d0d7807 */ /* 0x000fe20005800000 */
[----:B------:R-:W-:Y:S01]  /*0320*/  IMAD.WIDE.U32 R2, R11, 0x4, R4 ;  /* 0x000000040b027825 */ /* 0x000fe200078e0004 */
[----:B------:R-:W-:-:S02]  /*0330*/  ISETP.GE.AND P1, PT, R15, R10, PT ;  /* 0x0000000a0f00720c */ /* 0x000fc40003f26270 */
[-C--:B------:R-:W-:Y:S01]  /*0340*/  ISETP.GE.AND P2, PT, R17, R10.reuse, PT ;  /* 0x0000000a1100720c */ /* 0x080fe20003f46270 */
[----:B------:R-:W-:Y:S01]  /*0350*/  VIADD R6, R6, 0x8 ;  /* 0x0000000806067836 */ /* 0x000fe20000000000 */
[-C--:B------:R-:W-:Y:S01]  /*0360*/  ISETP.GE.AND P3, PT, R19, R10.reuse, PT ;  /* 0x0000000a1300720c */ /* 0x080fe20003f66270 */
[----:B------:R0:W-:Y:S01]  /*0370*/  STG.E desc[UR8][R2.64], R7 ;  /* 0x0000000702007986 */ /* 0x0001e2000c101908 */
[-C--:B------:R-:W-:Y:S01]  /*0380*/  ISETP.GE.AND P4, PT, R21, R10.reuse, PT ;  /* 0x0000000a1500720c */ /* 0x080fe20003f86270 */
[----:B------:R-:W-:Y:S01]  /*0390*/  VIADD R11, R11, 0x2000 ;  /* 0x000020000b0b7836 */ /* 0x000fe20000000000 */
[----:B------:R-:W-:Y:S01]  /*03a0*/  ISETP.GE.AND P5, PT, R23, R10, PT ;  /* 0x0000000a1700720c */ /* 0x000fe20003fa6270 */
[----:B------:R0:W-:Y:S01]  /*03b0*/  STG.E desc[UR8][R2.64+0x1000], R9 ;  /* 0x0010000902007986 */ /* 0x0001e2000c101908 */
[----:B------:R-:W-:Y:S02]  /*03c0*/  SEL R15, R15, 0xffffffff, !P1 ;  /* 0xffffffff0f0f7807 */ /* 0x000fe40004800000 */
[----:B------:R-:W-:Y:S01]  /*03d0*/  SEL R17, R17, 0xffffffff, !P2 ;  /* 0xffffffff11117807 */ /* 0x000fe20005000000 */
[----:B------:R0:W-:Y:S01]  /*03e0*/  STG.E desc[UR8][R2.64+0x2000], R13 ;  /* 0x0020000d02007986 */ /* 0x0001e2000c101908 */
[----:B------:R-:W-:-:S02]  /*03f0*/  SEL R19, R19, 0xffffffff, !P3 ;  /* 0xffffffff13137807 */ /* 0x000fc40005800000 */
[----:B------:R-:W-:Y:S01]  /*0400*/  SEL R21, R21, 0xffffffff, !P4 ;  /* 0xffffffff15157807 */ /* 0x000fe20006000000 */
[----:B------:R0:W-:Y:S01]  /*0410*/  STG.E desc[UR8][R2.64+0x3000], R15 ;  /* 0x0030000f02007986 */ /* 0x0001e2000c101908 */
[----:B------:R-:W-:Y:S02]  /*0420*/  SEL R23, R23, 0xffffffff, !P5 ;  /* 0xffffffff17177807 */ /* 0x000fe40006800000 */
[----:B------:R-:W-:Y:S01]  /*0430*/  ISETP.NE.AND P1, PT, R6, RZ, PT ;  /* 0x000000ff0600720c */ /* 0x000fe20003f25270 */
[----:B------:R0:W-:Y:S04]  /*0440*/  STG.E desc[UR8][R2.64+0x4000], R17 ;  /* 0x0040001102007986 */ /* 0x0001e8000c101908 */
[----:B------:R0:W-:Y:S04]  /*0450*/  STG.E desc[UR8][R2.64+0x5000], R19 ;  /* 0x0050001302007986 */ /* 0x0001e8000c101908 */
[----:B------:R0:W-:Y:S04]  /*0460*/  STG.E desc[UR8][R2.64+0x6000], R21 ;  /* 0x0060001502007986 */ /* 0x0001e8000c101908 */
[----:B------:R0:W-:Y:S01]  /*0470*/  STG.E desc[UR8][R2.64+0x7000], R23 ;  /* 0x0070001702007986 */ /* 0x0001e2000c101908 */
[----:B------:R-:W-:Y:S05]  /*0480*/  @P1 BRA `(.L_x_1478) ;  /* 0xfffffffc00701947 */ /* 0x000fea000383ffff */
.L_x_1477:
[----:B------:R-:W-:Y:S05]  /*0490*/  BSYNC.RECONVERGENT B0 ;  /* 0x0000000000007941 */ /* 0x000fea0003800200 */
.L_x_1476:
[----:B------:R-:W-:Y:S05]  /*04a0*/  @!P0 EXIT ;  /* 0x000000000000894d */ /* 0x000fea0003800000 */
[----:B------:R-:W-:Y:S01]  /*04b0*/  ISETP.GE.U32.AND P0, PT, R12, 0x4, PT ;  /* 0x000000040c00780c */ /* 0x000fe20003f06070 */
[----:B------:R-:W-:Y:S01]  /*04c0*/  BSSY.RECONVERGENT B0, `(.L_x_1479) ;  /* 0x0000014000007945 */ /* 0x000fe20003800200 */
[----:B------:R-:W-:-:S11]  /*04d0*/  LOP3.LUT P4, R8, R8, 0x3, RZ, 0xc0, !PT ;  /* 0x0000000308087812 */ /* 0x000fd6000788c0ff */
[----:B------:R-:W-:Y:S05]  /*04e0*/  @!P0 BRA `(.L_x_1480) ;  /* 0x0000000000448947 */ /* 0x000fea0003800000 */
[C---:B0-----:R-:W-:Y:S01]  /*04f0*/  VIADD R9, R11.reuse, 0x400 ;  /* 0x000004000b097836 */ /* 0x041fe20000000000 */
[CC--:B------:R-:W-:Y:S01]  /*0500*/  ISETP.GE.AND P0, PT, R11.reuse, R10.reuse, PT ;  /* 0x0000000a0b00720c */ /* 0x0c0fe20003f06270 */
[C---:B------:R-:W-:Y:S02]  /*0510*/  VIADD R13, R11.reuse, 0x800 ;  /* 0x000008000b0d7836 */ /* 0x040fe40000000000 */
[----:B------:R-:W-:Y:S01]  /*0520*/  VIADD R15, R11, 0xc00 ;  /* 0x00000c000b0f7836 */ /* 0x000fe20000000000 */
[-C--:B------:R-:W-:Y:S01]  /*0530*/  ISETP.GE.AND P1, PT, R9, R10.reuse, PT ;  /* 0x0000000a0900720c */ /* 0x080fe20003f26270 */
[----:B------:R-:W-:Y:S01]  /*0540*/  IMAD.WIDE R2, R11, 0x4, R4 ;  /* 0x000000040b027825 */ /* 0x000fe200078e0204 */
[-C--:B------:R-:W-:Y:S02]  /*0550*/  ISETP.GE.AND P2, PT, R13, R10.reuse, PT ;  /* 0x0000000a0d00720c */ /* 0x080fe40003f46270 */
[----:B------:R-:W-:Y:S02]  /*0560*/  ISETP.GE.AND P3, PT, R15, R10, PT ;  /* 0x0000000a0f00720c */ /* 0x000fe40003f66270 */
[C---:B------:R-:W-:Y:S01]  /*0570*/  SEL R7, R11.reuse, 0xffffffff, !P0 ;  /* 0xffffffff0b077807 */ /* 0x040fe20004000000 */
[----:B------:R-:W-:Y:S01]  /*0580*/  VIADD R11, R11, 0x1000 ;  /* 0x000010000b0b7836 */ /* 0x000fe20000000000 */
[----:B------:R-:W-:-:S02]  /*0590*/  SEL R9, R9, 0xffffffff, !P1 ;  /* 0xffffffff09097807 */ /* 0x000fc40004800000 */
[----:B------:R-:W-:Y:S01]  /*05a0*/  SEL R13, R13, 0xffffffff, !P2 ;  /* 0xffffffff0d0d7807 */ /* 0x000fe20005000000 */
[----:B------:R1:W-:Y:S01]  /*05b0*/  STG.E desc[UR8][R2.64], R7 ;  /* 0x0000000702007986 */ /* 0x0003e2000c101908 */
[----:B------:R-:W-:-:S03]  /*05c0*/  SEL R15, R15, 0xffffffff, !P3 ;  /* 0xffffffff0f0f7807 */ /* 0x000fc60005800000 */
[----:B------:R1:W-:Y:S04]  /*05d0*/  STG.E desc[UR8][R2.64+0x1000], R9 ;  /* 0x0010000902007986 */ /* 0x0003e8000c101908 */
[----:B------:R1:W-:Y:S04]  /*05e0*/  STG.E desc[UR8][R2.64+0x2000], R13 ;  /* 0x0020000d02007986 */ /* 0x0003e8000c101908 */
[----:B------:R1:W-:Y:S02]  /*05f0*/  STG.E desc[UR8][R2.64+0x3000], R15 ;  /* 0x0030000f02007986 */ /* 0x0003e4000c101908 */
.L_x_1480:
[----:B------:R-:W-:Y:S05]  /*0600*/  BSYNC.RECONVERGENT B0 ;  /* 0x0000000000007941 */ /* 0x000fea0003800200 */
.L_x_1479:
[----:B------:R-:W-:Y:S05]  /*0610*/  @!P4 EXIT ;  /* 0x000000000000c94d */ /* 0x000fea0003800000 */
[----:B------:R-:W-:Y:S01]  /*0620*/  ISETP.NE.AND P1, PT, R8, 0x1, PT ;  /* 0x000000010800780c */ /* 0x000fe20003f25270 */
[----:B------:R-:W-:Y:S01]  /*0630*/  BSSY.RECONVERGENT B0, `(.L_x_1481) ;  /* 0x000000c000007945 */ /* 0x000fe20003800200 */
[----:B------:R-:W-:-:S11]  /*0640*/  LOP3.LUT P0, RZ, R0, 0x400, RZ, 0xc0, !PT ;  /* 0x0000040000ff7812 */ /* 0x000fd6000780c0ff */
[----:B------:R-:W-:Y:S05]  /*0650*/  @!P1 BRA `(.L_x_1482) ;  /* 0x0000000000249947 */ /* 0x000fea0003800000 */
[C---:B01----:R-:W-:Y:S01]  /*0660*/  VIADD R9, R11.reuse, 0x400 ;  /* 0x000004000b097836 */ /* 0x043fe20000000000 */
[C---:B------:R-:W-:Y:S01]  /*0670*/  ISETP.GE.AND P1, PT, R11.reuse, R10, PT ;  /* 0x0000000a0b00720c */ /* 0x040fe20003f26270 */
[----:B------:R-:W-:-:S03]  /*0680*/  IMAD.WIDE R2, R11, 0x4, R4 ;  /* 0x000000040b027825 */ /* 0x000fc600078e0204 */
[----:B------:R-:W-:Y:S02]  /*0690*/  ISETP.GE.AND P2, PT, R9, R10, PT ;  /* 0x0000000a0900720c */ /* 0x000fe40003f46270 */
[C---:B------:R-:W-:Y:S01]  /*06a0*/  SEL R7, R11.reuse, 0xffffffff, !P1 ;  /* 0xffffffff0b077807 */ /* 0x040fe20004800000 */
[----:B------:R-:W-:Y:S01]  /*06b0*/  VIADD R11, R11, 0x800 ;  /* 0x000008000b0b7836 */ /* 0x000fe20000000000 */
[----:B------:R-:W-:-:S03]  /*06c0*/  SEL R9, R9, 0xffffffff, !P2 ;  /* 0xffffffff09097807 */ /* 0x000fc60005000000 */
[----:B------:R2:W-:Y:S04]  /*06d0*/  STG.E desc[UR8][R2.64], R7 ;  /* 0x0000000702007986 */ /* 0x0005e8000c101908 */
[----:B------:R2:W-:Y:S02]  /*06e0*/  STG.E desc[UR8][R2.64+0x1000], R9 ;  /* 0x0010000902007986 */ /* 0x0005e4000c101908 */
.L_x_1482:
[----:B------:R-:W-:Y:S05]  /*06f0*/  BSYNC.RECONVERGENT B0 ;  /* 0x0000000000007941 */ /* 0x000fea0003800200 */
.L_x_1481:
[----:B------:R-:W-:Y:S05]  /*0700*/  @P0 EXIT ;  /* 0x000000000000094d */ /* 0x000fea0003800000 */
[C---:B------:R-:W-:Y:S01]  /*0710*/  ISETP.GE.AND P0, PT, R11.reuse, R10, PT ;  /* 0x0000000a0b00720c */ /* 0x040fe20003f06270 */
[----:B------:R-:W-:-:S03]  /*0720*/  IMAD.WIDE R4, R11, 0x4, R4 ;  /* 0x000000040b047825 */ /* 0x000fc600078e0204 */
[----:B------:R-:W-:-:S05]  /*0730*/  SEL R11, R11, 0xffffffff, !P0 ;  /* 0xffffffff0b0b7807 */ /* 0x000fca0004000000 */
[----:B------:R-:W-:Y:S01]  /*0740*/  STG.E desc[UR8][R4.64], R11 ;  /* 0x0000000b04007986 */ /* 0x000fe2000c101908 */
[----:B------:R-:W-:Y:S05]  /*0750*/  EXIT ;  /* 0x000000000000794d */ /* 0x000fea0003800000 */
.L_x_1475:
[----:B------:R-:W0:Y:S01]  /*0760*/  S2UR UR7, SR_CgaCtaId ;  /* 0x00000000000779c3 */ /* 0x000e220000008800 */
[C---:B------:R-:W-:Y:S01]  /*0770*/  ISETP.GT.U32.AND P0, PT, R11.reuse, 0x100, PT ;  /* 0x000001000b00780c */ /* 0x040fe20003f04070 */
[----:B------:R-:W-:Y:S01]  /*0780*/  UMOV UR10, 0x400 ;  /* 0x00000400000a7882 */ /* 0x000fe20000000000 */
[----:B------:R-:W-:Y:S01]  /*0790*/  SHF.R.S32.HI R3, RZ, 0x1f, R10 ;  /* 0x0000001fff037819 */ /* 0x000fe2000001140a */
[----:B------:R-:W-:Y:S01]  /*07a0*/  IMAD.SHL.U32 R12, R11, 0x4, RZ ;  /* 0x000000040b0c7824 */ /* 0x000fe200078e00ff */
[----:B------:R-:W1:Y:S01]  /*07b0*/  LDCU.64 UR12, c[0x0][0x380] ;  /* 0x00007000ff0c77ac */ /* 0x000e620008000a00 */
[----:B------:R-:W-:Y:S01]  /*07c0*/  IMAD.WIDE.U32 R8, R8, 0x4, RZ ;  /* 0x0000000408087825 */ /* 0x000fe200078e00ff */
[----:B------:R-:W-:Y:S01]  /*07d0*/  LEA.HI R0, R3, R10, RZ, 0x2 ;  /* 0x0000000a03007211 */ /* 0x000fe200078f10ff */
[----:B------:R-:W-:Y:S02]  /*07e0*/  BSSY.RECONVERGENT B0, `(.L_x_1483) ;  /* 0x00000a6000007945 */ /* 0x000fe40003800200 */
[----:B------:R-:W-:Y:S01]  /*07f0*/  IMAD.MOV.U32 R13, RZ, RZ, R12 ;  /* 0x000000ffff0d7224 */ /* 0x000fe200078e000c */
[----:B------:R-:W-:-:S02]  /*0800*/  LOP3.LUT R0, R0, 0xfffffffc, RZ, 0xc0, !PT ;  /* 0xfffffffc00007812 */ /* 0x000fc400078ec0ff */
[----:B-1----:R-:W-:Y:S01]  /*0810*/  IADD3 R2, P1, PT, R8, UR12, RZ ;  /* 0x0000000c08027c10 */ /* 0x002fe2000ff3e0ff */
[----:B0-----:R-:W-:-:S03]  /*0820*/  ULEA UR11, UR7, UR10, 0x18 ;  /* 0x0000000a070b7291 */ /* 0x001fc6000f8ec0ff */
[----:B------:R-:W-:-:S06]  /*0830*/  IADD3.X R3, PT, PT, R9, UR13, RZ, P1, !PT ;  /* 0x0000000d09037c10 */ /* 0x000fcc0008ffe4ff */
[----:B------:R0:W-:Y:S01]  /*0840*/  @!P0 STS [R12+UR11], RZ ;  /* 0x000000ff0c008988 */ /* 0x0001e2000800080b */
[----:B------:R-:W-:Y:S01]  /*0850*/  BAR.SYNC.DEFER_BLOCKING 0x0 ;  /* 0x0000000000007b1d */ /* 0x000fe20000010000 */
[----:B------:R-:W-:-:S13]  /*0860*/  ISETP.GE.AND P0, PT, R13, R0, PT ;  /* 0x000000000d00720c */ /* 0x000fda0003f06270 */
[----:B0-----:R-:W-:Y:S05]  /*0870*/  @P0 BRA `(.L_x_1484) ;  /* 0x0000000800700947 */ /* 0x001fea0003800000 */
[----:B------:R-:W-:Y:S01]  /*0880*/  LOP3.LUT R15, RZ, R13, RZ, 0x33, !PT ;  /* 0x0000000dff0f7212 */ /* 0x000fe200078e33ff */
[----:B------:R-:W-:Y:S04]  /*0890*/  BSSY.RECONVERGENT B1, `(.L_x_1485) ;  /* 0x0000036000017945 */ /* 0x000fe80003800200 */
[----:B------:R-:W-:-:S05]  /*08a0*/  IMAD.IADD R15, R0, 0x1, R15 ;  /* 0x00000001000f7824 */ /* 0x000fca00078e020f */
[C---:B------:R-:W-:Y:S02]  /*08b0*/  LOP3.LUT P0, RZ, R15.reuse, 0x1000, RZ, 0xc0, !PT ;  /* 0x000010000fff7812 */ /* 0x040fe4000780c0ff */
[----:B------:R-:W-:Y:S01]  /*08c0*/  ISETP.GE.U32.AND P4, PT, R15, 0x1000, PT ;  /* 0x000010000f00780c */ /* 0x000fe20003f86070 */
[----:B------:R-:W-:-:S10]  /*08d0*/  IMAD.MOV.U32 R15, RZ, RZ, R13 ;  /* 0x000000ffff0f7224 */ /* 0x000fd400078e000d */
[----:B------:R-:W-:Y:S05]  /*08e0*/  @P0 BRA `(.L_x_1486) ;  /* 0x0000000000c00947 */ /* 0x000fea0003800000 */
[----:B------:R-:W-:-:S05]  /*08f0*/  IMAD.WIDE.U32 R18, R13, 0x4, R2 ;  /* 0x000000040d127825 */ /* 0x000fca00078e0002 */
[----:B------:R-:W2:Y:S04]  /*0900*/  LDG.E.CONSTANT R16, desc[UR8][R18.64+0x8] ;  /* 0x0000080812107981 */ /* 0x000ea8000c1e9900 */
[----:B------:R-:W3:Y:S04]  /*0910*/  LDG.E.CONSTANT R17, desc[UR8][R18.64+0xc] ;  /* 0x00000c0812117981 */ /* 0x000ee8000c1e9900 */
[----:B------:R-:W4:Y:S04]  /*0920*/  LDG.E.CONSTANT R14, desc[UR8][R18.64] ;  /* 0x00000008120e7981 */ /* 0x000f28000c1e9900 */
[----:B------:R-:W5:Y:S01]  /*0930*/  LDG.E.CONSTANT R15, desc[UR8][R18.64+0x4] ;  /* 0x00000408120f7981 */ /* 0x000f62000c1e9900 */
[----:B--2---:R-:W0:Y:S08]  /*0940*/  F2F.F16.F32 R16, R16 ;  /* 0x0000001000107304 */ /* 0x004e300000200800 */
[----:B---3--:R-:W1:Y:S08]  /*0950*/  F2F.F16.F32 R20, R17 ;  /* 0x0000001100147304 */ /* 0x008e700000200800 */
[----:B----4-:R-:W2:Y:S08]  /*0960*/  F2F.F16.F32 R14, R14 ;  /* 0x0000000e000e7304 */ /* 0x010eb00000200800 */
[----:B-----5:R-:W3:Y:S01]  /*0970*/  F2F.F16.F32 R15, R15 ;  /* 0x0000000f000f7304 */ /* 0x020ee20000200800 */
[----:B0-----:R-:W-:-:S02]  /*0980*/  PRMT R23, R16, 0x9910, RZ ;  /* 0x0000991010177816 */ /* 0x001fc400000000ff */
[----:B-1----:R-:W-:-:S03]  /*0990*/  PRMT R24, R20, 0x9910, RZ ;  /* 0x0000991014187816 */ /* 0x002fc600000000ff */
[----:B------:R-:W-:Y:S01]  /*09a0*/  IMAD.MOV.U32 R18, RZ, RZ, R23 ;  /* 0x000000ffff127224 */ /* 0x000fe200078e0017 */
[----:B--2---:R-:W-:Y:S01]  /*09b0*/  PRMT R21, R14, 0x9910, RZ ;  /* 0x000099100e157816 */ /* 0x004fe200000000ff */
[----:B------:R-:W-:-:S03]  /*09c0*/  IMAD.MOV.U32 R19, RZ, RZ, R24 ;  /* 0x000000ffff137224 */ /* 0x000fc600078e0018 */
[----:B------:R-:W-:Y:S02]  /*09d0*/  ISETP.GE.AND P0, PT, R21, RZ, PT ;  /* 0x000000ff1500720c */ /* 0x000fe40003f06270 */
[----:B---3--:R-:W-:Y:S02]  /*09e0*/  PRMT R22, R15, 0x9910, RZ ;  /* 0x000099100f167816 */ /* 0x008fe400000000ff */
[----:B------:R-:W-:Y:S02]  /*09f0*/  ISETP.GE.AND P2, PT, R18, RZ, PT ;  /* 0x000000ff1200720c */ /* 0x000fe40003f46270 */
[----:B------:R-:W-:Y:S02]  /*0a00*/  ISETP.GE.AND P1, PT, R22, RZ, PT ;  /* 0x000000ff1600720c */ /* 0x000fe40003f26270 */
[----:B------:R-:W-:Y:S02]  /*0a10*/  ISETP.GE.AND P3, PT, R19, RZ, PT ;  /* 0x000000ff1300720c */ /* 0x000fe40003f66270 */
[----:B------:R-:W-:-:S02]  /*0a20*/  LOP3.LUT R17, RZ, R14, RZ, 0x33, !PT ;  /* 0x0000000eff117212 */ /* 0x000fc400078e33ff */
[----:B------:R-:W-:Y:S02]  /*0a30*/  LOP3.LUT R18, RZ, R15, RZ, 0x33, !PT ;  /* 0x0000000fff127212 */ /* 0x000fe400078e33ff */
[----:B------:R-:W-:Y:S02]  /*0a40*/  @P0 LOP3.LUT R17, R14, 0x8000, RZ, 0xfc, !PT ;  /* 0x000080000e110812 */ /* 0x000fe400078efcff */
[----:B------:R-:W-:Y:S02]  /*0a50*/  LOP3.LUT R19, RZ, R16, RZ, 0x33, !PT ;  /* 0x00000010ff137212 */ /* 0x000fe400078e33ff */
[----:B------:R-:W-:Y:S02]  /*0a60*/  LOP3.LUT R21, RZ, R20, RZ, 0x33, !PT ;  /* 0x00000014ff157212 */ /* 0x000fe400078e33ff */
[----:B------:R-:W-:Y:S02]  /*0a70*/  @P1 LOP3.LUT R18, R15, 0x8000, RZ, 0xfc, !PT ;  /* 0x000080000f121812 */ /* 0x000fe400078efcff */
[----:B------:R-:W-:-:S02]  /*0a80*/  @P2 LOP3.LUT R19, R16, 0x8000, RZ, 0xfc, !PT ;  /* 0x0000800010132812 */ /* 0x000fc400078efcff */
[----:B------:R-:W-:Y:S02]  /*0a90*/  @P3 LOP3.LUT R21, R20, 0x8000, RZ, 0xfc, !PT ;  /* 0x0000800014153812 */ /* 0x000fe400078efcff */
[----:B------:R-:W-:Y:S02]  /*0aa0*/  LOP3.LUT R14, R17, 0xffff, RZ, 0xc0, !PT ;  /* 0x0000ffff110e7812 */ /* 0x000fe400078ec0ff */
[----:B------:R-:W-:Y:S02]  /*0ab0*/  LOP3.LUT R15, R18, 0xffff, RZ, 0xc0, !PT ;  /* 0x0000ffff120f7812 */ /* 0x000fe400078ec0ff */
[----:B------:R-:W-:Y:S02]  /*0ac0*/  LOP3.LUT R16, R19, 0xffff, RZ, 0xc0, !PT ;  /* 0x0000ffff13107812 */ /* 0x000fe400078ec0ff */
[----:B------:R-:W-:Y:S02]  /*0ad0*/  LOP3.LUT R17, R21, 0xffff, RZ, 0xc0, !PT ;  /* 0x0000ffff15117812 */ /* 0x000fe400078ec0ff */
[----:B------:R-:W-:-:S02]  /*0ae0*/  SHF.R.U32.HI R14, RZ, 0x8, R14 ;  /* 0x00000008ff0e7819 */ /* 0x000fc4000001160e */
[----:B------:R-:W-:Y:S02]  /*0af0*/  SHF.R.U32.HI R15, RZ, 0x8, R15 ;  /* 0x00000008ff0f7819 */ /* 0x000fe4000001160f */
[----:B------:R-:W-:Y:S02]  /*0b00*/  SHF.R.U32.HI R16, RZ, 0x8, R16 ;  /* 0x00000008ff107819 */ /* 0x000fe40000011610 */
[----:B------:R-:W-:Y:S02]  /*0b10*/  SHF.R.U32.HI R17, RZ, 0x8, R17 ;  /* 0x00000008ff117819 */ /* 0x000fe40000011611 */
[----:B------:R-:W-:Y:S02]  /*0b20*/  LOP3.LUT R14, R14, 0xffff, RZ, 0xc0, !PT ;  /* 0x0000ffff0e0e7812 */ /* 0x000fe400078ec0ff */
[----:B------:R-:W-:Y:S02]  /*0b30*/  LOP3.LUT R15, R15, 0xffff, RZ, 0xc0, !PT ;  /* 0x0000ffff0f0f7812 */ /* 0x000fe400078ec0ff */
[----:B------:R-:W-:-:S02]  /*0b40*/  LOP3.LUT R18, R16, 0xffff, RZ, 0xc0, !PT ;  /* 0x0000ffff10127812 */ /* 0x000fc400078ec0ff */
[----:B------:R-:W-:Y:S02]  /*0b50*/  LOP3.LUT R19, R17, 0xffff, RZ, 0xc0, !PT ;  /* 0x0000ffff11137812 */ /* 0x000fe400078ec0ff */
[----:B------:R-:W-:Y:S02]  /*0b60*/  LEA R14, R14, UR11, 0x2 ;  /* 0x0000000b0e0e7c11 */ /* 0x000fe4000f8e10ff */
[----:B------:R-:W-:Y:S02]  /*0b70*/  LEA R16, R15, UR11, 0x2 ;  /* 0x0000000b0f107c11 */ /* 0x000fe4000f8e10ff */
[----:B------:R-:W-:Y:S01]  /*0b80*/  LEA R17, R18, UR11, 0x2 ;  /* 0x0000000b12117c11 */ /* 0x000fe2000f8e10ff */
[----:B------:R0:W-:Y:S01]  /*0b90*/  ATOMS.POPC.INC.32 RZ, [R14+URZ] ;  /* 0x000000000eff7f8c */ /* 0x0001e2000d8000ff */
[----:B------:R-:W-:-:S03]  /*0ba0*/  LEA R18, R19, UR11, 0x2 ;  /* 0x0000000b13127c11 */ /* 0x000fc6000f8e10ff */
[----:B------:R0:W-:Y:S04]  /*0bb0*/  ATOMS.POPC.INC.32 RZ, [R16+URZ] ;  /* 0x0000000010ff7f8c */ /* 0x0001e8000d8000ff */
[----:B------:R0:W-:Y:S04]  /*0bc0*/  ATOMS.POPC.INC.32 RZ, [R17+URZ] ;  /* 0x0000000011ff7f8c */ /* 0x0001e8000d8000ff */
[----:B------:R0:W-:Y:S01]  /*0bd0*/  ATOMS.POPC.INC.32 RZ, [R18+URZ] ;  /* 0x0000000012ff7f8c */ /* 0x0001e2000d8000ff */
[----:B------:R-:W-:-:S07]  /*0be0*/  LOP3.LUT R15, R13, 0x1000, RZ, 0xfc, !PT ;  /* 0x000010000d0f7812 */ /* 0x000fce00078efcff */
.L_x_1486:
[----:B------:R-:W-:Y:S05]  /*0bf0*/  BSYNC.RECONVERGENT B1 ;  /* 0x0000000000017941 */ /* 0x000fea0003800200 */
.L_x_1485:
[----:B------:R-:W-:Y:S05]  /*0c00*/  @!P4 BRA `(.L_x_1484) ;  /* 0x00000004008cc947 */ /* 0x000fea0003800000 */
[----:B------:R-:W-:-:S03]  /*0c10*/  IMAD.WIDE.U32 R8, R15, 0x4, R8 ;  /* 0x000000040f087825 */ /* 0x000fc600078e0008 */
[----:B------:R-:W-:-:S04]  /*0c20*/  IADD3 R8, P0, PT, R8, UR12, RZ ;  /* 0x0000000c08087c10 */ /* 0x000fc8000ff1e0ff */
[----:B------:R-:W-:-:S04]  /*0c30*/  IADD3 R8, P1, PT, R8, 0x4000, RZ ;  /* 0x0000400008087810 */ /* 0x000fc80007f3e0ff */
[----:B------:R-:W-:-:S09]  /*0c40*/  IADD3.X R9, PT, PT, RZ, UR13, R9, P1, P0 ;  /* 0x0000000dff097c10 */ /* 0x000fd20008fe0409 */
.L_x_1487:
[----:B-1----:R-:W2:Y:S04]  /*0c50*/  LDG.E.CONSTANT R21, desc[UR8][R8.64+-0x4000] ;  /* 0xffc0000808157981 */ /* 0x002ea8000c1e9900 */
[----:B------:R-:W3:Y:S04]  /*0c60*/  LDG.E.CONSTANT R20, desc[UR8][R8.64+-0x3ffc] ;  /* 0xffc0040808147981 */ /* 0x000ee8000c1e9900 */
[----:B------:R-:W4:Y:S04]  /*0c70*/  LDG.E.CONSTANT R22, desc[UR8][R8.64+-0x3ff8] ;  /* 0xffc0080808167981 */ /* 0x000f28000c1e9900 */
[----:B0-----:R-:W5:Y:S04]  /*0c80*/  LDG.E.CONSTANT R16, desc[UR8][R8.64] ;  /* 0x0000000808107981 */ /* 0x001f68000c1e9900 */
[----:B------:R-:W5:Y:S04]  /*0c90*/  LDG.E.CONSTANT R17, desc[UR8][R8.64+-0x3ff4] ;  /* 0xffc00c0808117981 */ /* 0x000f68000c1e9900 */
[----:B------:R-:W5:Y:S04]  /*0ca0*/  LDG.E.CONSTANT R18, desc[UR8][R8.64+0x4] ;  /* 0x0000040808127981 */ /* 0x000f68000c1e9900 */
[----:B------:R-:W5:Y:S04]  /*0cb0*/  LDG.E.CONSTANT R19, desc[UR8][R8.64+0x8] ;  /* 0x0000080808137981 */ /* 0x000f68000c1e9900 */
[----:B------:R-:W5:Y:S01]  /*0cc0*/  LDG.E.CONSTANT R14, desc[UR8][R8.64+0xc] ;  /* 0x00000c08080e7981 */ /* 0x000f62000c1e9900 */
[----:B------:R-:W-:Y:S01]  /*0cd0*/  VIADD R15, R15, 0x2000 ;  /* 0x000020000f0f7836 */ /* 0x000fe20000000000 */
[----:B--2---:R-:W0:Y:S08]  /*0ce0*/  F2F.F16.F32 R21, R21 ;  /* 0x0000001500157304 */ /* 0x004e300000200800 */
[----:B---3--:R-:W1:Y:S08]  /*0cf0*/  F2F.F16.F32 R20, R20 ;  /* 0x0000001400147304 */ /* 0x008e700000200800 */
[----:B----4-:R-:W2:Y:S01]  /*0d00*/  F2F.F16.F32 R22, R22 ;  /* 0x0000001600167304 */ /* 0x010ea20000200800 */
[----:B0-----:R-:W-:-:S02]  /*0d10*/  PRMT R23, R21, 0x9910, RZ ;  /* 0x0000991015177816 */ /* 0x001fc400000000ff */
[----:B-1----:R-:W-:Y:S02]  /*0d20*/  PRMT R24, R20, 0x9910, RZ ;  /* 0x0000991014187816 */ /* 0x002fe400000000ff */
[----:B------:R-:W-:-:S03]  /*0d30*/  ISETP.GE.AND P0, PT, R23, RZ, PT ;  /* 0x000000ff1700720c */ /* 0x000fc60003f06270 */
[----:B------:R-:W-:Y:S01]  /*0d40*/  IMAD.MOV.U32 R23, RZ, RZ, R24 ;  /* 0x000000ffff177224 */ /* 0x000fe200078e0018 */
[----:B--2---:R-:W-:Y:S01]  /*0d50*/  PRMT R25, R22, 0x9910, RZ ;  /* 0x0000991016197816 */ /* 0x004fe200000000ff */
[----:B-----5:R-:W0:Y:S03]  /*0d60*/  F2F.F16.F32 R16, R16 ;  /* 0x0000001000107304 */ /* 0x020e260000200800 */
[----:B------:R-:W-:Y:S01]  /*0d70*/  ISETP.GE.AND P1, PT, R23, RZ, PT ;  /* 0x000000ff1700720c */ /* 0x000fe20003f26270 */
[----:B------:R-:W-:-:S04]  /*0d80*/  IMAD.MOV.U32 R24, RZ, RZ, R25 ;  /* 0x000000ffff187224 */ /* 0x000fc800078e0019 */
[----:B------:R-:W1:Y:S01]  /*0d90*/  F2F.F16.F32 R17, R17 ;  /* 0x0000001100117304 */ /* 0x000e620000200800 */
[----:B------:R-:W-:-:S07]  /*0da0*/  ISETP.GE.AND P2, PT, R24, RZ, PT ;  /* 0x000000ff1800720c */ /* 0x000fce0003f46270 */
[----:B------:R-:W2:Y:S01]  /*0db0*/  F2F.F16.F32 R18, R18 ;  /* 0x0000001200127304 */ /* 0x000ea20000200800 */
[----:B------:R-:W-:-:S07]  /*0dc0*/  LOP3.LUT R24, RZ, R20, RZ, 0x33, !PT ;  /* 0x00000014ff187212 */ /* 0x000fce00078e33ff */
[----:B------:R-:W3:Y:S08]  /*0dd0*/  F2F.F16.F32 R19, R19 ;  /* 0x0000001300137304 */ /* 0x000ef00000200800 */
[----:B------:R-:W4:Y:S01]  /*0de0*/  F2F.F16.F32 R14, R14 ;  /* 0x0000000e000e7304 */ /* 0x000f220000200800 */
[----:B------:R-:W-:Y:S02]  /*0df0*/  @P1 LOP3.LUT R24, R20, 0x8000, RZ, 0xfc, !PT ;  /* 0x0000800014181812 */ /* 0x000fe400078efcff */
[----:B------:R-:W-:-:S02]  /*0e00*/  LOP3.LUT R23, RZ, R21, RZ, 0x33, !PT ;  /* 0x00000015ff177212 */ /* 0x000fc400078e33ff */
[----:B0-----:R-:W-:Y:S02]  /*0e10*/  PRMT R20, R16, 0x9910, RZ ;  /* 0x0000991010147816 */ /* 0x001fe400000000ff */
[----:B-1----:R-:W-:Y:S02]  /*0e20*/  PRMT R25, R17, 0x9910, RZ ;  /* 0x0000991011197816 */ /* 0x002fe400000000ff */
[----:B------:R-:W-:Y:S02]  /*0e30*/  @P0 LOP3.LUT R23, R21, 0x8000, RZ, 0xfc, !PT ;  /* 0x0000800015170812 */ /* 0x000fe400078efcff */
[----:B------:R-:W-:Y:S02]  /*0e40*/  LOP3.LUT R21, RZ, R22, RZ, 0x33, !PT ;  /* 0x00000016ff157212 */ /* 0x000fe400078e33ff */
[----:B------:R-:W-:Y:S02]  /*0e50*/  @P2 LOP3.LUT R21, R22, 0x8000, RZ, 0xfc, !PT ;  /* 0x0000800016152812 */ /* 0x000fe400078efcff */
[----:B------:R-:W-:-:S02]  /*0e60*/  ISETP.GE.AND P1, PT, R20, RZ, PT ;  /* 0x000000ff1400720c */ /* 0x000fc40003f26270 */
[----:B------:R-:W-:Y:S02]  /*0e70*/  ISETP.GE.AND P0, PT, R25, RZ, PT ;  /* 0x000000ff1900720c */ /* 0x000fe40003f06270 */
[----:B--2---:R-:W-:Y:S02]  /*0e80*/  PRMT R22, R18, 0x9910, RZ ;  /* 0x0000991012167816 */ /* 0x004fe400000000ff */
[----:B------:R-:W-:Y:S02]  /*0e90*/  LOP3.LUT R20, R23, 0xffff, RZ, 0xc0, !PT ;  /* 0x0000ffff17147812 */ /* 0x000fe400078ec0ff */
[----:B---3--:R-:W-:Y:S02]  /*0ea0*/  PRMT R25, R19, 0x9910, RZ ;  /* 0x0000991013197816 */ /* 0x008fe400000000ff */
[----:B----4-:R-:W-:Y:S02]  /*0eb0*/  PRMT R23, R14, 0x9910, RZ ;  /* 0x000099100e177816 */ /* 0x010fe400000000ff */
[----:B------:R-:W-:-:S02]  /*0ec0*/  ISETP.GE.AND P2, PT, R22, RZ, PT ;  /* 0x000000ff1600720c */ /* 0x000fc40003f46270 */
[----:B------:R-:W-:Y:S02]  /*0ed0*/  ISETP.GE.AND P3, PT, R25, RZ, PT ;  /* 0x000000ff1900720c */ /* 0x000fe40003f66270 */
[----:B------:R-:W-:Y:S02]  /*0ee0*/  ISETP.GE.AND P4, PT, R23, RZ, PT ;  /* 0x000000ff1700720c */ /* 0x000fe40003f86270 */
[----:B------:R-:W-:Y:S02]  /*0ef0*/  LOP3.LUT R24, R24, 0xffff, RZ, 0xc0, !PT ;  /* 0x0000ffff18187812 */ /* 0x000fe400078ec0ff */
[----:B------:R-:W-:Y:S02]  /*0f00*/  LOP3.LUT R23, RZ, R17, RZ, 0x33, !PT ;  /* 0x00000011ff177212 */ /* 0x000fe400078e33ff */
[----:B------:R-:W-:Y:S02]  /*0f10*/  LOP3.LUT R22, R21, 0xffff, RZ, 0xc0, !PT ;  /* 0x0000ffff15167812 */ /* 0x000fe400078ec0ff */
[----:B------:R-:W-:-:S02]  /*0f20*/  @P0 LOP3.LUT R23, R17, 0x8000, RZ, 0xfc, !PT ;  /* 0x0000800011170812 */ /* 0x000fc400078efcff */
[----:B------:R-:W-:Y:S02]  /*0f30*/  SHF.R.U32.HI R21, RZ, 0x8, R24 ;  /* 0x00000008ff157819 */ /* 0x000fe40000011618 */
[----:B------:R-:W-:Y:S02]  /*0f40*/  LOP3.LUT R17, RZ, R16, RZ, 0x33, !PT ;  /* 0x00000010ff117212 */ /* 0x000fe400078e33ff */
[----:B------:R-:W-:Y:S02]  /*0f50*/  LOP3.LUT R24, RZ, R18, RZ, 0x33, !PT ;  /* 0x00000012ff187212 */ /* 0x000fe400078e33ff */
[----:B------:R-:W-:Y:S02]  /*0f60*/  @P1 LOP3.LUT R17, R16, 0x8000, RZ, 0xfc, !PT ;  /* 0x0000800010111812 */ /* 0x000fe400078efcff */
[----:B------:R-:W-:Y:S02]  /*0f70*/  LOP3.LUT R25, RZ, R19, RZ, 0x33, !PT ;  /* 0x00000013ff197212 */ /* 0x000fe400078e33ff */
[----:B------:R-:W-:-:S02]  /*0f80*/  LOP3.LUT R26, RZ, R14, RZ, 0x33, !PT ;  /* 0x0000000eff1a7212 */ /* 0x000fc400078e33ff */
[----:B------:R-:W-:Y:S02]  /*0f90*/  @P2 LOP3.LUT R24, R18, 0x8000, RZ, 0xfc, !PT ;  /* 0x0000800012182812 */ /* 0x000fe400078efcff */
[----:B------:R-:W-:Y:S02]  /*0fa0*/  @P3 LOP3.LUT R25, R19, 0x8000, RZ, 0xfc, !PT ;  /* 0x0000800013193812 */ /* 0x000fe400078efcff */
[----:B------:R-:W-:Y:S02]  /*0fb0*/  @P4 LOP3.LUT R26, R14, 0x8000, RZ, 0xfc, !PT ;  /* 0x000080000e1a4812 */ /* 0x000fe400078efcff */
[----:B------:R-:W-:Y:S02]  /*0fc0*/  LOP3.LUT R14, R23, 0xffff, RZ, 0xc0, !PT ;  /* 0x0000ffff170e7812 */ /* 0x000fe400078ec0ff */
[----:B------:R-:W-:Y:S02]  /*0fd0*/  SHF.R.U32.HI R20, RZ, 0x8, R20 ;  /* 0x00000008ff147819 */ /* 0x000fe40000011614 */
[----:B------:R-:W-:-:S02]  /*0fe0*/  LOP3.LUT R16, R17, 0xffff, RZ, 0xc0, !PT ;  /* 0x0000ffff11107812 */ /* 0x000fc400078ec0ff */
[----:B------:R-:W-:Y:S02]  /*0ff0*/  LOP3.LUT R17, R24, 0xffff, RZ, 0xc0, !PT ;  /* 0x0000ffff18117812 */ /* 0x000fe400078ec0ff */
[----:B------:R-:W-:Y:S02]  /*1000*/  SHF.R.U32.HI R22, RZ, 0x8, R22 ;  /* 0x00000008ff167819 */ /* 0x000fe40000011616 */
[----:B------:R-:W-:Y:S02]  /*1010*/  LOP3.LUT R18, R25, 0xffff, RZ, 0xc0, !PT ;  /* 0x0000ffff19127812 */ /* 0x000fe400078ec0ff */
[----:B------:R-:W-:Y:S02]  /*1020*/  LOP3.LUT R19, R26, 0xffff, RZ, 0xc0, !PT ;  /* 0x0000ffff1a137812 */ /* 0x000fe400078ec0ff */
[----:B------:R-:W-:Y:S02]  /*1030*/  SHF.R.U32.HI R14, RZ, 0x8, R14 ;  /* 0x00000008ff0e7819 */ /* 0x000fe4000001160e */
[----:B------:R-:W-:-:S02]  /*1040*/  LOP3.LUT R20, R20, 0xffff, RZ, 0xc0, !PT ;  /* 0x0000ffff14147812 */ /* 0x000fc400078ec0ff */
[----:B------:R-:W-:Y:S02]  /*1050*/  SHF.R.U32.HI R16, RZ, 0x8, R16 ;  /* 0x00000008ff107819 */ /* 0x000fe40000011610 */
[----:B------:R-:W-:Y:S02]  /*1060*/  LOP3.LUT R21, R21, 0xffff, RZ, 0xc0, !PT ;  /* 0x0000ffff15157812 */ /* 0x000fe400078ec0ff */
[----:B------:R-:W-:Y:S02]  /*1070*/  SHF.R.U32.HI R17, RZ, 0x8, R17 ;  /* 0x00000008ff117819 */ /* 0x000fe40000011611 */
[----:B------:R-:W-:Y:S02]  /*1080*/  LOP3.LUT R22, R22, 0xffff, RZ, 0xc0, !PT ;  /* 0x0000ffff16167812 */ /* 0x000fe400078ec0ff */
[----:B------:R-:W-:Y:S02]  /*1090*/  SHF.R.U32.HI R18, RZ, 0x8, R18 ;  /* 0x00000008ff127819 */ /* 0x000fe40000011612 */
[----:B------:R-:W-:-:S02]  /*10a0*/  SHF.R.U32.HI R19, RZ, 0x8, R19 ;  /* 0x00000008ff137819 */ /* 0x000fc40000011613 */
[----:B------:R-:W-:Y:S02]  /*10b0*/  LOP3.LUT R14, R14, 0xffff, RZ, 0xc0, !PT ;  /* 0x0000ffff0e0e7812 */ /* 0x000fe400078ec0ff */
[----:B------:R-:W-:Y:S02]  /*10c0*/  LEA R20, R20, UR11, 0x2 ;  /* 0x0000000b14147c11 */ /* 0x000fe4000f8e10ff */
[----:B------:R-:W-:Y:S02]  /*10d0*/  LOP3.LUT R16, R16, 0xffff, RZ, 0xc0, !PT ;  /* 0x0000ffff10107812 */ /* 0x000fe400078ec0ff */
[----:B------:R-:W-:Y:S01]  /*10e0*/  ISETP.GE.AND P0, PT, R15, R0, PT ;  /* 0x000000000f00720c */ /* 0x000fe20003f06270 */
[----:B------:R1:W-:Y:S01]  /*10f0*/  ATOMS.POPC.INC.32 RZ, [R20+URZ] ;  /* 0x0000000014ff7f8c */ /* 0x0003e2000d8000ff */
[----:B------:R-:W-:Y:S02]  /*1100*/  LEA R21, R21, UR11, 0x2 ;  /* 0x0000000b15157c11 */ /* 0x000fe4000f8e10ff */
[----:B------:R-:W-:-:S02]  /*1110*/  LOP3.LUT R17, R17, 0xffff, RZ, 0xc0, !PT ;  /* 0x0000ffff11117812 */ /* 0x000fc400078ec0ff */
[----:B------:R-:W-:Y:S01]  /*1120*/  LEA R22, R22, UR11, 0x2 ;  /* 0x0000000b16167c11 */ /* 0x000fe2000f8e10ff */
[----:B------:R1:W-:Y:S01]  /*1130*/  ATOMS.POPC.INC.32 RZ, [R21+URZ] ;  /* 0x0000000015ff7f8c */ /* 0x0003e2000d8000ff */
[----:B------:R-:W-:Y:S02]  /*1140*/  LOP3.LUT R18, R18, 0xffff, RZ, 0xc0, !PT ;  /* 0x0000ffff12127812 */ /* 0x000fe400078ec0ff */
[----:B------:R-:W-:Y:S01]  /*1150*/  LOP3.LUT R19, R19, 0xffff, RZ, 0xc0, !PT ;  /* 0x0000ffff13137812 */ /* 0x000fe200078ec0ff */
[----:B------:R1:W-:Y:S01]  /*1160*/  ATOMS.POPC.INC.32 RZ, [R22+URZ] ;  /* 0x0000000016ff7f8c */ /* 0x0003e2000d8000ff */
[----:B------:R-:W-:Y:S02]  /*1170*/  LEA R14, R14, UR11, 0x2 ;  /* 0x0000000b0e0e7c11 */ /* 0x000fe4000f8e10ff */
[----:B------:R-:W-:Y:S02]  /*1180*/  LEA R16, R16, UR11, 0x2 ;  /* 0x0000000b10107c11 */ /* 0x000fe4000f8e10ff */
[----:B------:R-:W-:Y:S01]  /*1190*/  LEA R17, R17, UR11, 0x2 ;  /* 0x0000000b11117c11 */ /* 0x000fe2000f8e10ff */
[----:B------:R1:W-:Y:S01]  /*11a0*/  ATOMS.POPC.INC.32 RZ, [R14+URZ] ;  /* 0x000000000eff7f8c */ /* 0x0003e2000d8000ff */
[----:B------:R-:W-:-:S02]  /*11b0*/  LEA R18, R18, UR11, 0x2 ;  /* 0x0000000b12127c11 */ /* 0x000fc4000f8e10ff */
[----:B------:R-:W-:Y:S01]  /*11c0*/  LEA R19, R19, UR11, 0x2 ;  /* 0x0000000b13137c11 */ /* 0x000fe2000f8e10ff */
[----:B------:R1:W-:Y:S01]  /*11d0*/  ATOMS.POPC.INC.32 RZ, [R16+URZ] ;  /* 0x0000000010ff7f8c */ /* 0x0003e2000d8000ff */
[----:B------:R-:W-:-:S03]  /*11e0*/  IADD3 R8, P1, PT, R8, 0x8000, RZ ;  /* 0x0000800008087810 */ /* 0x000fc60007f3e0ff */
[----:B------:R1:W-:Y:S04]  /*11f0*/  ATOMS.POPC.INC.32 RZ, [R17+URZ] ;  /* 0x0000000011ff7f8c */ /* 0x0003e8000d8000ff */
[----:B------:R1:W-:Y:S01]  /*1200*/  ATOMS.POPC.INC.32 RZ, [R18+URZ] ;  /* 0x0000000012ff7f8c */ /* 0x0003e2000d8000ff */
[----:B------:R-:W-:-:S03]  /*1210*/  IMAD.X R9, RZ, RZ, R9, P1 ;  /* 0x000000ffff097224 */ /* 0x000fc600008e0609 */
[----:B------:R1:W-:Y:S01]  /*1220*/  ATOMS.POPC.INC.32 RZ, [R19+URZ] ;  /* 0x0000000013ff7f8c */ /* 0x0003e2000d8000ff */
[----:B------:R-:W-:Y:S05]  /*1230*/  @!P0 BRA `(.L_x_1487) ;  /* 0xfffffff800848947 */ /* 0x000fea000383ffff */
.L_x_1484:
[----:B------:R-:W-:Y:S05]  /*1240*/  BSYNC.RECONVERGENT B0 ;  /* 0x0000000000007941 */ /* 0x000fea0003800200 */
.L_x_1483:
[----:B------:R-:W-:Y:S01]  /*1250*/  IMAD.IADD R15, R11, 0x1, R0 ;  /* 0x000000010b0f7824 */ /* 0x000fe200078e0200 */
[----:B------:R-:W-:Y:S04]  /*1260*/  BSSY.RECONVERGENT B0, `(.L_x_1488) ;  /* 0x00000d2000007945 */ /* 0x000fe80003800200 */
[----:B------:R-:W-:-:S13]  /*1270*/  ISETP.GE.AND P0, PT, R15, R10, PT ;  /* 0x0000000a0f00720c */ /* 0x000fda0003f06270 */
[----:B------:R-:W-:Y:S05]  /*1280*/  @P0 BRA `(.L_x_1489) ;  /* 0x0000000c003c0947 */ /* 0x000fea0003800000 */
[----:B------:R-:W-:Y:S01]  /*1290*/  VIADDMNMX R9, R15, 0x400, R10, !PT ;  /* 0x000004000f097846 */ /* 0x000fe2000780010a */
[----:B------:R-:W-:Y:S01]  /*12a0*/  BSSY.RECONVERGENT B1, `(.L_x_1490) ;  /* 0x000006c000017945 */ /* 0x000fe20003800200 */
[----:B01----:R-:W-:Y:S01]  /*12b0*/  LOP3.LUT R14, RZ, R11, RZ, 0x33, !PT ;  /* 0x0000000bff0e7212 */ /* 0x003fe200078e33ff */
[----:B------:R-:W-:-:S03]  /*12c0*/  IMAD.MOV.U32 R17, RZ, RZ, R15 ;  /* 0x000000ffff117224 */ /* 0x000fc600078e000f */
[----:B------:R-:W-:-:S04]  /*12d0*/  IADD3 R14, PT, PT, -R0, R9, R14 ;  /* 0x00000009000e7210 */ /* 0x000fc80007ffe10e */
[C---:B------:R-:W-:Y:S02]  /*12e0*/  ISETP.GE.U32.AND P1, PT, R14.reuse, 0x1c00, PT ;  /* 0x00001c000e00780c */ /* 0x040fe40003f26070 */
[----:B------:R-:W-:-:S04]  /*12f0*/  LEA.HI R16, R14, 0x1, RZ, 0x16 ;  /* 0x000000010e107811 */ /* 0x000fc800078fb0ff */
[----:B------:R-:W-:-:S04]  /*1300*/  LOP3.LUT R25, R16, 0x7, RZ, 0xc0, !PT ;  /* 0x0000000710197812 */ /* 0x000fc800078ec0ff */
[----:B------:R-:W-:-:S03]  /*1310*/  ISETP.NE.AND P0, PT, R25, RZ, PT ;  /* 0x000000ff1900720c */ /* 0x000fc60003f05270 */
[----:B------:R-:W-:Y:S10]  /*1320*/  @!P1 BRA `(.L_x_1491) ;  /* 0x00000004008c9947 */ /* 0x000ff40003800000 */
[----:B------:R-:W-:Y:S01]  /*1330*/  LOP3.LUT R18, R16, 0x7ffff8, RZ, 0xc0, !PT ;  /* 0x007ffff810127812 */ /* 0x000fe200078ec0ff */
[----:B------:R-:W-:-:S04]  /*1340*/  IMAD.MOV.U32 R17, RZ, RZ, R15 ;  /* 0x000000ffff117224 */ /* 0x000fc800078e000f */
[----:B------:R-:W-:-:S07]  /*1350*/  IMAD.MOV R18, RZ, RZ, -R18 ;  /* 0x000000ffff127224 */ /* 0x000fce00078e0a12 */
.L_x_1492:
[----:B0-----:R-:W-:-:S05]  /*1360*/  IMAD.WIDE R8, R17, 0x4, R2 ;  /* 0x0000000411087825 */ /* 0x001fca00078e0202 */
[----:B------:R-:W2:Y:S04]  /*1370*/  LDG.E.CONSTANT R22, desc[UR8][R8.64] ;  /* 0x0000000808167981 */ /* 0x000ea8000c1e9900 */
[----:B------:R-:W3:Y:S04]  /*1380*/  LDG.E.CONSTANT R20, desc[UR8][R8.64+0x1000] ;  /* 0x0010000808147981 */ /* 0x000ee8000c1e9900 */
[----:B------:R-:W4:Y:S04]  /*1390*/  LDG.E.CONSTANT R19, desc[UR8][R8.64+0x2000] ;  /* 0x0020000808137981 */ /* 0x000f28000c1e9900 */
[----:B------:R-:W5:Y:S04]  /*13a0*/  LDG.E.CONSTANT R26, desc[UR8][R8.64+0x4000] ;  /* 0x00400008081a7981 */ /* 0x000f68000c1e9900 */
[----:B------:R-:W5:Y:S01]  /*13b0*/  LDG.E.CONSTANT R24, desc[UR8][R8.64+0x5000] ;  /* 0x0050000808187981 */ /* 0x000f62000c1e9900 */
[----:B--2---:R-:W0:Y:S08]  /*13c0*/  F2F.F16.F32 R22, R22 ;  /* 0x0000001600167304 */ /* 0x004e300000200800 */
[----:B---3--:R-:W1:Y:S01]  /*13d0*/  F2F.F16.F32 R20, R20 ;  /* 0x0000001400147304 */ /* 0x008e620000200800 */
[----:B0-----:R-:W-:-:S07]  /*13e0*/  PRMT R21, R22, 0x9910, RZ ;  /* 0x0000991016157816 */ /* 0x001fce00000000ff */
[----:B----4-:R-:W0:Y:S01]  /*13f0*/  F2F.F16.F32 R19, R19 ;  /* 0x0000001300137304 */ /* 0x010e220000200800 */
[----:B------:R-:W-:Y:S02]  /*1400*/  ISETP.GE.AND P1, PT, R21, RZ, PT ;  /* 0x000000ff1500720c */ /* 0x000fe40003f26270 */
[----:B-1----:R-:W-:-:S05]  /*1410*/  PRMT R23, R20, 0x9910, RZ ;  /* 0x0000991014177816 */ /* 0x002fca00000000ff */
[----:B------:R-:W-:Y:S02]  /*1420*/  IMAD.MOV.U32 R21, RZ, RZ, R23 ;  /* 0x000000ffff157224 */ /* 0x000fe400078e0017 */
[----:B------:R-:W2:Y:S03]  /*1430*/  LDG.E.CONSTANT R23, desc[UR8][R8.64+0x3000] ;  /* 0x0030000808177981 */ /* 0x000ea6000c1e9900 */
[----:B------:R-:W-:Y:S02]  /*1440*/  ISETP.GE.AND P2, PT, R21, RZ, PT ;  /* 0x000000ff1500720c */ /* 0x000fe40003f46270 */
[----:B------:R-:W-:Y:S02]  /*1450*/  LOP3.LUT R27, RZ, R20, RZ, 0x33, !PT ;  /* 0x00000014ff1b7212 */ /* 0x000fe400078e33ff */
[----:B------:R-:W-:Y:S02]  /*1460*/  LOP3.LUT R21, RZ, R22, RZ, 0x33, !PT ;  /* 0x00000016ff157212 */ /* 0x000fe400078e33ff */
[----:B------:R-:W-:-:S02]  /*1470*/  @P1 LOP3.LUT R21, R22, 0x8000, RZ, 0xfc, !PT ;  /* 0x0000800016151812 */ /* 0x000fc400078efcff */
[----:B------:R-:W3:Y:S05]  /*1480*/  LDG.E.CONSTANT R22, desc[UR8][R8.64+0x7000] ;  /* 0x0070000808167981 */ /* 0x000eea000c1e9900 */
[----:B------:R-:W-:Y:S02]  /*1490*/  @P2 LOP3.LUT R27, R20, 0x8000, RZ, 0xfc, !PT ;  /* 0x00008000141b2812 */ /* 0x000fe400078efcff */
[----:B0-----:R-:W-:-:S04]  /*14a0*/  PRMT R20, R19, 0x9910, RZ ;  /* 0x0000991013147816 */ /* 0x001fc800000000ff */
[----:B------:R-:W-:Y:S02]  /*14b0*/  ISETP.GE.AND P1, PT, R20, RZ, PT ;  /* 0x000000ff1400720c */ /* 0x000fe40003f26270 */
[----:B------:R0:W4:Y:S01]  /*14c0*/  LDG.E.CONSTANT R20, desc[UR8][R8.64+0x6000] ;  /* 0x0060000808147981 */ /* 0x000122000c1e9900 */
[----:B------:R-:W-:Y:S02]  /*14d0*/  LOP3.LUT R28, R21, 0xffff, RZ, 0xc0, !PT ;  /* 0x0000ffff151c7812 */ /* 0x000fe400078ec0ff */
[----:B-----5:R-:W-:Y:S01]  /*14e0*/  F2F.F16.F32 R21, R26 ;  /* 0x0000001a00157304 */ /* 0x020fe20000200800 */
[----:B------:R-:W-:Y:S02]  /*14f0*/  LOP3.LUT R29, R27, 0xffff, RZ, 0xc0, !PT ;  /* 0x0000ffff1b1d7812 */ /* 0x000fe400078ec0ff */
[----:B------:R-:W-:Y:S02]  /*1500*/  SHF.R.U32.HI R27, RZ, 0x8, R28 ;  /* 0x00000008ff1b7819 */ /* 0x000fe4000001161c */
[----:B------:R-:W-:-:S03]  /*1510*/  SHF.R.U32.HI R28, RZ, 0x8, R29 ;  /* 0x00000008ff1c7819 */ /* 0x000fc6000001161d */
[----:B------:R-:W1:Y:S01]  /*1520*/  F2F.F16.F32 R24, R24 ;  /* 0x0000001800187304 */ /* 0x000e620000200800 */
[----:B------:R-:W-:Y:S02]  /*1530*/  LOP3.LUT R27, R27, 0xffff, RZ, 0xc0, !PT ;  /* 0x0000ffff1b1b7812 */ /* 0x000fe400078ec0ff */
[----:B------:R-:W-:Y:S02]  /*1540*/  LOP3.LUT R28, R28, 0xffff, RZ, 0xc0, !PT ;  /* 0x0000ffff1c1c7812 */ /* 0x000fe400078ec0ff */
[----:B0-----:R-:W-:Y:S02]  /*1550*/  LOP3.LUT R8, RZ, R19, RZ, 0x33, !PT ;  /* 0x00000013ff087212 */ /* 0x001fe400078e33ff */
[----:B------:R-:W-:Y:S02]  /*1560*/  LEA R27, R27, UR11, 0x2 ;  /* 0x0000000b1b1b7c11 */ /* 0x000fe4000f8e10ff */
[----:B------:R-:W-:Y:S02]  /*1570*/  @P1 LOP3.LUT R8, R19, 0x8000, RZ, 0xfc, !PT ;  /* 0x0000800013081812 */ /* 0x000fe400078efcff */
[----:B------:R-:W-:Y:S01]  /*1580*/  LEA R9, R28, UR11, 0x2 ;  /* 0x0000000b1c097c11 */ /* 0x000fe2000f8e10ff */
[----:B------:R-:W-:Y:S04]  /*1590*/  ATOMS.POPC.INC.32 RZ, [R27+URZ] ;  /* 0x000000001bff7f8c */ /* 0x000fe8000d8000ff */
[----:B------:R1:W-:Y:S02]  /*15a0*/  ATOMS.POPC.INC.32 RZ, [R9+URZ] ;  /* 0x0000000009ff7f8c */ /* 0x0003e4000d8000ff */
[----:B-1----:R-:W-:-:S04]  /*15b0*/  PRMT R9, R24, 0x9910, RZ ;  /* 0x0000991018097816 */ /* 0x002fc800000000ff */
[----:B------:R-:W-:Y:S02]  /*15c0*/  ISETP.GE.AND P3, PT, R9, RZ, PT ;  /* 0x000000ff0900720c */ /* 0x000fe40003f66270 */
[----:B------:R-:W-:-:S04]  /*15d0*/  LOP3.LUT R8, R8, 0xffff, RZ, 0xc0, !PT ;  /* 0x0000ffff08087812 */ /* 0x000fc800078ec0ff */
[----:B------:R-:W-:-:S04]  /*15e0*/  SHF.R.U32.HI R8, RZ, 0x8, R8 ;  /* 0x00000008ff087819 */ /* 0x000fc80000011608 */
[----:B------:R-:W-:-:S04]  /*15f0*/  LOP3.LUT R8, R8, 0xffff, RZ, 0xc0, !PT ;  /* 0x0000ffff08087812 */ /* 0x000fc800078ec0ff */
[----:B------:R-:W-:Y:S01]  /*1600*/  LEA R8, R8, UR11, 0x2 ;  /* 0x0000000b08087c11 */ /* 0x000fe2000f8e10ff */
[----:B------:R-:W-:-:S04]  /*1610*/  VIADD R18, R18, 0x8 ;  /* 0x0000000812127836 */ /* 0x000fc80000000000 */
[----:B------:R0:W-:Y:S01]  /*1620*/  ATOMS.POPC.INC.32 RZ, [R8+URZ] ;  /* 0x0000000008ff7f8c */ /* 0x0001e2000d8000ff */
[----:B------:R-:W-:Y:S01]  /*1630*/  VIADD R17, R17, 0x2000 ;  /* 0x0000200011117836 */ /* 0x000fe20000000000 */
[----:B--2---:R-:W1:Y:S08]  /*1640*/  F2F.F16.F32 R23, R23 ;  /* 0x0000001700177304 */ /* 0x004e700000200800 */
[----:B---3--:R-:W2:Y:S01]  /*1650*/  F2F.F16.F32 R22, R22 ;  /* 0x0000001600167304 */ /* 0x008ea20000200800 */
[----:B-1----:R-:W-:-:S05]  /*1660*/  PRMT R26, R23, 0x9910, RZ ;  /* 0x00009910171a7816 */ /* 0x002fca00000000ff */
[----:B------:R-:W-:Y:S02]  /*1670*/  IMAD.MOV.U32 R19, RZ, RZ, R26 ;  /* 0x000000ffff137224 */ /* 0x000fe400078e001a */
[----:B----4-:R-:W1:Y:S01]  /*1680*/  F2F.F16.F32 R20, R20 ;  /* 0x0000001400147304 */ /* 0x010e620000200800 */
[----:B------:R-:W-:Y:S02]  /*1690*/  PRMT R26, R21, 0x9910, RZ ;  /* 0x00009910151a7816 */ /* 0x000fe400000000ff */
[----:B------:R-:W-:-:S03]  /*16a0*/  ISETP.GE.AND P1, PT, R19, RZ, PT ;  /* 0x000000ff1300720c */ /* 0x000fc60003f26270 */
[----:B------:R-:W-:-:S05]  /*16b0*/  IMAD.MOV.U32 R19, RZ, RZ, R26 ;  /* 0x000000ffff137224 */ /* 0x000fca00078e001a */
[----:B------:R-:W-:Y:S02]  /*16c0*/  ISETP.GE.AND P2, PT, R19, RZ, PT ;  /* 0x000000ff1300720c */ /* 0x000fe40003f46270 */
[----:B--2---:R-:W-:Y:S02]  /*16d0*/  PRMT R19, R22, 0x9910, RZ ;  /* 0x0000991016137816 */ /* 0x004fe400000000ff */
[----:B-1----:R-:W-:Y:S02]  /*16e0*/  PRMT R9, R20, 0x9910, RZ ;  /* 0x0000991014097816 */ /* 0x002fe400000000ff */
[----:B------:R-:W-:Y:S02]  /*16f0*/  ISETP.GE.AND P5, PT, R19, RZ, PT ;  /* 0x000000ff1300720c */ /* 0x000fe40003fa6270 */
[----:B------:R-:W-:Y:S02]  /*1700*/  ISETP.GE.AND P4, PT, R9, RZ, PT ;  /* 0x000000ff0900720c */ /* 0x000fe40003f86270 */
[----:B------:R-:W-:-:S02]  /*1710*/  LOP3.LUT R9, RZ, R23, RZ, 0x33, !PT ;  /* 0x00000017ff097212 */ /* 0x000fc400078e33ff */
[----:B------:R-:W-:Y:S02]  /*1720*/  LOP3.LUT R19, RZ, R21, RZ, 0x33, !PT ;  /* 0x00000015ff137212 */ /* 0x000fe400078e33ff */
[----:B------:R-:W-:Y:S02]  /*1730*/  @P1 LOP3.LUT R9, R23, 0x8000, RZ, 0xfc, !PT ;  /* 0x0000800017091812 */ /* 0x000fe400078efcff */
[----:B------:R-:W-:Y:S02]  /*1740*/  @P2 LOP3.LUT R19, R21, 0x8000, RZ, 0xfc, !PT ;  /* 0x0000800015132812 */ /* 0x000fe400078efcff */
[----:B------:R-:W-:Y:S02]  /*1750*/  LOP3.LUT R21, RZ, R24, RZ, 0x33, !PT ;  /* 0x00000018ff157212 */ /* 0x000fe400078e33ff */
[----:B------:R-:W-:Y:S02]  /*1760*/  LOP3.LUT R23, RZ, R20, RZ, 0x33, !PT ;  /* 0x00000014ff177212 */ /* 0x000fe400078e33ff */
[----:B------:R-:W-:-:S02]  /*1770*/  @P3 LOP3.LUT R21, R24, 0x8000, RZ, 0xfc, !PT ;  /* 0x0000800018153812 */ /* 0x000fc400078efcff */
[----:B------:R-:W-:Y:S02]  /*1780*/  LOP3.LUT R26, RZ, R22, RZ, 0x33, !PT ;  /* 0x00000016ff1a7212 */ /* 0x000fe400078e33ff */
[----:B------:R-:W-:Y:S02]  /*1790*/  @P4 LOP3.LUT R23, R20, 0x8000, RZ, 0xfc, !PT ;  /* 0x0000800014174812 */ /* 0x000fe400078efcff */
[----:B------:R-:W-:Y:S02]  /*17a0*/  @P5 LOP3.LUT R26, R22, 0x8000, RZ, 0xfc, !PT ;  /* 0x00008000161a5812 */ /* 0x000fe400078efcff */
[----:B------:R-:W-:Y:S02]  /*17b0*/  LOP3.LUT R9, R9, 0xffff, RZ, 0xc0, !PT ;  /* 0x0000ffff09097812 */ /* 0x000fe400078ec0ff */
[----:B------:R-:W-:Y:S02]  /*17c0*/  LOP3.LUT R19, R19, 0xffff, RZ, 0xc0, !PT ;  /* 0x0000ffff13137812 */ /* 0x000fe400078ec0ff */
[----:B------:R-:W-:-:S02]  /*17d0*/  LOP3.LUT R21, R21, 0xffff, RZ, 0xc0, !PT ;  /* 0x0000ffff15157812 */ /* 0x000fc400078ec0ff */
[----:B------:R-:W-:Y:S02]  /*17e0*/  LOP3.LUT R20, R23, 0xffff, RZ, 0xc0, !PT ;  /* 0x0000ffff17147812 */ /* 0x000fe400078ec0ff */
[----:B------:R-:W-:Y:S02]  /*17f0*/  LOP3.LUT R26, R26, 0xffff, RZ, 0xc0, !PT ;  /* 0x0000ffff1a1a7812 */ /* 0x000fe400078ec0ff */
[----:B0-----:R-:W-:Y:S02]  /*1800*/  SHF.R.U32.HI R8, RZ, 0x8, R9 ;  /* 0x00000008ff087819 */ /* 0x001fe40000011609 */
[----:B------:R-:W-:Y:S02]  /*1810*/  SHF.R.U32.HI R9, RZ, 0x8, R19 ;  /* 0x00000008ff097819 */ /* 0x000fe40000011613 */
[----:B------:R-:W-:Y:S02]  /*1820*/  SHF.R.U32.HI R19, RZ, 0x8, R21 ;  /* 0x00000008ff137819 */ /* 0x000fe40000011615 */
[----:B------:R-:W-:-:S02]  /*1830*/  SHF.R.U32.HI R20, RZ, 0x8, R20 ;  /* 0x00000008ff147819 */ /* 0x000fc40000011614 */
[----:B------:R-:W-:Y:S02]  /*1840*/  SHF.R.U32.HI R21, RZ, 0x8, R26 ;  /* 0x00000008ff157819 */ /* 0x000fe4000001161a */
[----:B------:R-:W-:Y:S02]  /*1850*/  LOP3.LUT R8, R8, 0xffff, RZ, 0xc0, !PT ;  /* 0x0000ffff08087812 */ /* 0x000fe400078ec0ff */
[----:B------:R-:W-:Y:S02]  /*1860*/  LOP3.LUT R9, R9, 0xffff, RZ, 0xc0, !PT ;  /* 0x0000ffff09097812 */ /* 0x000fe400078ec0ff */
[----:B------:R-:W-:Y:S02]  /*1870*/  ISETP.NE.AND P1, PT, R18, RZ, PT ;  /* 0x000000ff1200720c */ /* 0x000fe40003f25270 */
[----:B------:R-:W-:Y:S02]  /*1880*/  LOP3.LUT R19, R19, 0xffff, RZ, 0xc0, !PT ;  /* 0x0000ffff13137812 */ /* 0x000fe400078ec0ff */
[----:B------:R-:W-:-:S02]  /*1890*/  LOP3.LUT R20, R20, 0xffff, RZ, 0xc0, !PT ;  /* 0x0000ffff14147812 */ /* 0x000fc400078ec0ff */
[----:B------:R-:W-:Y:S02]  /*18a0*/  LOP3.LUT R21, R21, 0xffff, RZ, 0xc0, !PT ;  /* 0x0000ffff15157812 */ /* 0x000fe400078ec0ff */
[----:B------:R-:W-:Y:S02]  /*18b0*/  LEA R8, R8, UR11, 0x2 ;  /* 0x0000000b08087c11 */ /* 0x000fe4000f8e10ff */
[----:B------:R-:W-:Y:S02]  /*18c0*/  LEA R9, R9, UR11, 0x2 ;  /* 0x0000000b09097c11 */ /* 0x000fe4000f8e10ff */
[----:B------:R-:W-:Y:S01]  /*18d0*/  LEA R19, R19, UR11, 0x2 ;  /* 0x0000000b13137c11 */ /* 0x000fe2000f8e10ff */
[----:B------:R0:W-:Y:S01]  /*18e0*/  ATOMS.POPC.INC.32 RZ, [R8+URZ] ;  /* 0x0000000008ff7f8c */ /* 0x0001e2000d8000ff */
[----:B------:R-:W-:Y:S02]  /*18f0*/  LEA R20, R20, UR11, 0x2 ;  /* 0x0000000b14147c11 */ /* 0x000fe4000f8e10ff */
[----:B------:R-:W-:Y:S01]  /*1900*/  LEA R21, R21, UR11, 0x2 ;  /* 0x0000000b15157c11 */ /* 0x000fe2000f8e10ff */
[----:B------:R0:W-:Y:S04]  /*1910*/  ATOMS.POPC.INC.32 RZ, [R9+URZ] ;  /* 0x0000000009ff7f8c */ /* 0x0001e8000d8000ff */
[----:B------:R0:W-:Y:S04]  /*1920*/  ATOMS.POPC.INC.32 RZ, [R19+URZ] ;  /* 0x0000000013ff7f8c */ /* 0x0001e8000d8000ff */
[----:B------:R0:W-:Y:S04]  /*1930*/  ATOMS.POPC.INC.32 RZ, [R20+URZ] ;  /* 0x0000000014ff7f8c */ /* 0x0001e8000d8000ff */
[----:B------:R0:W-:Y:S01]  /*1940*/  ATOMS.POPC.INC.32 RZ, [R21+URZ] ;  /* 0x0000000015ff7f8c */ /* 0x0001e2000d8000ff */
[----:B------:R-:W-:Y:S05]  /*1950*/  @P1 BRA `(.L_x_1492) ;  /* 0xfffffff800801947 */ /* 0x000fea000383ffff */
.L_x_1491:
[----:B------:R-:W-:Y:S05]  /*1960*/  BSYNC.RECONVERGENT B1 ;  /* 0x0000000000017941 */ /* 0x000fea0003800200 */
.L_x_1490:
[----:B------:R-:W-:Y:S05]  /*1970*/  @!P0 BRA `(.L_x_1489) ;  /* 0x0000000400808947 */ /* 0x000fea0003800000 */
[----:B------:R-:W-:Y:S01]  /*1980*/  ISETP.GE.U32.AND P0, PT, R25, 0x4, PT ;  /* 0x000000041900780c */ /* 0x000fe20003f06070 */
[----:B------:R-:W-:Y:S01]  /*1990*/  BSSY.RECONVERGENT B1, `(.L_x_1493) ;  /* 0x0000033000017945 */ /* 0x000fe20003800200 */
[----:B------:R-:W-:-:S11]  /*19a0*/  LOP3.LUT P4, R16, R16, 0x3, RZ, 0xc0, !PT ;  /* 0x0000000310107812 */ /* 0x000fd6000788c0ff */
[----:B------:R-:W-:Y:S05]  /*19b0*/  @!P0 BRA `(.L_x_1494) ;  /* 0x0000000000c08947 */ /* 0x000fea0003800000 */
[----:B0-----:R-:W-:-:S05]  /*19c0*/  IMAD.WIDE R8, R17, 0x4, R2 ;  /* 0x0000000411087825 */ /* 0x001fca00078e0202 */
[----:B------:R-:W2:Y:S04]  /*19d0*/  LDG.E.CONSTANT R20, desc[UR8][R8.64+0x2000] ;  /* 0x0020000808147981 */ /* 0x000ea8000c1e9900 */
[----:B------:R-:W3:Y:S04]  /*19e0*/  LDG.E.CONSTANT R21, desc[UR8][R8.64+0x3000] ;  /* 0x0030000808157981 */ /* 0x000ee8000c1e9900 */
[----:B------:R-:W4:Y:S04]  /*19f0*/  LDG.E.CONSTANT R18, desc[UR8][R8.64] ;  /* 0x0000000808127981 */ /* 0x000f28000c1e9900 */
[----:B------:R-:W5:Y:S01]  /*1a00*/  LDG.E.CONSTANT R19, desc[UR8][R8.64+0x1000] ;  /* 0x0010000808137981 */ /* 0x000f62000c1e9900 */
[----:B------:R-:W-:Y:S01]  /*1a10*/  VIADD R17, R17, 0x1000 ;  /* 0x0000100011117836 */ /* 0x000fe20000000000 */
        /* <DEDUP_REMOVED lines=41> */
[----:B------:R1:W-:Y:S02]  /*1cb0*/  ATOMS.POPC.INC.32 RZ, [R19+URZ] ;  /* 0x0000000013ff7f8c */ /* 0x0003e4000d8000ff */
.L_x_1494:
[----:B------:R-:W-:Y:S05]  /*1cc0*/  BSYNC.RECONVERGENT B1 ;  /* 0x0000000000017941 */ /* 0x000fea0003800200 */
.L_x_1493:
[----:B------:R-:W-:Y:S05]  /*1cd0*/  @!P4 BRA `(.L_x_1489) ;  /* 0x0000000000a8c947 */ /* 0x000fea0003800000 */
[----:B------:R-:W-:Y:S01]  /*1ce0*/  ISETP.NE.AND P1, PT, R16, 0x1, PT ;  /* 0x000000011000780c */ /* 0x000fe20003f25270 */
[----:B------:R-:W-:Y:S01]  /*1cf0*/  BSSY.RECONVERGENT B1, `(.L_x_1495) ;  /* 0x000001b000017945 */ /* 0x000fe20003800200 */
[----:B------:R-:W-:-:S11]  /*1d00*/  LOP3.LUT P0, RZ, R14, 0x400, RZ, 0xc0, !PT ;  /* 0x000004000eff7812 */ /* 0x000fd6000780c0ff */
[----:B------:R-:W-:Y:S05]  /*1d10*/  @!P1 BRA `(.L_x_1496) ;  /* 0x0000000000609947 */ /* 0x000fea0003800000 */
[----:B01----:R-:W-:-:S05]  /*1d20*/  IMAD.WIDE R8, R17, 0x4, R2 ;  /* 0x0000000411087825 */ /* 0x003fca00078e0202 */
[----:B------:R-:W2:Y:S04]  /*1d30*/  LDG.E.CONSTANT R14, desc[UR8][R8.64] ;  /* 0x00000008080e7981 */ /* 0x000ea8000c1e9900 */
[----:B------:R-:W3:Y:S01]  /*1d40*/  LDG.E.CONSTANT R18, desc[UR8][R8.64+0x1000] ;  /* 0x0010000808127981 */ /* 0x000ee2000c1e9900 */
[----:B------:R-:W-:Y:S01]  /*1d50*/  VIADD R17, R17, 0x800 ;  /* 0x0000080011117836 */ /* 0x000fe20000000000 */
[----:B--2---:R-:W0:Y:S08]  /*1d60*/  F2F.F16.F32 R14, R14 ;  /* 0x0000000e000e7304 */ /* 0x004e300000200800 */
[----:B---3--:R-:W1:Y:S01]  /*1d70*/  F2F.F16.F32 R18, R18 ;  /* 0x0000001200127304 */ /* 0x008e620000200800 */
[----:B0-----:R-:W-:-:S04]  /*1d80*/  PRMT R16, R14, 0x9910, RZ ;  /* 0x000099100e107816 */ /* 0x001fc800000000ff */
[----:B------:R-:W-:Y:S02]  /*1d90*/  ISETP.GE.AND P1, PT, R16, RZ, PT ;  /* 0x000000ff1000720c */ /* 0x000fe40003f26270 */
[----:B------:R-:W-:Y:S02]  /*1da0*/  LOP3.LUT R16, RZ, R14, RZ, 0x33, !PT ;  /* 0x0000000eff107212 */ /* 0x000fe400078e33ff */
[----:B-1----:R-:W-:-:S04]  /*1db0*/  PRMT R19, R18, 0x9910, RZ ;  /* 0x0000991012137816 */ /* 0x002fc800000000ff */
[----:B------:R-:W-:Y:S02]  /*1dc0*/  ISETP.GE.AND P2, PT, R19, RZ, PT ;  /* 0x000000ff1300720c */ /* 0x000fe40003f46270 */
[----:B------:R-:W-:-:S03]  /*1dd0*/  LOP3.LUT R19, RZ, R18, RZ, 0x33, !PT ;  /* 0x00000012ff137212 */ /* 0x000fc600078e33ff */
[----:B------:R-:W-:-:S04]  /*1de0*/  @P1 LOP3.LUT R16, R14, 0x8000, RZ, 0xfc, !PT ;  /* 0x000080000e101812 */ /* 0x000fc800078efcff */
[----:B------:R-:W-:-:S04]  /*1df0*/  LOP3.LUT R16, R16, 0xffff, RZ, 0xc0, !PT ;  /* 0x0000ffff10107812 */ /* 0x000fc800078ec0ff */
[----:B------:R-:W-:Y:S02]  /*1e00*/  @P2 LOP3.LUT R19, R18, 0x8000, RZ, 0xfc, !PT ;  /* 0x0000800012132812 */ /* 0x000fe400078efcff */
[----:B------:R-:W-:Y:S02]  /*1e10*/  SHF.R.U32.HI R16, RZ, 0x8, R16 ;  /* 0x00000008ff107819 */ /* 0x000fe40000011610 */
[----:B------:R-:W-:Y:S02]  /*1e20*/  LOP3.LUT R19, R19, 0xffff, RZ, 0xc0, !PT ;  /* 0x0000ffff13137812 */ /* 0x000fe400078ec0ff */
[----:B------:R-:W-:Y:S02]  /*1e30*/  LOP3.LUT R16, R16, 0xffff, RZ, 0xc0, !PT ;  /* 0x0000ffff10107812 */ /* 0x000fe400078ec0ff */
[----:B------:R-:W-:Y:S02]  /*1e40*/  SHF.R.U32.HI R19, RZ, 0x8, R19 ;  /* 0x00000008ff137819 */ /* 0x000fe40000011613 */
[----:B------:R-:W-:-:S02]  /*1e50*/  LEA R16, R16, UR11, 0x2 ;  /* 0x0000000b10107c11 */ /* 0x000fc4000f8e10ff */
[----:B------:R-:W-:-:S03]  /*1e60*/  LOP3.LUT R19, R19, 0xffff, RZ, 0xc0, !PT ;  /* 0x0000ffff13137812 */ /* 0x000fc600078ec0ff */
[----:B------:R2:W-:Y:S01]  /*1e70*/  ATOMS.POPC.INC.32 RZ, [R16+URZ] ;  /* 0x0000000010ff7f8c */ /* 0x0005e2000d8000ff */
[----:B------:R-:W-:-:S05]  /*1e80*/  LEA R19, R19, UR11, 0x2 ;  /* 0x0000000b13137c11 */ /* 0x000fca000f8e10ff */
[----:B------:R2:W-:Y:S02]  /*1e90*/  ATOMS.POPC.INC.32 RZ, [R19+URZ] ;  /* 0x0000000013ff7f8c */ /* 0x0005e4000d8000ff */
.L_x_1496:
[----:B------:R-:W-:Y:S05]  /*1ea0*/  BSYNC.RECONVERGENT B1 ;  /* 0x0000000000017941 */ /* 0x000fea0003800200 */
.L_x_1495:
[----:B------:R-:W-:Y:S05]  /*1eb0*/  @P0 BRA `(.L_x_1489) ;  /* 0x0000000000300947 */ /* 0x000fea0003800000 */
[----:B01----:R-:W-:-:S06]  /*1ec0*/  IMAD.WIDE R8, R17, 0x4, R2 ;  /* 0x0000000411087825 */ /* 0x003fcc00078e0202 */
[----:B------:R-:W3:Y:S02]  /*1ed0*/  LDG.E.CONSTANT R8, desc[UR8][R8.64] ;  /* 0x0000000808087981 */ /* 0x000ee4000c1e9900 */
[----:B---3--:R-:W2:Y:S02]  /*1ee0*/  F2F.F16.F32 R14, R8 ;  /* 0x00000008000e7304 */ /* 0x008ea40000200800 */
[----:B--2---:R-:W-:-:S04]  /*1ef0*/  PRMT R16, R14, 0x9910, RZ ;  /* 0x000099100e107816 */ /* 0x004fc800000000ff */
        /* <DEDUP_REMOVED lines=8> */
.L_x_1489:
[----:B------:R-:W-:Y:S05]  /*1f80*/  BSYNC.RECONVERGENT B0 ;  /* 0x0000000000007941 */ /* 0x000fea0003800200 */
.L_x_1488:
[----:B------:R-:W-:Y:S01]  /*1f90*/  BAR.SYNC.DEFER_BLOCKING 0x0 ;  /* 0x0000000000007b1d */ /* 0x000fe20000010000 */
[----:B------:R-:W-:-:S05]  /*1fa0*/  ISETP.GT.U32.AND P0, PT, R11, 0xff, PT ;  /* 0x000000ff0b00780c */ /* 0x000fca0003f04070 */
[----:B------:R-:W-:Y:S08]  /*1fb0*/  BSSY.RECONVERGENT B0, `(.L_x_1497) ;  /* 0x0000007000007945 */ /* 0x000ff00003800200 */
[----:B------:R-:W-:Y:S05]  /*1fc0*/  @P0 BRA `(.L_x_1498) ;  /* 0x0000000000140947 */ /* 0x000fea0003800000 */
[----:B------:R-:W-:Y:S01]  /*1fd0*/  ISETP.NE.AND P1, PT, R11, 0xff, PT ;  /* 0x000000ff0b00780c */ /* 0x000fe20003f25270 */
[----:B01----:R-:W-:-:S12]  /*1fe0*/  LDS R9, [R12+UR11] ;  /* 0x0000000b0c097984 */ /* 0x003fd80008000800 */
[----:B------:R-:W0:Y:S02]  /*1ff0*/  @P1 LDS R8, [R12+UR11+0x4] ;  /* 0x0000040b0c081984 */ /* 0x000e240008000800 */
[----:B0-----:R-:W-:-:S05]  /*2000*/  @P1 IMAD.IADD R9, R9, 0x1, R8 ;  /* 0x0000000109091824 */ /* 0x001fca00078e0208 */
[----:B------:R4:W-:Y:S02]  /*2010*/  STS [R12+UR11+0x600], R9 ;  /* 0x000600090c007988 */ /* 0x0009e4000800080b */
.L_x_1498:
[----:B------:R-:W-:Y:S05]  /*2020*/  BSYNC.RECONVERGENT B0 ;  /* 0x0000000000007941 */ /* 0x000fea0003800200 */
.L_x_1497:
[----:B------:R-:W-:Y:S06]  /*2030*/  BAR.SYNC.DEFER_BLOCKING 0x0 ;  /* 0x0000000000007b1d */ /* 0x000fec0000010000 */
[----:B------:R-:W-:Y:S04]  /*2040*/  BSSY.RECONVERGENT B0, `(.L_x_1499) ;  /* 0x0000007000007945 */ /* 0x000fe80003800200 */
[----:B------:R-:W-:Y:S05]  /*2050*/  @P0 BRA `(.L_x_1500) ;  /* 0x0000000000140947 */ /* 0x000fea0003800000 */
[----:B------:R-:W-:Y:S01]  /*2060*/  ISETP.GT.U32.AND P1, PT, R11, 0xfd, PT ;  /* 0x000000fd0b00780c */ /* 0x000fe20003f24070 */
[----:B01--4-:R-:W-:-:S12]  /*2070*/  LDS R9, [R12+UR11+0x600] ;  /* 0x0006000b0c097984 */ /* 0x013fd80008000800 */
[----:B------:R-:W0:Y:S02]  /*2080*/  @!P1 LDS R8, [R12+UR11+0x608] ;  /* 0x0006080b0c089984 */ /* 0x000e240008000800 */
[----:B0-----:R-:W-:-:S05]  /*2090*/  @!P1 IMAD.IADD R9, R9, 0x1, R8 ;  /* 0x0000000109099824 */ /* 0x001fca00078e0208 */
[----:B------:R0:W-:Y:S02]  /*20a0*/  STS [R12+UR11], R9 ;  /* 0x000000090c007988 */ /* 0x0001e4000800080b */
.L_x_1500:
[----:B------:R-:W-:Y:S05]  /*20b0*/  BSYNC.RECONVERGENT B0 ;  /* 0x0000000000007941 */ /* 0x000fea0003800200 */
.L_x_1499:
[----:B------:R-:W-:Y:S06]  /*20c0*/  BAR.SYNC.DEFER_BLOCKING 0x0 ;  /* 0x0000000000007b1d */ /* 0x000fec0000010000 */
[----:B------:R-:W-:Y:S04]  /*20d0*/  BSSY.RECONVERGENT B0, `(.L_x_1501) ;  /* 0x0000007000007945 */ /* 0x000fe80003800200 */
[----:B------:R-:W-:Y:S05]  /*20e0*/  @P0 BRA `(.L_x_1502) ;  /* 0x0000000000140947 */ /* 0x000fea0003800000 */
[----:B------:R-:W-:Y:S01]  /*20f0*/  ISETP.GT.U32.AND P1, PT, R11, 0xfb, PT ;  /* 0x000000fb0b00780c */ /* 0x000fe20003f24070 */
[----:B01--4-:R-:W-:-:S12]  /*2100*/  LDS R9, [R12+UR11] ;  /* 0x0000000b0c097984 */ /* 0x013fd80008000800 */
[----:B------:R-:W0:Y:S02]  /*2110*/  @!P1 LDS R8, [R12+UR11+0x10] ;  /* 0x0000100b0c089984 */ /* 0x000e240008000800 */
[----:B0-----:R-:W-:-:S05]  /*2120*/  @!P1 IMAD.IADD R9, R9, 0x1, R8 ;  /* 0x0000000109099824 */ /* 0x001fca00078e0208 */
[----:B------:R0:W-:Y:S02]  /*2130*/  STS [R12+UR11+0x600], R9 ;  /* 0x000600090c007988 */ /* 0x0001e4000800080b */
.L_x_1502:
[----:B------:R-:W-:Y:S05]  /*2140*/  BSYNC.RECONVERGENT B0 ;  /* 0x0000000000007941 */ /* 0x000fea0003800200 */
.L_x_1501:
        /* <DEDUP_REMOVED lines=8> */
.L_x_1504:
[----:B------:R-:W-:Y:S05]  /*21d0*/  BSYNC.RECONVERGENT B0 ;  /* 0x0000000000007941 */ /* 0x000fea0003800200 */
.L_x_1503:
        /* <DEDUP_REMOVED lines=8> */
.L_x_1506:
[----:B------:R-:W-:Y:S05]  /*2260*/  BSYNC.RECONVERGENT B0 ;  /* 0x0000000000007941 */ /* 0x000fea0003800200 */
.L_x_1505:
        /* <DEDUP_REMOVED lines=8> */
.L_x_1508:
[----:B------:R-:W-:Y:S05]  /*22f0*/  BSYNC.RECONVERGENT B0 ;  /* 0x0000000000007941 */ /* 0x000fea0003800200 */
.L_x_1507:
        /* <DEDUP_REMOVED lines=8> */
.L_x_1510:
[----:B------:R-:W-:Y:S05]  /*2380*/  BSYNC.RECONVERGENT B0 ;  /* 0x0000000000007941 */ /* 0x000fea0003800200 */
.L_x_1509:
        /* <DEDUP_REMOVED lines=8> */
.L_x_1512:
[----:B------:R-:W-:Y:S05]  /*2410*/  BSYNC.RECONVERGENT B0 ;  /* 0x0000000000007941 */ /* 0x000fea0003800200 */
.L_x_1511:
[----:B------:R-:W-:Y:S06]  /*2420*/  BAR.SYNC.DEFER_BLOCKING 0x0 ;  /* 0x0000000000007b1d */ /* 0x000fec0000010000 */
[----:B------:R-:W-:Y:S04]  /*2430*/  BSSY.RECONVERGENT B0, `(.L_x_1513) ;  /* 0x000000a000007945 */ /* 0x000fe80003800200 */
[----:B------:R-:W-:Y:S05]  /*2440*/  @P0 BRA `(.L_x_1514) ;  /* 0x0000000000200947 */ /* 0x000fea0003800000 */
[----:B01----:R-:W0:Y:S02]  /*2450*/  LDS R8, [R12+UR11] ;  /* 0x0000000b0c087984 */ /* 0x003e240008000800 */
[----:B0-----:R-:W-:-:S13]  /*2460*/  ISETP.GT.AND P0, PT, R8, UR5, PT ;  /* 0x0000000508007c0c */ /* 0x001fda000bf04270 */
[----:B------:R-:W-:Y:S05]  /*2470*/  @!P0 BRA `(.L_x_1514) ;  /* 0x0000000000148947 */ /* 0x000fea0003800000 */
[----:B------:R-:W0:Y:S02]  /*2480*/  LDS R8, [R12+UR11+0x4] ;  /* 0x0000040b0c087984 */ /* 0x000e240008000800 */
[----:B0-----:R-:W-:-:S13]  /*2490*/  ISETP.GT.AND P0, PT, R8, UR5, PT ;  /* 0x0000000508007c0c */ /* 0x001fda000bf04270 */
[----:B------:R0:W-:Y:S04]  /*24a0*/  @!P0 STS [UR11+0xc80], R11 ;  /* 0x000c800bff008988 */ /* 0x0001e8000800080b */
[----:B------:R-:W-:Y:S04]  /*24b0*/  @!P0 STS [UR11+0xd00], RZ ;  /* 0x000d00ffff008988 */ /* 0x000fe8000800080b */
[----:B0-----:R-:W-:Y:S01]  /*24c0*/  @!P0 STS [UR11+0xc00], RZ ;  /* 0x000c00ffff008988 */ /* 0x001fe2000800080b */
.L_x_1514:
[----:B------:R-:W-:Y:S05]  /*24d0*/  BSYNC.RECONVERGENT B0 ;  /* 0x0000000000007941 */ /* 0x000fea0003800200 */
.L_x_1513:
[----:B------:R-:W-:Y:S06]  /*24e0*/  BAR.SYNC.DEFER_BLOCKING 0x0 ;  /* 0x0000000000007b1d */ /* 0x000fec0000010000 */
[----:B01-3--:R-:W0:Y:S02]  /*24f0*/  LDS R14, [UR11+0xc80] ;  /* 0x000c800bff0e7984 */ /* 0x00be240008000800 */
[----:B0-----:R-:W-:-:S06]  /*2500*/  LEA R8, R14, UR11, 0x2 ;  /* 0x0000000b0e087c11 */ /* 0x001fcc000f8e10ff */
[----:B------:R-:W2:Y:S02]  /*2510*/  LDS R8, [R8+0x4] ;  /* 0x0000040008087984 */ /* 0x000ea40000000800 */
[----:B--2---:R-:W-:-:S04]  /*2520*/  IADD3 R16, PT, PT, -R8, UR5, RZ ;  /* 0x0000000508107c10 */ /* 0x004fc8000fffe1ff */
[----:B------:R-:W-:-:S13]  /*2530*/  ISETP.NE.AND P0, PT, R16, RZ, PT ;  /* 0x000000ff1000720c */ /* 0x000fda0003f05270 */
[----:B------:R-:W-:Y:S05]  /*2540*/  @P0 BRA `(.L_x_1515) ;  /* 0x0000002400640947 */ /* 0x000fea0003800000 */
[----:B------:R-:W-:Y:S01]  /*2550*/  ISETP.GE.AND P0, PT, R13, R0, PT ;  /* 0x000000000d00720c */ /* 0x000fe20003f06270 */
[----:B------:R-:W-:-:S12]  /*2560*/  BSSY.RECONVERGENT B1, `(.L_x_1516) ;  /* 0x0000198000017945 */ /* 0x000fd80003800200 */
[----:B------:R-:W-:Y:S05]  /*2570*/  @P0 BRA `(.L_x_1517) ;  /* 0x0000001800580947 */ /* 0x000fea0003800000 */
[----:B----4-:R-:W-:Y:S01]  /*2580*/  LOP3.LUT R9, RZ, R13, RZ, 0x33, !PT ;  /* 0x0000000dff097212 */ /* 0x010fe200078e33ff */
[----:B------:R-:W-:Y:S04]  /*2590*/  BSSY.RECONVERGENT B0, `(.L_x_1518) ;  /* 0x0000083000007945 */ /* 0x000fe80003800200 */
[----:B------:R-:W-:-:S05]  /*25a0*/  IMAD.IADD R8, R0, 0x1, R9 ;  /* 0x0000000100087824 */ /* 0x000fca00078e0209 */
[----:B------:R-:W-:-:S13]  /*25b0*/  LOP3.LUT P0, RZ, R8, 0x1000, RZ, 0xc0, !PT ;  /* 0x0000100008ff7812 */ /* 0x000fda000780c0ff */
[----:B------:R-:W-:Y:S05]  /*25c0*/  @P0 BRA `(.L_x_1519) ;  /* 0x0000000400fc0947 */ /* 0x000fea0003800000 */
[----:B------:R-:W-:-:S05]  /*25d0*/  IMAD.WIDE.U32 R18, R13, 0x4, R2 ;  /* 0x000000040d127825 */ /* 0x000fca00078e0002 */
[----:B------:R-:W2:Y:S04]  /*25e0*/  LDG.E.CONSTANT R9, desc[UR8][R18.64] ;  /* 0x0000000812097981 */ /* 0x000ea8000c1e9900 */
[----:B------:R-:W3:Y:S04]  /*25f0*/  LDG.E.CONSTANT R16, desc[UR8][R18.64+0x8] ;  /* 0x0000080812107981 */ /* 0x000ee8000c1e9900 */
[----:B------:R-:W4:Y:S04]  /*2600*/  LDG.E.CONSTANT R20, desc[UR8][R18.64+0xc] ;  /* 0x00000c0812147981 */ /* 0x000f28000c1e9900 */
[----:B------:R-:W5:Y:S01]  /*2610*/  LDG.E.CONSTANT R12, desc[UR8][R18.64+0x4] ;  /* 0x00000408120c7981 */ /* 0x000f62000c1e9900 */
[----:B------:R-:W-:Y:S01]  /*2620*/  BSSY.RECONVERGENT B2, `(.L_x_1520) ;  /* 0x0000039000027945 */ /* 0x000fe20003800200 */
[----:B--2---:R-:W0:Y:S08]  /*2630*/  F2F.F16.F32 R9, R9 ;  /* 0x0000000900097304 */ /* 0x004e300000200800 */
[----:B---3--:R-:W1:Y:S08]  /*2640*/  F2F.F16.F32 R16, R16 ;  /* 0x0000001000107304 */ /* 0x008e700000200800 */
[----:B----4-:R-:W2:Y:S01]  /*2650*/  F2F.F16.F32 R20, R20 ;  /* 0x0000001400147304 */ /* 0x010ea20000200800 */
[----:B0-----:R-:W-:-:S07]  /*2660*/  PRMT R21, R9, 0x9910, RZ ;  /* 0x0000991009157816 */ /* 0x001fce00000000ff */
[----:B-----5:R-:W0:Y:S01]  /*2670*/  F2F.F16.F32 R12, R12 ;  /* 0x0000000c000c7304 */ /* 0x020e220000200800 */
[----:B------:R-:W-:Y:S02]  /*2680*/  ISETP.GE.AND P3, PT, R21, RZ, PT ;  /* 0x000000ff1500720c */ /* 0x000fe40003f66270 */
[----:B-1----:R-:W-:Y:S02]  /*2690*/  PRMT R22, R16, 0x9910, RZ ;  /* 0x0000991010167816 */ /* 0x002fe400000000ff */
[----:B--2---:R-:W-:-:S03]  /*26a0*/  PRMT R23, R20, 0x9910, RZ ;  /* 0x0000991014177816 */ /* 0x004fc600000000ff */
[----:B------:R-:W-:Y:S01]  /*26b0*/  IMAD.MOV.U32 R18, RZ, RZ, R22 ;  /* 0x000000ffff127224 */ /* 0x000fe200078e0016 */
[----:B------:R-:W-:Y:S01]  /*26c0*/  LOP3.LUT R21, RZ, R9, RZ, 0x33, !PT ;  /* 0x00000009ff157212 */ /* 0x000fe200078e33ff */
[----:B------:R-:W-:Y:S01]  /*26d0*/  IMAD.MOV.U32 R19, RZ, RZ, R23 ;  /* 0x000000ffff137224 */ /* 0x000fe200078e0017 */
[----:B0-----:R-:W-:-:S03]  /*26e0*/  PRMT R17, R12, 0x9910, RZ ;  /* 0x000099100c117816 */ /* 0x001fc600000000ff */
[----:B------:R-:W-:Y:S02]  /*26f0*/  @P3 LOP3.LUT R21, R9, 0x8000, RZ, 0xfc, !PT ;  /* 0x0000800009153812 */ /* 0x000fe400078efcff */
[----:B------:R-:W-:Y:S02]  /*2700*/  ISETP.GE.AND P0, PT, R17, RZ, PT ;  /* 0x000000ff1100720c */ /* 0x000fe40003f06270 */
[----:B------:R-:W-:Y:S02]  /*2710*/  ISETP.GE.AND P1, PT, R18, RZ, PT ;  /* 0x000000ff1200720c */ /* 0x000fe40003f26270 */
[----:B------:R-:W-:Y:S02]  /*2720*/  ISETP.GE.AND P2, PT, R19, RZ, PT ;  /* 0x000000ff1300720c */ /* 0x000fe40003f46270 */
[----:B------:R-:W-:-:S04]  /*2730*/  LOP3.LUT R21, R21, 0xffff, RZ, 0xc0, !PT ;  /* 0x0000ffff15157812 */ /* 0x000fc800078ec0ff */
[----:B------:R-:W-:Y:S02]  /*2740*/  SHF.R.U32.HI R21, RZ, 0x8, R21 ;  /* 0x00000008ff157819 */ /* 0x000fe40000011615 */
[----:B------:R-:W-:Y:S02]  /*2750*/  LOP3.LUT R17, RZ, R12, RZ, 0x33, !PT ;  /* 0x0000000cff117212 */ /* 0x000fe400078e33ff */
[----:B------:R-:W-:Y:S02]  /*2760*/  LOP3.LUT R21, R21, 0xffff, RZ, 0xc0, !PT ;  /* 0x0000ffff15157812 */ /* 0x000fe400078ec0ff */
[----:B------:R-:W-:Y:S02]  /*2770*/  LOP3.LUT R18, RZ, R16, RZ, 0x33, !PT ;  /* 0x00000010ff127212 */ /* 0x000fe400078e33ff */
[----:B------:R-:W-:Y:S02]  /*2780*/  LOP3.LUT R19, RZ, R20, RZ, 0x33, !PT ;  /* 0x00000014ff137212 */ /* 0x000fe400078e33ff */
[----:B------:R-:W-:-:S02]  /*2790*/  @P0 LOP3.LUT R17, R12, 0x8000, RZ, 0xfc, !PT ;  /* 0x000080000c110812 */ /* 0x000fc400078efcff */
[----:B------:R-:W-:Y:S02]  /*27a0*/  @P1 LOP3.LUT R18, R16, 0x8000, RZ, 0xfc, !PT ;  /* 0x0000800010121812 */ /* 0x000fe400078efcff */
[----:B------:R-:W-:Y:S02]  /*27b0*/  @P2 LOP3.LUT R19, R20, 0x8000, RZ, 0xfc, !PT ;  /* 0x0000800014132812 */ /* 0x000fe400078efcff */
[----:B------:R-:W-:Y:S02]  /*27c0*/  ISETP.GE.AND P0, PT, R14, R21, PT ;  /* 0x000000150e00720c */ /* 0x000fe40003f06270 */
[----:B------:R-:W-:Y:S02]  /*27d0*/  LOP3.LUT R9, R17, 0xffff, RZ, 0xc0, !PT ;  /* 0x0000ffff11097812 */ /* 0x000fe400078ec0ff */
[----:B------:R-:W-:Y:S02]  /*27e0*/  LOP3.LUT R12, R18, 0xffff, RZ, 0xc0, !PT ;  /* 0x0000ffff120c7812 */ /* 0x000fe400078ec0ff */
[----:B------:R-:W-:-:S02]  /*27f0*/  LOP3.LUT R16, R19, 0xffff, RZ, 0xc0, !PT ;  /* 0x0000ffff13107812 */ /* 0x000fc400078ec0ff */
[----:B------:R-:W-:Y:S02]  /*2800*/  SHF.R.U32.HI R9, RZ, 0x8, R9 ;  /* 0x00000008ff097819 */ /* 0x000fe40000011609 */
[----:B------:R-:W-:Y:S02]  /*2810*/  SHF.R.U32.HI R12, RZ, 0x8, R12 ;  /* 0x00000008ff0c7819 */ /* 0x000fe4000001160c */
[----:B------:R-:W-:Y:S02]  /*2820*/  SHF.R.U32.HI R16, RZ, 0x8, R16 ;  /* 0x00000008ff107819 */ /* 0x000fe40000011610 */
[----:B------:R-:W-:Y:S02]  /*2830*/  LOP3.LUT R9, R9, 0xffff, RZ, 0xc0, !PT ;  /* 0x0000ffff09097812 */ /* 0x000fe400078ec0ff */
[----:B------:R-:W-:Y:S02]  /*2840*/  LOP3.LUT R17, R12, 0xffff, RZ, 0xc0, !PT ;  /* 0x0000ffff0c117812 */ /* 0x000fe400078ec0ff */
[----:B------:R-:W-:-:S02]  /*2850*/  LOP3.LUT R19, R16, 0xffff, RZ, 0xc0, !PT ;  /* 0x0000ffff10137812 */ /* 0x000fc400078ec0ff */
[C---:B------:R-:W-:Y:S02]  /*2860*/  ISETP.GE.AND P1, PT, R14.reuse, R9, PT ;  /* 0x000000090e00720c */ /* 0x040fe40003f26270 */
[C---:B------:R-:W-:Y:S02]  /*2870*/  ISETP.GE.AND P2, PT, R14.reuse, R17, PT ;  /* 0x000000110e00720c */ /* 0x040fe40003f46270 */
[----:B------:R-:W-:Y:S01]  /*2880*/  ISETP.GE.AND P3, PT, R14, R19, PT ;  /* 0x000000130e00720c */ /* 0x000fe20003f66270 */
[----:B------:R-:W-:-:S12]  /*2890*/  @P0 BRA `(.L_x_1521) ;  /* 0x0000000000440947 */ /* 0x000fd80003800000 */
[----:B------:R-:W0:Y:S01]  /*28a0*/  S2R R12, SR_LANEID ;  /* 0x00000000000c7919 */ /* 0x000e220000000000 */
[----:B------:R-:W-:Y:S01]  /*28b0*/  VOTEU.ANY UR5, UPT, PT ;  /* 0x0000000000057886 */ /* 0x000fe200038e0100 */
[----:B------:R-:W-:Y:S01]  /*28c0*/  UIADD3 UR4, UPT, UPT, UR10, 0xc00, URZ ;  /* 0x00000c000a047890 */ /* 0x000fe2000fffe0ff */
[----:B------:R-:W0:Y:S03]  /*28d0*/  FLO.U32 R17, UR5 ;  /* 0x0000000500117d00 */ /* 0x000e2600080e0000 */
[----:B------:R-:W-:Y:S01]  /*28e0*/  ULEA UR4, UR7, UR4, 0x18 ;  /* 0x0000000407047291 */ /* 0x000fe2000f8ec0ff */
[----:B------:R-:W1:Y:S01]  /*28f0*/  POPC R16, UR5 ;  /* 0x0000000500107d09 */ /* 0x000e620008000000 */
[----:B0-----:R-:W-:Y:S02]  /*2900*/  ISETP.EQ.U32.AND P0, PT, R17, R12, PT ;  /* 0x0000000c1100720c */ /* 0x001fe40003f02070 */
[----:B------:R-:W0:Y:S11]  /*2910*/  S2R R12, SR_LTMASK ;  /* 0x00000000000c7919 */ /* 0x000e360000003900 */
[----:B-1----:R-:W1:Y:S01]  /*2920*/  @P0 ATOMS.ADD R16, [UR4], R16 ;  /* 0x00000010ff10098c */ /* 0x002e620008000004 */
[----:B------:R-:W-:-:S04]  /*2930*/  UIADD3 UR4, UPT, UPT, UR10, 0xd80, URZ ;  /* 0x00000d800a047890 */ /* 0x000fc8000fffe0ff */
[----:B------:R-:W-:Y:S01]  /*2940*/  ULEA UR4, UR7, UR4, 0x18 ;  /* 0x0000000407047291 */ /* 0x000fe2000f8ec0ff */
[----:B0-----:R-:W-:Y:S01]  /*2950*/  LOP3.LUT R18, R12, UR5, RZ, 0xc0, !PT ;  /* 0x000000050c127c12 */ /* 0x001fe2000f8ec0ff */
[----:B-1----:R-:W0:Y:S05]  /*2960*/  SHFL.IDX PT, R9, R16, R17, 0x1f ;  /* 0x00001f1110097589 */ /* 0x002e2a00000e0000 */
[----:B------:R-:W0:Y:S02]  /*2970*/  POPC R18, R18 ;  /* 0x0000001200127309 */ /* 0x000e240000000000 */
[----:B0-----:R-:W-:-:S05]  /*2980*/  IMAD.IADD R9, R9, 0x1, R18 ;  /* 0x0000000109097824 */ /* 0x001fca00078e0212 */
[----:B------:R-:W-:-:S05]  /*2990*/  LEA R12, R9, UR4, 0x2 ;  /* 0x00000004090c7c11 */ /* 0x000fca000f8e10ff */
[----:B------:R0:W-:Y:S02]  /*29a0*/  STS [R12], R13 ;  /* 0x0000000d0c007388 */ /* 0x0001e40000000800 */
.L_x_1521:
[----:B------:R-:W-:Y:S05]  /*29b0*/  BSYNC.RECONVERGENT B2 ;  /* 0x0000000000027941 */ /* 0x000fea0003800200 */
.L_x_1520:
[----:B------:R-:W-:Y:S04]  /*29c0*/  BSSY.RECONVERGENT B2, `(.L_x_1522) ;  /* 0x0000014000027945 */ /* 0x000fe80003800200 */
[----:B------:R-:W-:Y:S05]  /*29d0*/  @P1 BRA `(.L_x_1523) ;  /* 0x0000000000481947 */ /* 0x000fea0003800000 */
[----:B0-----:R-:W0:Y:S01]  /*29e0*/  S2R R12, SR_LANEID ;  /* 0x00000000000c7919 */ /* 0x001e220000000000 */
[----:B------:R-:W-:Y:S01]  /*29f0*/  VOTEU.ANY UR5, UPT, PT ;  /* 0x0000000000057886 */ /* 0x000fe200038e0100 */
[----:B------:R-:W-:Y:S01]  /*2a00*/  UIADD3 UR4, UPT, UPT, UR10, 0xc00, URZ ;  /* 0x00000c000a047890 */ /* 0x000fe2000fffe0ff */
[----:B------:R-:W0:Y:S01]  /*2a10*/  FLO.U32 R17, UR5 ;  /* 0x0000000500117d00 */ /* 0x000e2200080e0000 */
[----:B------:R-:W1:Y:S02]  /*2a20*/  S2R R18, SR_LTMASK ;  /* 0x0000000000127919 */ /* 0x000e640000003900 */
[----:B------:R-:W-:Y:S01]  /*2a30*/  ULEA UR4, UR7, UR4, 0x18 ;  /* 0x0000000407047291 */ /* 0x000fe2000f8ec0ff */
[----:B------:R-:W2:Y:S01]  /*2a40*/  POPC R16, UR5 ;  /* 0x0000000500107d09 */ /* 0x000ea20008000000 */
[----:B0-----:R-:W-:Y:S01]  /*2a50*/  ISETP.EQ.U32.AND P0, PT, R17, R12, PT ;  /* 0x0000000c1100720c */ /* 0x001fe20003f02070 */
[----:B------:R-:W-:Y:S01]  /*2a60*/  VIADD R12, R13, 0x1 ;  /* 0x000000010d0c7836 */ /* 0x000fe20000000000 */
[----:B-1----:R-:W-:-:S06]  /*2a70*/  LOP3.LUT R18, R18, UR5, RZ, 0xc0, !PT ;  /* 0x0000000512127c12 */ /* 0x002fcc000f8ec0ff */
[----:B------:R-:W0:Y:S05]  /*2a80*/  POPC R18, R18 ;  /* 0x0000001200127309 */ /* 0x000e2a0000000000 */
[----:B--2---:R-:W1:Y:S01]  /*2a90*/  @P0 ATOMS.ADD R16, [UR4], R16 ;  /* 0x00000010ff10098c */ /* 0x004e620008000004 */
[----:B------:R-:W-:-:S04]  /*2aa0*/  UIADD3 UR4, UPT, UPT, UR10, 0xd80, URZ ;  /* 0x00000d800a047890 */ /* 0x000fc8000fffe0ff */
[----:B------:R-:W-:Y:S01]  /*2ab0*/  ULEA UR4, UR7, UR4, 0x18 ;  /* 0x0000000407047291 */ /* 0x000fe2000f8ec0ff */
[----:B-1----:R-:W0:Y:S02]  /*2ac0*/  SHFL.IDX PT, R9, R16, R17, 0x1f ;  /* 0x00001f1110097589 */ /* 0x002e2400000e0000 */
[----:B0-----:R-:W-:-:S05]  /*2ad0*/  IMAD.IADD R9, R9, 0x1, R18 ;  /* 0x0000000109097824 */ /* 0x001fca00078e0212 */
[----:B------:R-:W-:-:S05]  /*2ae0*/  LEA R9, R9, UR4, 0x2 ;  /* 0x0000000409097c11 */ /* 0x000fca000f8e10ff */
[----:B------:R1:W-:Y:S02]  /*2af0*/  STS [R9], R12 ;  /* 0x0000000c09007388 */ /* 0x0003e40000000800 */
.L_x_1523:
[----:B------:R-:W-:Y:S05]  /*2b00*/  BSYNC.RECONVERGENT B2 ;  /* 0x0000000000027941 */ /* 0x000fea0003800200 */
.L_x_1522:
[----:B------:R-:W-:Y:S04]  /*2b10*/  BSSY.RECONVERGENT B2, `(.L_x_1524) ;  /* 0x0000014000027945 */ /* 0x000fe80003800200 */
[----:B------:R-:W-:Y:S05]  /*2b20*/  @P2 BRA `(.L_x_1525) ;  /* 0x0000000000482947 */ /* 0x000fea0003800000 */
[----:B01----:R-:W0:Y:S01]  /*2b30*/  S2R R12, SR_LANEID ;  /* 0x00000000000c7919 */ /* 0x003e220000000000 */
        /* <DEDUP_REMOVED lines=17> */
.L_x_1525:
[----:B------:R-:W-:Y:S05]  /*2c50*/  BSYNC.RECONVERGENT B2 ;  /* 0x0000000000027941 */ /* 0x000fea0003800200 */
.L_x_1524:
[----:B------:R-:W-:Y:S04]  /*2c60*/  BSSY.RECONVERGENT B2, `(.L_x_1526) ;  /* 0x0000014000027945 */ /* 0x000fe80003800200 */
[----:B------:R-:W-:Y:S05]  /*2c70*/  @P3 BRA `(.L_x_1527) ;  /* 0x0000000000483947 */ /* 0x000fea0003800000 */
[----:B012---:R-:W0:Y:S01]  /*2c80*/  S2R R12, SR_LANEID ;  /* 0x00000000000c7919 */ /* 0x007e220000000000 */
        /* <DEDUP_REMOVED lines=17> */
.L_x_1527:
[----:B------:R-:W-:Y:S05]  /*2da0*/  BSYNC.RECONVERGENT B2 ;  /* 0x0000000000027941 */ /* 0x000fea0003800200 */
.L_x_1526:
[----:B0-----:R-:W-:-:S07]  /*2db0*/  LOP3.LUT R13, R13, 0x1000, RZ, 0xfc, !PT ;  /* 0x000010000d0d7812 */ /* 0x001fce00078efcff */
.L_x_1519:
[----:B------:R-:W-:Y:S05]  /*2dc0*/  BSYNC.RECONVERGENT B0 ;  /* 0x0000000000007941 */ /* 0x000fea0003800200 */
.L_x_1518:
[----:B------:R-:W-:-:S13]  /*2dd0*/  ISETP.GE.U32.AND P0, PT, R8, 0x1000, PT ;  /* 0x000010000800780c */ /* 0x000fda0003f06070 */
[----:B------:R-:W-:Y:S05]  /*2de0*/  @!P0 BRA `(.L_x_1517) ;  /* 0x00000010003c8947 */ /* 0x000fea0003800000 */
.L_x_1544:
[----:B------:R-:W-:-:S05]  /*2df0*/  IMAD.WIDE R16, R13, 0x4, R2 ;  /* 0x000000040d107825 */ /* 0x000fca00078e0202 */
[----:B----4-:R-:W4:Y:S04]  /*2e00*/  LDG.E.CONSTANT R22, desc[UR8][R16.64] ;  /* 0x0000000810167981 */ /* 0x010f28000c1e9900 */
[----:B------:R-:W5:Y:S04]  /*2e10*/  LDG.E.CONSTANT R20, desc[UR8][R16.64+0x4] ;  /* 0x0000040810147981 */ /* 0x000f68000c1e9900 */
[----:B-123--:R-:W5:Y:S04]  /*2e20*/  LDG.E.CONSTANT R8, desc[UR8][R16.64+0x8] ;  /* 0x0000080810087981 */ /* 0x00ef68000c1e9900 */
[----:B------:R-:W5:Y:S04]  /*2e30*/  LDG.E.CONSTANT R25, desc[UR8][R16.64+0xc] ;  /* 0x00000c0810197981 */ /* 0x000f68000c1e9900 */
[----:B------:R-:W5:Y:S04]  /*2e40*/  LDG.E.CONSTANT R21, desc[UR8][R16.64+0x4000] ;  /* 0x0040000810157981 */ /* 0x000f68000c1e9900 */
[----:B------:R-:W5:Y:S04]  /*2e50*/  LDG.E.CONSTANT R19, desc[UR8][R16.64+0x4004] ;  /* 0x0040040810137981 */ /* 0x000f68000c1e9900 */
[----:B------:R-:W5:Y:S04]  /*2e60*/  LDG.E.CONSTANT R18, desc[UR8][R16.64+0x4008] ;  /* 0x0040080810127981 */ /* 0x000f68000c1e9900 */
[----:B-123--:R0:W2:Y:S01]  /*2e70*/  LDG.E.CONSTANT R12, desc[UR8][R16.64+0x400c] ;  /* 0x00400c08100c7981 */ /* 0x00e0a2000c1e9900 */
[----:B------:R-:W-:Y:S01]  /*2e80*/  BSSY.RECONVERGENT B0, `(.L_x_1528) ;  /* 0x0000060000007945 */ /* 0x000fe20003800200 */
[----:B----4-:R-:W1:Y:S08]  /*2e90*/  F2F.F16.F32 R22, R22 ;  /* 0x0000001600167304 */ /* 0x010e700000200800 */
[----:B-----5:R-:W3:Y:S01]  /*2ea0*/  F2F.F16.F32 R20, R20 ;  /* 0x0000001400147304 */ /* 0x020ee20000200800 */
[----:B-1----:R-:W-:-:S07]  /*2eb0*/  PRMT R9, R22, 0x9910, RZ ;  /* 0x0000991016097816 */ /* 0x002fce00000000ff */
[----:B------:R-:W1:Y:S01]  /*2ec0*/  F2F.F16.F32 R8, R8 ;  /* 0x0000000800087304 */ /* 0x000e620000200800 */
[----:B------:R-:W-:Y:S02]  /*2ed0*/  ISETP.GE.AND P0, PT, R9, RZ, PT ;  /* 0x000000ff0900720c */ /* 0x000fe40003f06270 */
[----:B---3--:R-:W-:-:S05]  /*2ee0*/  PRMT R23, R20, 0x9910, RZ ;  /* 0x0000991014177816 */ /* 0x008fca00000000ff */
[----:B------:R-:W3:Y:S01]  /*2ef0*/  F2F.F16.F32 R9, R25 ;  /* 0x0000001900097304 */ /* 0x000ee20000200800 */
[----:B------:R-:W-:Y:S02]  /*2f00*/  ISETP.GE.AND P1, PT, R23, RZ, PT ;  /* 0x000000ff1700720c */ /* 0x000fe40003f26270 */
[----:B------:R-:W-:Y:S02]  /*2f10*/  LOP3.LUT R23, RZ, R22, RZ, 0x33, !PT ;  /* 0x00000016ff177212 */ /* 0x000fe400078e33ff */
[----:B-1----:R-:W-:-:S03]  /*2f20*/  PRMT R24, R8, 0x9910, RZ ;  /* 0x0000991008187816 */ /* 0x002fc600000000ff */
[----:B0-----:R0:W1:Y:S01]  /*2f30*/  F2F.F16.F32 R16, R21 ;  /* 0x0000001500107304 */ /* 0x0010620000200800 */
[----:B------:R-:W-:Y:S02]  /*2f40*/  @P0 LOP3.LUT R23, R22, 0x8000, RZ, 0xfc, !PT ;  /* 0x0000800016170812 */ /* 0x000fe400078efcff */
[----:B------:R-:W-:Y:S02]  /*2f50*/  LOP3.LUT R22, RZ, R20, RZ, 0x33, !PT ;  /* 0x00000014ff167212 */ /* 0x000fe400078e33ff */
[----:B------:R-:W-:Y:S02]  /*2f60*/  LOP3.LUT R23, R23, 0xffff, RZ, 0xc0, !PT ;  /* 0x0000ffff17177812 */ /* 0x000fe400078ec0ff */
[----:B------:R-:W-:Y:S01]  /*2f70*/  ISETP.GE.AND P0, PT, R24, RZ, PT ;  /* 0x000000ff1800720c */ /* 0x000fe20003f06270 */
[----:B------:R4:W5:Y:S01]  /*2f80*/  F2F.F16.F32 R17, R19 ;  /* 0x0000001300117304 */ /* 0x0009620000200800 */
[----:B------:R-:W-:Y:S02]  /*2f90*/  @P1 LOP3.LUT R22, R20, 0x8000, RZ, 0xfc, !PT ;  /* 0x0000800014161812 */ /* 0x000fe400078efcff */
[----:B------:R-:W-:-:S02]  /*2fa0*/  SHF.R.U32.HI R20, RZ, 0x8, R23 ;  /* 0x00000008ff147819 */ /* 0x000fc40000011617 */
[----:B---3--:R-:W-:Y:S02]  /*2fb0*/  PRMT R23, R9, 0x9910, RZ ;  /* 0x0000991009177816 */ /* 0x008fe400000000ff */
[----:B0-----:R-:W-:Y:S01]  /*2fc0*/  LOP3.LUT R21, R20, 0xffff, RZ, 0xc0, !PT ;  /* 0x0000ffff14157812 */ /* 0x001fe200078ec0ff */
[----:B------:R-:W0:Y:S01]  /*2fd0*/  F2F.F16.F32 R18, R18 ;  /* 0x0000001200127304 */ /* 0x000e220000200800 */
[----:B------:R-:W-:Y:S01]  /*2fe0*/  LOP3.LUT R22, R22, 0xffff, RZ, 0xc0, !PT ;  /* 0x0000ffff16167812 */ /* 0x000fe200078ec0ff */
[----:B------:R-:W-:Y:S01]  /*2ff0*/  IMAD.MOV.U32 R20, RZ, RZ, R23 ;  /* 0x000000ffff147224 */ /* 0x000fe200078e0017 */
[----:B------:R-:W-:Y:S02]  /*3000*/  ISETP.GE.AND P6, PT, R14, R21, PT ;  /* 0x000000150e00720c */ /* 0x000fe40003fc6270 */
[----:B-1----:R-:W-:Y:S02]  /*3010*/  PRMT R21, R16, 0x9910, RZ ;  /* 0x0000991010157816 */ /* 0x002fe400000000ff */
[----:B------:R-:W-:Y:S01]  /*3020*/  ISETP.GE.AND P1, PT, R20, RZ, PT ;  /* 0x000000ff1400720c */ /* 0x000fe20003f26270 */
[----:B--2---:R-:W1:Y:S01]  /*3030*/  F2F.F16.F32 R12, R12 ;  /* 0x0000000c000c7304 */ /* 0x004e620000200800 */
[----:B------:R-:W-:-:S02]  /*3040*/  LOP3.LUT R20, RZ, R8, RZ, 0x33, !PT ;  /* 0x00000008ff147212 */ /* 0x000fc400078e33ff */
[----:B------:R-:W-:Y:S02]  /*3050*/  @P0 LOP3.LUT R20, R8, 0x8000, RZ, 0xfc, !PT ;  /* 0x0000800008140812 */ /* 0x000fe400078efcff */
[----:B------:R-:W-:Y:S02]  /*3060*/  ISETP.GE.AND P0, PT, R21, RZ, PT ;  /* 0x000000ff1500720c */ /* 0x000fe40003f06270 */
[----:B----4-:R-:W-:Y:S02]  /*3070*/  SHF.R.U32.HI R19, RZ, 0x8, R22 ;  /* 0x00000008ff137819 */ /* 0x010fe40000011616 */
[----:B-----5:R-:W-:Y:S02]  /*3080*/  PRMT R21, R17, 0x9910, RZ ;  /* 0x0000991011157816 */ /* 0x020fe400000000ff */
[----:B0-----:R-:W-:Y:S02]  /*3090*/  PRMT R22, R18, 0x9910, RZ ;  /* 0x0000991012167816 */ /* 0x001fe400000000ff */
[----:B------:R-:W-:Y:S01]  /*30a0*/  LOP3.LUT R8, R20, 0xffff, RZ, 0xc0, !PT ;  /* 0x0000ffff14087812 */ /* 0x000fe200078ec0ff */
[----:B------:R-:W-:Y:S01]  /*30b0*/  IMAD.MOV.U32 R20, RZ, RZ, R21 ;  /* 0x000000ffff147224 */ /* 0x000fe200078e0015 */
[----:B------:R-:W-:Y:S01]  /*30c0*/  LOP3.LUT R19, R19, 0xffff, RZ, 0xc0, !PT ;  /* 0x0000ffff13137812 */ /* 0x000fe200078ec0ff */
[----:B------:R-:W-:Y:S01]  /*30d0*/  IMAD.MOV.U32 R21, RZ, RZ, R22 ;  /* 0x000000ffff157224 */ /* 0x000fe200078e0016 */
[----:B------:R-:W-:-:S02]  /*30e0*/  SHF.R.U32.HI R8, RZ, 0x8, R8 ;  /* 0x00000008ff087819 */ /* 0x000fc40000011608 */
[----:B------:R-:W-:Y:S02]  /*30f0*/  ISETP.GE.AND P5, PT, R14, R19, PT ;  /* 0x000000130e00720c */ /* 0x000fe40003fa6270 */
[----:B------:R-:W-:Y:S02]  /*3100*/  LOP3.LUT R19, RZ, R9, RZ, 0x33, !PT ;  /* 0x00000009ff137212 */ /* 0x000fe400078e33ff */
[----:B------:R-:W-:Y:S02]  /*3110*/  @P1 LOP3.LUT R19, R9, 0x8000, RZ, 0xfc, !PT ;  /* 0x0000800009131812 */ /* 0x000fe400078efcff */
[----:B------:R-:W-:Y:S02]  /*3120*/  ISETP.GE.AND P2, PT, R21, RZ, PT ;  /* 0x000000ff1500720c */ /* 0x000fe40003f46270 */
[----:B------:R-:W-:Y:S02]  /*3130*/  LOP3.LUT R9, R8, 0xffff, RZ, 0xc0, !PT ;  /* 0x0000ffff08097812 */ /* 0x000fe400078ec0ff */
[----:B-1----:R-:W-:-:S02]  /*3140*/  PRMT R21, R12, 0x9910, RZ ;  /* 0x000099100c157816 */ /* 0x002fc400000000ff */
[----:B------:R-:W-:Y:S02]  /*3150*/  ISETP.GE.AND P4, PT, R14, R9, PT ;  /* 0x000000090e00720c */ /* 0x000fe40003f86270 */
[----:B------:R-:W-:Y:S01]  /*3160*/  ISETP.GE.AND P1, PT, R20, RZ, PT ;  /* 0x000000ff1400720c */ /* 0x000fe20003f26270 */
[----:B------:R-:W-:Y:S01]  /*3170*/  IMAD.MOV.U32 R9, RZ, RZ, R21 ;  /* 0x000000ffff097224 */ /* 0x000fe200078e0015 */
[----:B------:R-:W-:Y:S02]  /*3180*/  LOP3.LUT R20, RZ, R16, RZ, 0x33, !PT ;  /* 0x00000010ff147212 */ /* 0x000fe400078e33ff */
[----:B------:R-:W-:Y:S02]  /*3190*/  LOP3.LUT R8, R19, 0xffff, RZ, 0xc0, !PT ;  /* 0x0000ffff13087812 */ /* 0x000fe400078ec0ff */
[----:B------:R-:W-:Y:S02]  /*31a0*/  @P0 LOP3.LUT R20, R16, 0x8000, RZ, 0xfc, !PT ;  /* 0x0000800010140812 */ /* 0x000fe400078efcff */
[----:B------:R-:W-:-:S02]  /*31b0*/  ISETP.GE.AND P0, PT, R9, RZ, PT ;  /* 0x000000ff0900720c */ /* 0x000fc40003f06270 */
[----:B------:R-:W-:Y:S02]  /*31c0*/  SHF.R.U32.HI R8, RZ, 0x8, R8 ;  /* 0x00000008ff087819 */ /* 0x000fe40000011608 */
[----:B------:R-:W-:Y:S02]  /*31d0*/  LOP3.LUT R16, RZ, R17, RZ, 0x33, !PT ;  /* 0x00000011ff107212 */ /* 0x000fe400078e33ff */
[----:B------:R-:W-:Y:S02]  /*31e0*/  LOP3.LUT R9, R8, 0xffff, RZ, 0xc0, !PT ;  /* 0x0000ffff08097812 */ /* 0x000fe400078ec0ff */
[----:B------:R-:W-:Y:S02]  /*31f0*/  LOP3.LUT R19, RZ, R18, RZ, 0x33, !PT ;  /* 0x00000012ff137212 */ /* 0x000fe400078e33ff */
[----:B------:R-:W-:Y:S02]  /*3200*/  LOP3.LUT R8, R20, 0xffff, RZ, 0xc0, !PT ;  /* 0x0000ffff14087812 */ /* 0x000fe400078ec0ff */
[----:B------:R-:W-:-:S02]  /*3210*/  @P1 LOP3.LUT R16, R17, 0x8000, RZ, 0xfc, !PT ;  /* 0x0000800011101812 */ /* 0x000fc400078efcff */
[----:B------:R-:W-:Y:S02]  /*3220*/  @P2 LOP3.LUT R19, R18, 0x8000, RZ, 0xfc, !PT ;  /* 0x0000800012132812 */ /* 0x000fe400078efcff */
[----:B------:R-:W-:Y:S02]  /*3230*/  SHF.R.U32.HI R8, RZ, 0x8, R8 ;  /* 0x00000008ff087819 */ /* 0x000fe40000011608 */
[----:B------:R-:W-:Y:S02]  /*3240*/  LOP3.LUT R20, RZ, R12, RZ, 0x33, !PT ;  /* 0x0000000cff147212 */ /* 0x000fe400078e33ff */
[----:B------:R-:W-:Y:S02]  /*3250*/  LOP3.LUT R16, R16, 0xffff, RZ, 0xc0, !PT ;  /* 0x0000ffff10107812 */ /* 0x000fe400078ec0ff */
[----:B------:R-:W-:Y:S02]  /*3260*/  LOP3.LUT R18, R19, 0xffff, RZ, 0xc0, !PT ;  /* 0x0000ffff13127812 */ /* 0x000fe400078ec0ff */
[----:B------:R-:W-:-:S02]  /*3270*/  @P0 LOP3.LUT R20, R12, 0x8000, RZ, 0xfc, !PT ;  /* 0x000080000c140812 */ /* 0x000fc400078efcff */
[----:B------:R-:W-:Y:S02]  /*3280*/  ISETP.GE.AND P3, PT, R14, R9, PT ;  /* 0x000000090e00720c */ /* 0x000fe40003f66270 */
[----:B------:R-:W-:Y:S02]  /*3290*/  LOP3.LUT R9, R8, 0xffff, RZ, 0xc0, !PT ;  /* 0x0000ffff08097812 */ /* 0x000fe400078ec0ff */
[----:B------:R-:W-:Y:S02]  /*32a0*/  SHF.R.U32.HI R16, RZ, 0x8, R16 ;  /* 0x00000008ff107819 */ /* 0x000fe40000011610 */
[----:B------:R-:W-:Y:S02]  /*32b0*/  SHF.R.U32.HI R18, RZ, 0x8, R18 ;  /* 0x00000008ff127819 */ /* 0x000fe40000011612 */
[----:B------:R-:W-:Y:S02]  /*32c0*/  LOP3.LUT R8, R20, 0xffff, RZ, 0xc0, !PT ;  /* 0x0000ffff14087812 */ /* 0x000fe400078ec0ff */
[----:B------:R-:W-:-:S02]  /*32d0*/  LOP3.LUT R17, R16, 0xffff, RZ, 0xc0, !PT ;  /* 0x0000ffff10117812 */ /* 0x000fc400078ec0ff */
[----:B------:R-:W-:Y:S02]  /*32e0*/  LOP3.LUT R19, R18, 0xffff, RZ, 0xc0, !PT ;  /* 0x0000ffff12137812 */ /* 0x000fe400078ec0ff */
[----:B------:R-:W-:Y:S02]  /*32f0*/  SHF.R.U32.HI R8, RZ, 0x8, R8 ;  /* 0x00000008ff087819 */ /* 0x000fe40000011608 */
[C---:B------:R-:W-:Y:S02]  /*3300*/  ISETP.GE.AND P2, PT, R14.reuse, R9, PT ;  /* 0x000000090e00720c */ /* 0x040fe40003f46270 */
[C---:B------:R-:W-:Y:S02]  /*3310*/  ISETP.GE.AND P1, PT, R14.reuse, R17, PT ;  /* 0x000000110e00720c */ /* 0x040fe40003f26270 */
[----:B------:R-:W-:Y:S02]  /*3320*/  ISETP.GE.AND P0, PT, R14, R19, PT ;  /* 0x000000130e00720c */ /* 0x000fe40003f06270 */
[----:B------:R-:W-:Y:S01]  /*3330*/  LOP3.LUT R9, R8, 0xffff, RZ, 0xc0, !PT ;  /* 0x0000ffff08097812 */ /* 0x000fe200078ec0ff */
[----:B------:R-:W-:Y:S10]  /*3340*/  @P6 BRA `(.L_x_1529) ;  /* 0x00000000004c6947 */ /* 0x000ff40003800000 */
[----:B------:R-:W0:Y:S01]  /*3350*/  S2R R17, SR_LANEID ;  /* 0x0000000000117919 */ /* 0x000e220000000000 */
[----:B------:R-:W1:Y:S01]  /*3360*/  S2UR UR6, SR_CgaCtaId ;  /* 0x00000000000679c3 */ /* 0x000e620000008800 */
[----:B------:R-:W-:Y:S01]  /*3370*/  VOTEU.ANY UR11, UPT, PT ;  /* 0x00000000000b7886 */ /* 0x000fe200038e0100 */
[----:B------:R-:W-:Y:S01]  /*3380*/  UMOV UR4, 0x400 ;  /* 0x0000040000047882 */ /* 0x000fe20000000000 */
[----:B------:R-:W0:Y:S01]  /*3390*/  FLO.U32 R16, UR11 ;  /* 0x0000000b00107d00 */ /* 0x000e2200080e0000 */
[----:B------:R-:W-:Y:S01]  /*33a0*/  UIADD3 UR5, UPT, UPT, UR4, 0xc00, URZ ;  /* 0x00000c0004057890 */ /* 0x000fe2000fffe0ff */
[----:B------:R-:W2:Y:S01]  /*33b0*/  S2R R18, SR_LTMASK ;  /* 0x0000000000127919 */ /* 0x000ea20000003900 */
[----:B------:R-:W-:Y:S01]  /*33c0*/  UIADD3 UR4, UPT, UPT, UR4, 0xd80, URZ ;  /* 0x00000d8004047890 */ /* 0x000fe2000fffe0ff */
[----:B------:R-:W3:Y:S01]  /*33d0*/  POPC R12, UR11 ;  /* 0x0000000b000c7d09 */ /* 0x000ee20008000000 */
[----:B-1----:R-:W-:Y:S02]  /*33e0*/  ULEA UR5, UR6, UR5, 0x18 ;  /* 0x0000000506057291 */ /* 0x002fe4000f8ec0ff */
[----:B------:R-:W-:Y:S01]  /*33f0*/  ULEA UR4, UR6, UR4, 0x18 ;  /* 0x0000000406047291 */ /* 0x000fe2000f8ec0ff */
[----:B0-----:R-:W-:-:S02]  /*3400*/  ISETP.EQ.U32.AND P6, PT, R16, R17, PT ;  /* 0x000000111000720c */ /* 0x001fc40003fc2070 */
[----:B--2---:R-:W-:-:S04]  /*3410*/  LOP3.LUT R18, R18, UR11, RZ, 0xc0, !PT ;  /* 0x0000000b12127c12 */ /* 0x004fc8000f8ec0ff */
[----:B------:R-:W0:Y:S07]  /*3420*/  POPC R19, R18 ;  /* 0x0000001200137309 */ /* 0x000e2e0000000000 */
[----:B---3--:R-:W1:Y:S04]  /*3430*/  @P6 ATOMS.ADD R17, [UR5], R12 ;  /* 0x0000000cff11698c */ /* 0x008e680008000005 */
[----:B-1----:R-:W0:Y:S02]  /*3440*/  SHFL.IDX PT, R8, R17, R16, 0x1f ;  /* 0x00001f1011087589 */ /* 0x002e2400000e0000 */
[----:B0-----:R-:W-:-:S05]  /*3450*/  IMAD.IADD R8, R8, 0x1, R19 ;  /* 0x0000000108087824 */ /* 0x001fca00078e0213 */
[----:B------:R-:W-:-:S05]  /*3460*/  LEA R8, R8, UR4, 0x2 ;  /* 0x0000000408087c11 */ /* 0x000fca000f8e10ff */
[----:B------:R0:W-:Y:S02]  /*3470*/  STS [R8], R13 ;  /* 0x0000000d08007388 */ /* 0x0001e40000000800 */
.L_x_1529:
[----:B------:R-:W-:Y:S05]  /*3480*/  BSYNC.RECONVERGENT B0 ;  /* 0x0000000000007941 */ /* 0x000fea0003800200 */
.L_x_1528:
[----:B------:R-:W-:Y:S01]  /*3490*/  BSSY.RECONVERGENT B0, `(.L_x_1530) ;  /* 0x0000017000007945 */ /* 0x000fe20003800200 */
[----:B------:R-:W-:-:S03]  /*34a0*/  ISETP.GE.AND P6, PT, R14, R9, PT ;  /* 0x000000090e00720c */ /* 0x000fc60003fc6270 */
[----:B------:R-:W-:Y:S10]  /*34b0*/  @P5 BRA `(.L_x_1531) ;  /* 0x0000000000505947 */ /* 0x000ff40003800000 */
[----:B------:R-:W1:Y:S01]  /*34c0*/  S2R R9, SR_LANEID ;  /* 0x0000000000097919 */ /* 0x000e620000000000 */
[----:B------:R-:W2:Y:S01]  /*34d0*/  S2UR UR6, SR_CgaCtaId ;  /* 0x00000000000679c3 */ /* 0x000ea20000008800 */
[----:B------:R-:W-:Y:S01]  /*34e0*/  VOTEU.ANY UR11, UPT, PT ;  /* 0x00000000000b7886 */ /* 0x000fe200038e0100 */
[----:B------:R-:W-:Y:S01]  /*34f0*/  UMOV UR4, 0x400 ;  /* 0x0000040000047882 */ /* 0x000fe20000000000 */
[----:B------:R-:W1:Y:S01]  /*3500*/  FLO.U32 R16, UR11 ;  /* 0x0000000b00107d00 */ /* 0x000e6200080e0000 */
[----:B------:R-:W-:Y:S01]  /*3510*/  UIADD3 UR5, UPT, UPT, UR4, 0xc00, URZ ;  /* 0x00000c0004057890 */ /* 0x000fe2000fffe0ff */
[----:B------:R-:W3:Y:S01]  /*3520*/  S2R R18, SR_LTMASK ;  /* 0x0000000000127919 */ /* 0x000ee20000003900 */
[----:B------:R-:W-:Y:S01]  /*3530*/  UIADD3 UR4, UPT, UPT, UR4, 0xd80, URZ ;  /* 0x00000d8004047890 */ /* 0x000fe2000fffe0ff */
[----:B------:R-:W4:Y:S01]  /*3540*/  POPC R12, UR11 ;  /* 0x0000000b000c7d09 */ /* 0x000f220008000000 */
[----:B--2---:R-:W-:Y:S02]  /*3550*/  ULEA UR5, UR6, UR5, 0x18 ;  /* 0x0000000506057291 */ /* 0x004fe4000f8ec0ff */
[----:B------:R-:W-:Y:S01]  /*3560*/  ULEA UR4, UR6, UR4, 0x18 ;  /* 0x0000000406047291 */ /* 0x000fe2000f8ec0ff */
[----:B-1----:R-:W-:-:S02]  /*3570*/  ISETP.EQ.U32.AND P5, PT, R16, R9, PT ;  /* 0x000000091000720c */ /* 0x002fc40003fa2070 */
[----:B---3--:R-:W-:-:S04]  /*3580*/  LOP3.LUT R18, R18, UR11, RZ, 0xc0, !PT ;  /* 0x0000000b12127c12 */ /* 0x008fc8000f8ec0ff */
[----:B------:R-:W1:Y:S07]  /*3590*/  POPC R9, R18 ;  /* 0x0000001200097309 */ /* 0x000e6e0000000000 */
[----:B----4-:R-:W0:Y:S04]  /*35a0*/  @P5 ATOMS.ADD R17, [UR5], R12 ;  /* 0x0000000cff11598c */ /* 0x010e280008000005 */
[----:B0-----:R-:W1:Y:S02]  /*35b0*/  SHFL.IDX PT, R8, R17, R16, 0x1f ;  /* 0x00001f1011087589 */ /* 0x001e6400000e0000 */
[----:B-1----:R-:W-:-:S02]  /*35c0*/  IMAD.IADD R8, R8, 0x1, R9 ;  /* 0x0000000108087824 */ /* 0x002fc400078e0209 */
[----:B------:R-:W-:-:S03]  /*35d0*/  VIADD R9, R13, 0x1 ;  /* 0x000000010d097836 */ /* 0x000fc60000000000 */
[----:B------:R-:W-:-:S05]  /*35e0*/  LEA R8, R8, UR4, 0x2 ;  /* 0x0000000408087c11 */ /* 0x000fca000f8e10ff */
[----:B------:R1:W-:Y:S02]  /*35f0*/  STS [R8], R9 ;  /* 0x0000000908007388 */ /* 0x0003e40000000800 */
.L_x_1531:
[----:B------:R-:W-:Y:S05]  /*3600*/  BSYNC.RECONVERGENT B0 ;  /* 0x0000000000007941 */ /* 0x000fea0003800200 */
.L_x_1530:
[----:B------:R-:W-:Y:S04]  /*3610*/  BSSY.RECONVERGENT B0, `(.L_x_1532) ;  /* 0x0000016000007945 */ /* 0x000fe80003800200 */
[----:B------:R-:W-:Y:S05]  /*3620*/  @P4 BRA `(.L_x_1533) ;  /* 0x0000000000504947 */ /* 0x000fea0003800000 */
[----:B-1----:R-:W1:Y:S01]  /*3630*/  S2R R9, SR_LANEID ;  /* 0x0000000000097919 */ /* 0x002e620000000000 */
        /* <DEDUP_REMOVED lines=19> */
.L_x_1533:
[----:B------:R-:W-:Y:S05]  /*3770*/  BSYNC.RECONVERGENT B0 ;  /* 0x0000000000007941 */ /* 0x000fea0003800200 */
.L_x_1532:
[----:B------:R-:W-:Y:S04]  /*3780*/  BSSY.RECONVERGENT B0, `(.L_x_1534) ;  /* 0x0000016000007945 */ /* 0x000fe80003800200 */
[----:B------:R-:W-:Y:S05]  /*3790*/  @P3 BRA `(.L_x_1535) ;  /* 0x0000000000503947 */ /* 0x000fea0003800000 */
[----:B-12---:R-:W1:Y:S01]  /*37a0*/  S2R R9, SR_LANEID ;  /* 0x0000000000097919 */ /* 0x006e620000000000 */
        /* <DEDUP_REMOVED lines=19> */
.L_x_1535:
[----:B------:R-:W-:Y:S05]  /*38e0*/  BSYNC.RECONVERGENT B0 ;  /* 0x0000000000007941 */ /* 0x000fea0003800200 */
.L_x_1534:
[----:B------:R-:W-:Y:S04]  /*38f0*/  BSSY.RECONVERGENT B0, `(.L_x_1536) ;  /* 0x0000016000007945 */ /* 0x000fe80003800200 */
[----:B------:R-:W-:Y:S05]  /*3900*/  @P2 BRA `(.L_x_1537) ;  /* 0x0000000000502947 */ /* 0x000fea0003800000 */
[----:B-123--:R-:W1:Y:S01]  /*3910*/  S2R R9, SR_LANEID ;  /* 0x0000000000097919 */ /* 0x00ee620000000000 */
[----:B------:R-:W2:Y:S01]  /*3920*/  S2UR UR6, SR_CgaCtaId ;  /* 0x00000000000679c3 */ /* 0x000ea20000008800 */
[----:B------:R-:W-:Y:S01]  /*3930*/  VOTEU.ANY UR11, UPT, PT ;  /* 0x00000000000b7886 */ /* 0x000fe200038e0100 */
[----:B------:R-:W-:Y:S01]  /*3940*/  UMOV UR4, 0x400 ;  /* 0x0000040000047882 */ /* 0x000fe20000000000 */
[----:B------:R-:W1:Y:S01]  /*3950*/  FLO.U32 R16, UR11 ;  /* 0x0000000b00107d00 */ /* 0x000e6200080e0000 */
[----:B------:R-:W-:Y:S01]  /*3960*/  UIADD3 UR5, UPT, UPT, UR4, 0xc00, URZ ;  /* 0x00000c0004057890 */ /* 0x000fe2000fffe0ff */
[----:B------:R-:W3:Y:S01]  /*3970*/  S2R R18, SR_LTMASK ;  /* 0x0000000000127919 */ /* 0x000ee20000003900 */
[----:B------:R-:W-:Y:S01]  /*3980*/  UIADD3 UR4, UPT, UPT, UR4, 0xd80, URZ ;  /* 0x00000d8004047890 */ /* 0x000fe2000fffe0ff */
[----:B0-----:R-:W-:Y:S01]  /*3990*/  VIADD R8, R13, 0x1000 ;  /* 0x000010000d087836 */ /* 0x001fe20000000000 */
[----:B------:R-:W0:Y:S01]  /*39a0*/  POPC R12, UR11 ;  /* 0x0000000b000c7d09 */ /* 0x000e220008000000 */
[----:B--2---:R-:W-:-:S02]  /*39b0*/  ULEA UR5, UR6, UR5, 0x18 ;  /* 0x0000000506057291 */ /* 0x004fc4000f8ec0ff */
[----:B------:R-:W-:Y:S01]  /*39c0*/  ULEA UR4, UR6, UR4, 0x18 ;  /* 0x0000000406047291 */ /* 0x000fe2000f8ec0ff */
[----:B-1----:R-:W-:Y:S02]  /*39d0*/  ISETP.EQ.U32.AND P2, PT, R16, R9, PT ;  /* 0x000000091000720c */ /* 0x002fe40003f42070 */
[----:B---3--:R-:W-:-:S06]  /*39e0*/  LOP3.LUT R18, R18, UR11, RZ, 0xc0, !PT ;  /* 0x0000000b12127c12 */ /* 0x008fcc000f8ec0ff */
[----:B------:R-:W1:Y:S05]  /*39f0*/  POPC R18, R18 ;  /* 0x0000001200127309 */ /* 0x000e6a0000000000 */
[----:B0-----:R-:W0:Y:S04]  /*3a00*/  @P2 ATOMS.ADD R17, [UR5], R12 ;  /* 0x0000000cff11298c */ /* 0x001e280008000005 */
[----:B0-----:R-:W1:Y:S02]  /*3a10*/  SHFL.IDX PT, R9, R17, R16, 0x1f ;  /* 0x00001f1011097589 */ /* 0x001e6400000e0000 */
[----:B-1----:R-:W-:-:S05]  /*3a20*/  IMAD.IADD R9, R9, 0x1, R18 ;  /* 0x0000000109097824 */ /* 0x002fca00078e0212 */
[----:B------:R-:W-:-:S05]  /*3a30*/  LEA R9, R9, UR4, 0x2 ;  /* 0x0000000409097c11 */ /* 0x000fca000f8e10ff */
[----:B------:R4:W-:Y:S02]  /*3a40*/  STS [R9], R8 ;  /* 0x0000000809007388 */ /* 0x0009e40000000800 */
.L_x_1537:
[----:B------:R-:W-:Y:S05]  /*3a50*/  BSYNC.RECONVERGENT B0 ;  /* 0x0000000000007941 */ /* 0x000fea0003800200 */
.L_x_1536:
[----:B------:R-:W-:Y:S04]  /*3a60*/  BSSY.RECONVERGENT B0, `(.L_x_1538) ;  /* 0x0000016000007945 */ /* 0x000fe80003800200 */
[----:B------:R-:W-:Y:S05]  /*3a70*/  @P1 BRA `(.L_x_1539) ;  /* 0x0000000000501947 */ /* 0x000fea0003800000 */
[----:B-1234-:R-:W1:Y:S01]  /*3a80*/  S2R R9, SR_LANEID ;  /* 0x0000000000097919 */ /* 0x01ee620000000000 */
        /* <DEDUP_REMOVED lines=19> */
.L_x_1539:
[----:B------:R-:W-:Y:S05]  /*3bc0*/  BSYNC.RECONVERGENT B0 ;  /* 0x0000000000007941 */ /* 0x000fea0003800200 */
.L_x_1538:
[----:B------:R-:W-:Y:S04]  /*3bd0*/  BSSY.RECONVERGENT B0, `(.L_x_1540) ;  /* 0x0000016000007945 */ /* 0x000fe80003800200 */
[----:B------:R-:W-:Y:S05]  /*3be0*/  @P0 BRA `(.L_x_1541) ;  /* 0x0000000000500947 */ /* 0x000fea0003800000 */
[----:B01234-:R-:W0:Y:S01]  /*3bf0*/  S2R R9, SR_LANEID ;  /* 0x0000000000097919 */ /* 0x01fe220000000000 */
        /* <DEDUP_REMOVED lines=15> */
[----:B0-----:R-:W-:-:S02]  /*3cf0*/  IMAD.IADD R8, R8, 0x1, R9 ;  /* 0x0000000108087824 */ /* 0x001fc400078e0209 */
[----:B------:R-:W-:-:S03]  /*3d00*/  VIADD R9, R13, 0x1002 ;  /* 0x000010020d097836 */ /* 0x000fc60000000000 */
[----:B------:R-:W-:-:S05]  /*3d10*/  LEA R8, R8, UR4, 0x2 ;  /* 0x0000000408087c11 */ /* 0x000fca000f8e10ff */
[----:B------:R0:W-:Y:S02]  /*3d20*/  STS [R8], R9 ;  /* 0x0000000908007388 */ /* 0x0001e40000000800 */
.L_x_1541:
[----:B------:R-:W-:Y:S05]  /*3d30*/  BSYNC.RECONVERGENT B0 ;  /* 0x0000000000007941 */ /* 0x000fea0003800200 */
.L_x_1540:
        /* <DEDUP_REMOVED lines=22> */
.L_x_1543:
[----:B------:R-:W-:Y:S05]  /*3ea0*/  BSYNC.RECONVERGENT B0 ;  /* 0x0000000000007941 */ /* 0x000fea0003800200 */
.L_x_1542:
[----:B0-----:R-:W-:-:S05]  /*3eb0*/  VIADD R13, R13, 0x2000 ;  /* 0x000020000d0d7836 */ /* 0x001fca0000000000 */
[----:B------:R-:W-:-:S13]  /*3ec0*/  ISETP.GE.AND P0, PT, R13, R0, PT ;  /* 0x000000000d00720c */ /* 0x000fda0003f06270 */
[----:B------:R-:W-:Y:S05]  /*3ed0*/  @!P0 BRA `(.L_x_1544) ;  /* 0xffffffec00c48947 */ /* 0x000fea000383ffff */
.L_x_1517:
[----:B------:R-:W-:Y:S05]  /*3ee0*/  BSYNC.RECONVERGENT B1 ;  /* 0x0000000000017941 */ /* 0x000fea0003800200 */
.L_x_1516:
[----:B------:R-:W-:Y:S01]  /*3ef0*/  ISETP.GE.AND P0, PT, R15, R10, PT ;  /* 0x0000000a0f00720c */ /* 0x000fe20003f06270 */
[----:B------:R-:W-:-:S12]  /*3f00*/  BSSY.RECONVERGENT B0, `(.L_x_1545) ;  /* 0x00000bb000007945 */ /* 0x000fd80003800200 */
[----:B------:R-:W-:Y:S05]  /*3f10*/  @P0 BRA `(.L_x_1546) ;  /* 0x0000000800e40947 */ /* 0x000fea0003800000 */
[----:B-1234-:R-:W-:Y:S01]  /*3f20*/  VIADDMNMX R9, R15, 0x400, R10, !PT ;  /* 0x000004000f097846 */ /* 0x01efe2000780010a */
[----:B------:R-:W-:Y:S01]  /*3f30*/  BSSY.RECONVERGENT B1, `(.L_x_1547) ;  /* 0x000002e000017945 */ /* 0x000fe20003800200 */
[----:B------:R-:W-:-:S04]  /*3f40*/  LOP3.LUT R8, RZ, R11, RZ, 0x33, !PT ;  /* 0x0000000bff087212 */ /* 0x000fc800078e33ff */
[----:B------:R-:W-:-:S04]  /*3f50*/  IADD3 R0, PT, PT, -R0, R9, R8 ;  /* 0x0000000900007210 */ /* 0x000fc80007ffe108 */
[----:B------:R-:W-:-:S04]  /*3f60*/  LOP3.LUT R8, R0, 0xc00, RZ, 0xc0, !PT ;  /* 0x00000c0000087812 */ /* 0x000fc800078ec0ff */
[----:B------:R-:W-:-:S13]  /*3f70*/  ISETP.NE.AND P0, PT, R8, 0xc00, PT ;  /* 0x00000c000800780c */ /* 0x000fda0003f05270 */
[----:B------:R-:W-:Y:S05]  /*3f80*/  @!P0 BRA `(.L_x_1548) ;  /* 0x0000000000a08947 */ /* 0x000fea0003800000 */
[----:B------:R-:W-:-:S04]  /*3f90*/  LEA.HI R8, R0, 0x1, RZ, 0x16 ;  /* 0x0000000100087811 */ /* 0x000fc800078fb0ff */
[----:B------:R-:W-:-:S05]  /*3fa0*/  LOP3.LUT R8, R8, 0x3, RZ, 0xc0, !PT ;  /* 0x0000000308087812 */ /* 0x000fca00078ec0ff */
[----:B------:R-:W-:-:S07]  /*3fb0*/  IMAD.MOV R8, RZ, RZ, -R8 ;  /* 0x000000ffff087224 */ /* 0x000fce00078e0a08 */
.L_x_1551:
[----:B------:R-:W-:-:S06]  /*3fc0*/  IMAD.WIDE R12, R15, 0x4, R2 ;  /* 0x000000040f0c7825 */ /* 0x000fcc00078e0202 */
[----:B------:R-:W2:Y:S01]  /*3fd0*/  LDG.E.CONSTANT R12, desc[UR8][R12.64] ;  /* 0x000000080c0c7981 */ /* 0x000ea2000c1e9900 */
[----:B------:R-:W-:Y:S01]  /*3fe0*/  VIADD R8, R8, 0x1 ;  /* 0x0000000108087836 */ /* 0x000fe20000000000 */
[----:B------:R-:W-:Y:S04]  /*3ff0*/  BSSY.RECONVERGENT B2, `(.L_x_1549) ;  /* 0x000001f000027945 */ /* 0x000fe80003800200 */
[----:B------:R-:W-:Y:S01]  /*4000*/  ISETP.NE.AND P1, PT, R8, RZ, PT ;  /* 0x000000ff0800720c */ /* 0x000fe20003f25270 */
[----:B--2---:R-:W0:Y:S02]  /*4010*/  F2F.F16.F32 R9, R12 ;  /* 0x0000000c00097304 */ /* 0x004e240000200800 */
        /* <DEDUP_REMOVED lines=28> */
.L_x_1550:
[----:B------:R-:W-:Y:S05]  /*41e0*/  BSYNC.RECONVERGENT B2 ;  /* 0x0000000000027941 */ /* 0x000fea0003800200 */
.L_x_1549:
[----:B0-----:R-:W-:Y:S01]  /*41f0*/  VIADD R15, R15, 0x400 ;  /* 0x000004000f0f7836 */ /* 0x001fe20000000000 */
[----:B------:R-:W-:Y:S06]  /*4200*/  @P1 BRA `(.L_x_1551) ;  /* 0xfffffffc006c1947 */ /* 0x000fec000383ffff */
.L_x_1548:
[----:B------:R-:W-:Y:S05]  /*4210*/  BSYNC.RECONVERGENT B1 ;  /* 0x0000000000017941 */ /* 0x000fea0003800200 */
.L_x_1547:
[----:B------:R-:W-:-:S13]  /*4220*/  ISETP.GE.U32.AND P0, PT, R0, 0xc00, PT ;  /* 0x00000c000000780c */ /* 0x000fda0003f06070 */
[----:B------:R-:W-:Y:S05]  /*4230*/  @!P0 BRA `(.L_x_1546) ;  /* 0x00000008001c8947 */ /* 0x000fea0003800000 */
[----:B------:R-:W0:Y:S01]  /*4240*/  S2R R9, SR_CgaCtaId ;  /* 0x0000000000097919 */ /* 0x000e220000008800 */
[----:B------:R-:W-:Y:S01]  /*4250*/  MOV R0, 0x400 ;  /* 0x0000040000007802 */ /* 0x000fe20000000f00 */
[----:B------:R-:W-:-:S04]  /*4260*/  VIADD R15, R15, 0x800 ;  /* 0x000008000f0f7836 */ /* 0x000fc80000000000 */
[----:B------:R-:W-:-:S05]  /*4270*/  VIADD R0, R0, 0xd80 ;  /* 0x00000d8000007836 */ /* 0x000fca0000000000 */
[----:B0-----:R-:W-:-:S07]  /*4280*/  LEA R0, R9, R0, 0x18 ;  /* 0x0000000009007211 */ /* 0x001fce00078ec0ff */
.L_x_1560:
[----:B------:R-:W-:-:S04]  /*4290*/  VIADD R9, R15, 0xfffff800 ;  /* 0xfffff8000f097836 */ /* 0x000fc80000000000 */
[----:B------:R-:W-:-:S05]  /*42a0*/  IMAD.WIDE R16, R9, 0x4, R2 ;  /* 0x0000000409107825 */ /* 0x000fca00078e0202 */
        /* <DEDUP_REMOVED lines=45> */
[----:B------:R-:W1:Y:S01]  /*4580*/  S2UR UR5, SR_CgaCtaId ;  /* 0x00000000000579c3 */ /* 0x000e620000008800 */
[----:B------:R-:W-:Y:S01]  /*4590*/  VOTEU.ANY UR6, UPT, PT ;  /* 0x0000000000067886 */ /* 0x000fe200038e0100 */
[----:B------:R-:W-:Y:S01]  /*45a0*/  UMOV UR4, 0x400 ;  /* 0x0000040000047882 */ /* 0x000fe20000000000 */
[----:B------:R-:W0:Y:S01]  /*45b0*/  FLO.U32 R16, UR6 ;  /* 0x0000000600107d00 */ /* 0x000e2200080e0000 */
[----:B------:R-:W-:Y:S01]  /*45c0*/  UIADD3 UR4, UPT, UPT, UR4, 0xc00, URZ ;  /* 0x00000c0004047890 */ /* 0x000fe2000fffe0ff */
[----:B------:R-:W2:Y:S01]  /*45d0*/  S2R R18, SR_LTMASK ;  /* 0x0000000000127919 */ /* 0x000ea20000003900 */
[----:B------:R-:W3:Y:S02]  /*45e0*/  POPC R12, UR6 ;  /* 0x00000006000c7d09 */ /* 0x000ee40008000000 */
[----:B-1----:R-:W-:Y:S01]  /*45f0*/  ULEA UR4, UR5, UR4, 0x18 ;  /* 0x0000000405047291 */ /* 0x002fe2000f8ec0ff */
[----:B0-----:R-:W-:-:S02]  /*4600*/  ISETP.EQ.U32.AND P0, PT, R16, R13, PT ;  /* 0x0000000d1000720c */ /* 0x001fc40003f02070 */
[----:B--2---:R-:W-:-:S06]  /*4610*/  LOP3.LUT R18, R18, UR6, RZ, 0xc0, !PT ;  /* 0x0000000612127c12 */ /* 0x004fcc000f8ec0ff */
[----:B------:R-:W0:Y:S05]  /*4620*/  POPC R18, R18 ;  /* 0x0000001200127309 */ /* 0x000e2a0000000000 */
[----:B---3--:R-:W1:Y:S04]  /*4630*/  @P0 ATOMS.ADD R17, [UR4], R12 ;  /* 0x0000000cff11098c */ /* 0x008e680008000004 */
[----:B-1----:R-:W0:Y:S02]  /*4640*/  SHFL.IDX PT, R13, R17, R16, 0x1f ;  /* 0x00001f10110d7589 */ /* 0x002e2400000e0000 */
[----:B0-----:R-:W-:-:S04]  /*4650*/  IMAD.IADD R13, R13, 0x1, R18 ;  /* 0x000000010d0d7824 */ /* 0x001fc800078e0212 */
[----:B------:R-:W-:-:S05]  /*4660*/  IMAD R8, R13, 0x4, R0 ;  /* 0x000000040d087824 */ /* 0x000fca00078e0200 */
[----:B------:R0:W-:Y:S02]  /*4670*/  STS [R8], R9 ;  /* 0x0000000908007388 */ /* 0x0001e40000000800 */
.L_x_1553:
[----:B------:R-:W-:Y:S05]  /*4680*/  BSYNC.RECONVERGENT B1 ;  /* 0x0000000000017941 */ /* 0x000fea0003800200 */
.L_x_1552:
[----:B------:R-:W-:Y:S04]  /*4690*/  BSSY.RECONVERGENT B1, `(.L_x_1554) ;  /* 0x0000014000017945 */ /* 0x000fe80003800200 */
[----:B------:R-:W-:Y:S05]  /*46a0*/  @P1 BRA `(.L_x_1555) ;  /* 0x0000000000481947 */ /* 0x000fea0003800000 */
[----:B0-----:R-:W0:Y:S01]  /*46b0*/  S2R R8, SR_LANEID ;  /* 0x0000000000087919 */ /* 0x001e220000000000 */
        /* <DEDUP_REMOVED lines=8> */
[----:B0-----:R-:W-:Y:S01]  /*4740*/  ISETP.EQ.U32.AND P0, PT, R13, R8, PT ;  /* 0x000000080d00720c */ /* 0x001fe20003f02070 */
[----:B------:R-:W-:Y:S01]  /*4750*/  VIADD R8, R15, 0xfffffc00 ;  /* 0xfffffc000f087836 */ /* 0x000fe20000000000 */
[----:B--2---:R-:W-:-:S06]  /*4760*/  LOP3.LUT R16, R16, UR6, RZ, 0xc0, !PT ;  /* 0x0000000610107c12 */ /* 0x004fcc000f8ec0ff */
[----:B------:R-:W0:Y:S05]  /*4770*/  POPC R16, R16 ;  /* 0x0000001000107309 */ /* 0x000e2a0000000000 */
[----:B---3--:R-:W1:Y:S04]  /*4780*/  @P0 ATOMS.ADD R12, [UR4], R12 ;  /* 0x0000000cff0c098c */ /* 0x008e680008000004 */
[----:B-1----:R-:W0:Y:S02]  /*4790*/  SHFL.IDX PT, R9, R12, R13, 0x1f ;  /* 0x00001f0d0c097589 */ /* 0x002e2400000e0000 */
[----:B0-----:R-:W-:-:S04]  /*47a0*/  IMAD.IADD R9, R9, 0x1, R16 ;  /* 0x0000000109097824 */ /* 0x001fc800078e0210 */
[----:B------:R-:W-:-:S05]  /*47b0*/  IMAD R9, R9, 0x4, R0 ;  /* 0x0000000409097824 */ /* 0x000fca00078e0200 */
[----:B------:R1:W-:Y:S02]  /*47c0*/  STS [R9], R8 ;  /* 0x0000000809007388 */ /* 0x0003e40000000800 */
.L_x_1555:
[----:B------:R-:W-:Y:S05]  /*47d0*/  BSYNC.RECONVERGENT B1 ;  /* 0x0000000000017941 */ /* 0x000fea0003800200 */
.L_x_1554:
[----:B------:R-:W-:Y:S04]  /*47e0*/  BSSY.RECONVERGENT B1, `(.L_x_1556) ;  /* 0x0000013000017945 */ /* 0x000fe80003800200 */
[----:B------:R-:W-:Y:S05]  /*47f0*/  @P2 BRA `(.L_x_1557) ;  /* 0x0000000000442947 */ /* 0x000fea0003800000 */
[----:B01----:R-:W0:Y:S01]  /*4800*/  S2R R8, SR_LANEID ;  /* 0x0000000000087919 */ /* 0x003e220000000000 */
        /* <DEDUP_REMOVED lines=16> */
.L_x_1557:
[----:B------:R-:W-:Y:S05]  /*4910*/  BSYNC.RECONVERGENT B1 ;  /* 0x0000000000017941 */ /* 0x000fea0003800200 */
.L_x_1556:
[----:B------:R-:W-:Y:S04]  /*4920*/  BSSY.RECONVERGENT B1, `(.L_x_1558) ;  /* 0x0000014000017945 */ /* 0x000fe80003800200 */
[----:B------:R-:W-:Y:S05]  /*4930*/  @P3 BRA `(.L_x_1559) ;  /* 0x0000000000483947 */ /* 0x000fea0003800000 */
[----:B012---:R-:W0:Y:S01]  /*4940*/  S2R R8, SR_LANEID ;  /* 0x0000000000087919 */ /* 0x007e220000000000 */
        /* <DEDUP_REMOVED lines=17> */
.L_x_1559:
[----:B------:R-:W-:Y:S05]  /*4a60*/  BSYNC.RECONVERGENT B1 ;  /* 0x0000000000017941 */ /* 0x000fea0003800200 */
.L_x_1558:
[C---:B01-3--:R-:W-:Y:S02]  /*4a70*/  VIADD R9, R15.reuse, 0x800 ;  /* 0x000008000f097836 */ /* 0x04bfe40000000000 */
[----:B--2---:R-:W-:-:S03]  /*4a80*/  VIADD R15, R15, 0x1000 ;  /* 0x000010000f0f7836 */ /* 0x004fc60000000000 */
[----:B------:R-:W-:-:S13]  /*4a90*/  ISETP.GE.AND P0, PT, R9, R10, PT ;  /* 0x0000000a0900720c */ /* 0x000fda0003f06270 */
[----:B------:R-:W-:Y:S05]  /*4aa0*/  @!P0 BRA `(.L_x_1560) ;  /* 0xfffffff400f88947 */ /* 0x000fea000383ffff */
.L_x_1546:
[----:B------:R-:W-:Y:S05]  /*4ab0*/  BSYNC.RECONVERGENT B0 ;  /* 0x0000000000007941 */ /* 0x000fea0003800200 */
.L_x_1545:
[----:B------:R-:W-:Y:S06]  /*4ac0*/  BAR.SYNC.DEFER_BLOCKING 0x0 ;  /* 0x0000000000007b1d */ /* 0x000fec0000010000 */
[----:B------:R-:W-:Y:S05]  /*4ad0*/  BRA `(.L_x_1561) ;  /* 0x0000007000fc7947 */ /* 0x000fea0003800000 */
.L_x_1515:
[----:B------:R-:W-:Y:S01]  /*4ae0*/  BAR.SYNC.DEFER_BLOCKING 0x0 ;  /* 0x0000000000007b1d */ /* 0x000fe20000010000 */
[----:B------:R-:W-:-:S05]  /*4af0*/  ISETP.GT.U32.AND P0, PT, R11, 0x100, PT ;  /* 0x000001000b00780c */ /* 0x000fca0003f04070 */
[----:B------:R-:W-:Y:S08]  /*4b00*/  BSSY.RECONVERGENT B1, `(.L_x_1562) ;  /* 0x0000302000017945 */ /* 0x000ff00003800200 */
[----:B------:R0:W-:Y:S01]  /*4b10*/  @!P0 STS [R12+UR11], RZ ;  /* 0x000000ff0c008988 */ /* 0x0001e2000800080b */
[----:B------:R-:W-:Y:S01]  /*4b20*/  BAR.SYNC.DEFER_BLOCKING 0x0 ;  /* 0x0000000000007b1d */ /* 0x000fe20000010000 */
[----:B------:R-:W-:-:S13]  /*4b30*/  ISETP.GE.AND P0, PT, R13, R0, PT ;  /* 0x000000000d00720c */ /* 0x000fda0003f06270 */
[----:B0-----:R-:W-:Y:S05]  /*4b40*/  @P0 BRA `(.L_x_1563) ;  /* 0x0000002c00f40947 */ /* 0x001fea0003800000 */
[----:B----4-:R-:W-:Y:S01]  /*4b50*/  LOP3.LUT R9, RZ, R13, RZ, 0x33, !PT ;  /* 0x0000000dff097212 */ /* 0x010fe200078e33ff */
[----:B------:R-:W-:Y:S01]  /*4b60*/  BSSY.RECONVERGENT B0, `(.L_x_1564) ;  /* 0x00000f6000007945 */ /* 0x000fe20003800200 */
[----:B------:R-:W-:-:S03]  /*4b70*/  IMAD.MOV.U32 R17, RZ, RZ, R13 ;  /* 0x000000ffff117224 */ /* 0x000fc600078e000d */
[----:B------:R-:W-:-:S05]  /*4b80*/  IMAD.IADD R18, R0, 0x1, R9 ;  /* 0x0000000100127824 */ /* 0x000fca00078e0209 */
[----:B------:R-:W-:-:S13]  /*4b90*/  LOP3.LUT P0, RZ, R18, 0x1000, RZ, 0xc0, !PT ;  /* 0x0000100012ff7812 */ /* 0x000fda000780c0ff */
[----:B------:R-:W-:Y:S05]  /*4ba0*/  @P0 BRA `(.L_x_1565) ;  /* 0x0000000c00c40947 */ /* 0x000fea0003800000 */
[----:B------:R-:W-:-:S05]  /*4bb0*/  IMAD.WIDE.U32 R8, R13, 0x4, R2 ;  /* 0x000000040d087825 */ /* 0x000fca00078e0002 */
[----:B------:R-:W2:Y:S04]  /*4bc0*/  LDG.E.CONSTANT R21, desc[UR8][R8.64] ;  /* 0x0000000808157981 */ /* 0x000ea8000c1e9900 */
[----:B------:R0:W5:Y:S04]  /*4bd0*/  LDG.E.CONSTANT R19, desc[UR8][R8.64+0x4] ;  /* 0x0000040808137981 */ /* 0x000168000c1e9900 */
[----:B------:R0:W5:Y:S04]  /*4be0*/  LDG.E.CONSTANT R17, desc[UR8][R8.64+0x8] ;  /* 0x0000080808117981 */ /* 0x000168000c1e9900 */
[----:B------:R0:W5:Y:S01]  /*4bf0*/  LDG.E.CONSTANT R20, desc[UR8][R8.64+0xc] ;  /* 0x00000c0808147981 */ /* 0x000162000c1e9900 */
[----:B------:R-:W-:Y:S01]  /*4c00*/  BSSY.RECONVERGENT B2, `(.L_x_1566) ;  /* 0x0000039000027945 */ /* 0x000fe20003800200 */
[----:B--2---:R-:W1:Y:S02]  /*4c10*/  F2F.F16.F32 R22, R21 ;  /* 0x0000001500167304 */ /* 0x004e640000200800 */
        /* <DEDUP_REMOVED lines=8> */
[----:B0-----:R-:W-:Y:S05]  /*4ca0*/  @!P0 BRA `(.L_x_1567) ;  /* 0x0000000000748947 */ /* 0x001fea0003800000 */
[----:B------:R-:W-:-:S13]  /*4cb0*/  ISETP.NE.AND P0, PT, R14, R23, PT ;  /* 0x000000170e00720c */ /* 0x000fda0003f05270 */
[----:B------:R-:W-:Y:S05]  /*4cc0*/  @P0 BRA `(.L_x_1568) ;  /* 0x0000000000b00947 */ /* 0x000fea0003800000 */
        /* <DEDUP_REMOVED lines=9> */
[----:B0-----:R-:W-:-:S03]  /*4d60*/  LOP3.LUT R23, R23, UR5, RZ, 0xc0, !PT ;  /* 0x0000000517177c12 */ /* 0x001fc6000f8ec0ff */
[----:B-1----:R-:W0:Y:S03]  /*4d70*/  SHFL.IDX PT, R8, R9, R22, 0x1f ;  /* 0x00001f1609087589 */ /* 0x002e2600000e0000 */
[----:B------:R-:W0:Y:S02]  /*4d80*/  POPC R23, R23 ;  /* 0x0000001700177309 */ /* 0x000e240000000000 */
[----:B0-----:R-:W-:-:S05]  /*4d90*/  IMAD.IADD R8, R8, 0x1, R23 ;  /* 0x0000000108087824 */ /* 0x001fca00078e0217 */
[----:B------:R-:W-:-:S13]  /*4da0*/  ISETP.GT.AND P0, PT, R8, 0x3fff, PT ;  /* 0x00003fff0800780c */ /* 0x000fda0003f04270 */
[----:B------:R-:W-:Y:S05]  /*4db0*/  @P0 BRA `(.L_x_1568) ;  /* 0x0000000000740947 */ /* 0x000fea0003800000 */
[C---:B------:R-:W-:Y:S01]  /*4dc0*/  ISETP.GE.AND P0, PT, R21.reuse, RZ, PT ;  /* 0x000000ff1500720c */ /* 0x040fe20003f06270 */
[----:B------:R-:W-:Y:S01]  /*4dd0*/  UIADD3 UR4, UPT, UPT, UR10, 0x2d90, URZ ;  /* 0x00002d900a047890 */ /* 0x000fe2000fffe0ff */
[----:B------:R-:W-:Y:S01]  /*4de0*/  LOP3.LUT R9, RZ, R21, RZ, 0x33, !PT ;  /* 0x00000015ff097212 */ /* 0x000fe200078e33ff */
[----:B------:R-:W-:Y:S02]  /*4df0*/  FADD.FTZ R21, |R21|, -RZ ;  /* 0x800000ff15157221 */ /* 0x000fe40000010200 */
[----:B------:R-:W-:-:S06]  /*4e00*/  ULEA UR4, UR7, UR4, 0x18 ;  /* 0x0000000407047291 */ /* 0x000fcc000f8ec0ff */
[----:B------:R-:W-:Y:S02]  /*4e10*/  LEA R8, R8, UR4, 0x2 ;  /* 0x0000000408087c11 */ /* 0x000fe4000f8e10ff */
[----:B------:R-:W-:-:S03]  /*4e20*/  @P0 FADD.FTZ R9, -R21, -RZ ;  /* 0x800000ff15090221 */ /* 0x000fc60000010100 */
[----:B------:R1:W-:Y:S02]  /*4e30*/  STS [R8], R13 ;  /* 0x0000000d08007388 */ /* 0x0003e40000000800 */
[----:B------:R-:W-:-:S04]  /*4e40*/  SHF.R.U32.HI R9, RZ, 0x16, R9 ;  /* 0x00000016ff097819 */ /* 0x000fc80000011609 */
[----:B------:R-:W-:-:S05]  /*4e50*/  LOP3.LUT R9, R9, 0x3fc, RZ, 0xc0, !PT ;  /* 0x000003fc09097812 */ /* 0x000fca00078ec0ff */
[----:B------:R1:W-:Y:S01]  /*4e60*/  ATOMS.POPC.INC.32 RZ, [R9+UR11] ;  /* 0x0000000009ff7f8c */ /* 0x0003e2000d80000b */
[----:B------:R-:W-:Y:S05]  /*4e70*/  BRA `(.L_x_1568) ;  /* 0x0000000000447947 */ /* 0x000fea0003800000 */
.L_x_1567:
[----:B------:R-:W0:Y:S01]  /*4e80*/  S2R R8, SR_LANEID ;  /* 0x0000000000087919 */ /* 0x000e220000000000 */
[----:B------:R-:W-:Y:S01]  /*4e90*/  VOTEU.ANY UR5, UPT, PT ;  /* 0x0000000000057886 */ /* 0x000fe200038e0100 */
[----:B------:R-:W-:Y:S01]  /*4ea0*/  UIADD3 UR4, UPT, UPT, UR10, 0xc00, URZ ;  /* 0x00000c000a047890 */ /* 0x000fe2000fffe0ff */
[----:B------:R-:W0:Y:S01]  /*4eb0*/  FLO.U32 R21, UR5 ;  /* 0x0000000500157d00 */ /* 0x000e2200080e0000 */
[----:B------:R-:W1:Y:S02]  /*4ec0*/  S2R R23, SR_LTMASK ;  /* 0x0000000000177919 */ /* 0x000e640000003900 */
[----:B------:R-:W-:Y:S01]  /*4ed0*/  ULEA UR4, UR7, UR4, 0x18 ;  /* 0x0000000407047291 */ /* 0x000fe2000f8ec0ff */
[----:B------:R-:W2:Y:S01]  /*4ee0*/  POPC R9, UR5 ;  /* 0x0000000500097d09 */ /* 0x000ea20008000000 */
[----:B0-----:R-:W-:Y:S02]  /*4ef0*/  ISETP.EQ.U32.AND P0, PT, R21, R8, PT ;  /* 0x000000081500720c */ /* 0x001fe40003f02070 */
        /* <DEDUP_REMOVED lines=9> */
.L_x_1568:
[----:B------:R-:W-:Y:S05]  /*4f90*/  BSYNC.RECONVERGENT B2 ;  /* 0x0000000000027941 */ /* 0x000fea0003800200 */
.L_x_1566:
[----:B-1---5:R-:W0:Y:S01]  /*4fa0*/  F2F.F16.F32 R9, R19 ;  /* 0x0000001300097304 */ /* 0x022e220000200800 */
[----:B------:R-:W-:Y:S01]  /*4fb0*/  BSSY.RECONVERGENT B2, `(.L_x_1569) ;  /* 0x0000039000027945 */ /* 0x000fe20003800200 */
[----:B0-----:R-:W-:-:S04]  /*4fc0*/  PRMT R8, R9, 0x9910, RZ ;  /* 0x0000991009087816 */ /* 0x001fc800000000ff */
        /* <DEDUP_REMOVED lines=19> */
[----:B-1----:R-:W-:-:S04]  /*5100*/  LOP3.LUT R23, R23, UR5, RZ, 0xc0, !PT ;  /* 0x0000000517177c12 */ /* 0x002fc8000f8ec0ff */
[----:B------:R-:W0:Y:S07]  /*5110*/  POPC R24, R23 ;  /* 0x0000001700187309 */ /* 0x000e2e0000000000 */
[----:B--2---:R-:W1:Y:S04]  /*5120*/  @P0 ATOMS.ADD R21, [UR4], R21 ;  /* 0x00000015ff15098c */ /* 0x004e680008000004 */
[----:B-1----:R-:W0:Y:S02]  /*5130*/  SHFL.IDX PT, R9, R21, R22, 0x1f ;  /* 0x00001f1615097589 */ /* 0x002e2400000e0000 */
        /* <DEDUP_REMOVED lines=15> */
.L_x_1570:
        /* <DEDUP_REMOVED lines=10> */
[----:B--2---:R-:W1:Y:S01]  /*52d0*/  @P0 ATOMS.ADD R22, [UR4], R19 ;  /* 0x00000013ff16098c */ /* 0x004e620008000004 */
[----:B------:R-:W-:-:S04]  /*52e0*/  UIADD3 UR4, UPT, UPT, UR10, 0xd80, URZ ;  /* 0x00000d800a047890 */ /* 0x000fc8000fffe0ff */
[----:B------:R-:W-:Y:S01]  /*52f0*/  ULEA UR4, UR7, UR4, 0x18 ;  /* 0x0000000407047291 */ /* 0x000fe2000f8ec0ff */
[----:B-1----:R-:W0:Y:S02]  /*5300*/  SHFL.IDX PT, R9, R22, R21, 0x1f ;  /* 0x00001f1516097589 */ /* 0x002e2400000e0000 */
[----:B0-----:R-:W-:-:S05]  /*5310*/  IMAD.IADD R9, R9, 0x1, R24 ;  /* 0x0000000109097824 */ /* 0x001fca00078e0218 */
[----:B------:R-:W-:-:S05]  /*5320*/  LEA R9, R9, UR4, 0x2 ;  /* 0x0000000409097c11 */ /* 0x000fca000f8e10ff */
[----:B------:R1:W-:Y:S02]  /*5330*/  STS [R9], R8 ;  /* 0x0000000809007388 */ /* 0x0003e40000000800 */
.L_x_1571:
[----:B------:R-:W-:Y:S05]  /*5340*/  BSYNC.RECONVERGENT B2 ;  /* 0x0000000000027941 */ /* 0x000fea0003800200 */
.L_x_1569:
[----:B01----:R-:W0:Y:S01]  /*5350*/  F2F.F16.F32 R9, R17 ;  /* 0x0000001100097304 */ /* 0x003e220000200800 */
        /* <DEDUP_REMOVED lines=40> */
.L_x_1573:
        /* <DEDUP_REMOVED lines=17> */
.L_x_1574:
[----:B------:R-:W-:Y:S05]  /*56f0*/  BSYNC.RECONVERGENT B2 ;  /* 0x0000000000027941 */ /* 0x000fea0003800200 */
.L_x_1572:
        /* <DEDUP_REMOVED lines=41> */
.L_x_1576:
        /* <DEDUP_REMOVED lines=17> */
.L_x_1577:
[----:B------:R-:W-:Y:S05]  /*5aa0*/  BSYNC.RECONVERGENT B2 ;  /* 0x0000000000027941 */ /* 0x000fea0003800200 */
.L_x_1575:
[----:B-1----:R-:W-:-:S07]  /*5ab0*/  LOP3.LUT R17, R13, 0x1000, RZ, 0xfc, !PT ;  /* 0x000010000d117812 */ /* 0x002fce00078efcff */
.L_x_1565:
[----:B------:R-:W-:Y:S05]  /*5ac0*/  BSYNC.RECONVERGENT B0 ;  /* 0x0000000000007941 */ /* 0x000fea0003800200 */
.L_x_1564:
[----:B------:R-:W-:-:S13]  /*5ad0*/  ISETP.GE.U32.AND P0, PT, R18, 0x1000, PT ;  /* 0x000010001200780c */ /* 0x000fda0003f06070 */
[----:B------:R-:W-:Y:S05]  /*5ae0*/  @!P0 BRA `(.L_x_1563) ;  /* 0x00000020000c8947 */ /* 0x000fea0003800000 */
.L_x_1602:
[----:B01----:R-:W-:-:S05]  /*5af0*/  IMAD.WIDE R8, R17, 0x4, R2 ;  /* 0x0000000411087825 */ /* 0x003fca00078e0202 */
        /* <DEDUP_REMOVED lines=14> */
[----:B0-----:R-:W-:Y:S05]  /*5be0*/  @P0 BRA `(.L_x_1579) ;  /* 0x0000000000500947 */ /* 0x001fea0003800000 */
        /* <DEDUP_REMOVED lines=18> */
[----:B------:R0:W-:Y:S01]  /*5d10*/  STS [R22], R17 ;  /* 0x0000001116007388 */ /* 0x0001e20000000800 */
[----:B------:R-:W-:Y:S05]  /*5d20*/  BRA `(.L_x_1580) ;  /* 0x0000000000787947 */ /* 0x000fea0003800000 */
.L_x_1579:
[----:B------:R-:W-:-:S13]  /*5d30*/  ISETP.NE.AND P0, PT, R14, R23, PT ;  /* 0x000000170e00720c */ /* 0x000fda0003f05270 */
[----:B------:R-:W-:Y:S05]  /*5d40*/  @P0 BRA `(.L_x_1580) ;  /* 0x0000000000700947 */ /* 0x000fea0003800000 */
[----:B------:R-:W0:Y:S01]  /*5d50*/  S2R R23, SR_LANEID ;  /* 0x0000000000177919 */ /* 0x000e220000000000 */
[----:B------:R-:W-:Y:S02]  /*5d60*/  VOTEU.ANY UR4, UPT, PT ;  /* 0x0000000000047886 */ /* 0x000fe400038e0100 */
[----:B------:R-:W0:Y:S01]  /*5d70*/  FLO.U32 R24, UR4 ;  /* 0x0000000400187d00 */ /* 0x000e2200080e0000 */
[----:B------:R-:W1:Y:S01]  /*5d80*/  S2R R22, SR_CgaCtaId ;  /* 0x0000000000167919 */ /* 0x000e620000008800 */
[----:B------:R-:W2:Y:S01]  /*5d90*/  S2R R28, SR_LTMASK ;  /* 0x00000000001c7919 */ /* 0x000ea20000003900 */
[----:B------:R-:W3:Y:S01]  /*5da0*/  POPC R26, UR4 ;  /* 0x00000004001a7d09 */ /* 0x000ee20008000000 */
[----:B0-----:R-:W-:Y:S02]  /*5db0*/  ISETP.EQ.U32.AND P0, PT, R24, R23, PT ;  /* 0x000000171800720c */ /* 0x001fe40003f02070 */
[----:B------:R-:W-:-:S05]  /*5dc0*/  MOV R23, 0x400 ;  /* 0x0000040000177802 */ /* 0x000fca0000000f00 */
[----:B------:R-:W-:Y:S01]  /*5dd0*/  VIADD R25, R23, 0xd00 ;  /* 0x00000d0017197836 */ /* 0x000fe20000000000 */
[----:B--2---:R-:W-:-:S04]  /*5de0*/  LOP3.LUT R28, R28, UR4, RZ, 0xc0, !PT ;  /* 0x000000041c1c7c12 */ /* 0x004fc8000f8ec0ff */
[----:B-1----:R-:W-:Y:S02]  /*5df0*/  LEA R27, R22, R25, 0x18 ;  /* 0x00000019161b7211 */ /* 0x002fe400078ec0ff */
[----:B------:R-:W0:Y:S04]  /*5e00*/  POPC R28, R28 ;  /* 0x0000001c001c7309 */ /* 0x000e280000000000 */
[----:B---3--:R-:W1:Y:S04]  /*5e10*/  @P0 ATOMS.ADD R27, [R27], R26 ;  /* 0x0000001a1b1b038c */ /* 0x008e680000000000 */
[----:B-1----:R-:W0:Y:S02]  /*5e20*/  SHFL.IDX PT, R25, R27, R24, 0x1f ;  /* 0x00001f181b197589 */ /* 0x002e2400000e0000 */
[----:B0-----:R-:W-:-:S05]  /*5e30*/  IMAD.IADD R25, R25, 0x1, R28 ;  /* 0x0000000119197824 */ /* 0x001fca00078e021c */
[----:B------:R-:W-:-:S13]  /*5e40*/  ISETP.GT.AND P0, PT, R25, 0x3fff, PT ;  /* 0x00003fff1900780c */ /* 0x000fda0003f04270 */
[----:B------:R-:W-:Y:S05]  /*5e50*/  @P0 BRA `(.L_x_1580) ;  /* 0x00000000002c0947 */ /* 0x000fea0003800000 */
[----:B------:R-:W-:Y:S01]  /*5e60*/  ISETP.GE.AND P0, PT, R21, RZ, PT ;  /* 0x000000ff1500720c */ /* 0x000fe20003f06270 */
[----:B------:R-:W-:Y:S01]  /*5e70*/  VIADD R23, R23, 0x2d90 ;  /* 0x00002d9017177836 */ /* 0x000fe20000000000 */
[----:B------:R-:W-:Y:S01]  /*5e80*/  LOP3.LUT R24, RZ, R21, RZ, 0x33, !PT ;  /* 0x00000015ff187212 */ /* 0x000fe200078e33ff */
[----:B------:R-:W-:-:S03]  /*5e90*/  FADD.FTZ R21, |R21|, -RZ ;  /* 0x800000ff15157221 */ /* 0x000fc60000010200 */
[----:B------:R-:W-:-:S05]  /*5ea0*/  LEA R22, R22, R23, 0x18 ;  /* 0x0000001716167211 */ /* 0x000fca00078ec0ff */
[----:B------:R-:W-:Y:S02]  /*5eb0*/  IMAD R22, R25, 0x4, R22 ;  /* 0x0000000419167824 */ /* 0x000fe400078e0216 */
[----:B------:R-:W-:-:S03]  /*5ec0*/  @P0 FADD.FTZ R24, -R21, -RZ ;  /* 0x800000ff15180221 */ /* 0x000fc60000010100 */
[----:B------:R1:W-:Y:S02]  /*5ed0*/  STS [R22], R17 ;  /* 0x0000001116007388 */ /* 0x0003e40000000800 */
[----:B------:R-:W-:-:S04]  /*5ee0*/  SHF.R.U32.HI R24, RZ, 0x16, R24 ;  /* 0x00000016ff187819 */ /* 0x000fc80000011618 */
[----:B------:R-:W-:-:S05]  /*5ef0*/  LOP3.LUT R24, R24, 0x3fc, RZ, 0xc0, !PT ;  /* 0x000003fc18187812 */ /* 0x000fca00078ec0ff */
[----:B------:R1:W-:Y:S02]  /*5f00*/  ATOMS.POPC.INC.32 RZ, [R24+UR11] ;  /* 0x0000000018ff7f8c */ /* 0x0003e4000d80000b */
.L_x_1580:
[----:B------:R-:W-:Y:S05]  /*5f10*/  BSYNC.RECONVERGENT B0 ;  /* 0x0000000000007941 */ /* 0x000fea0003800200 */
.L_x_1578:
[----:B01---5:R-:W0:Y:S01]  /*5f20*/  F2F.F16.F32 R22, R20 ;  /* 0x0000001400167304 */ /* 0x023e220000200800 */
        /* <DEDUP_REMOVED lines=30> */
[C---:B------:R-:W-:Y:S01]  /*6110*/  ISETP.GE.AND P0, PT, R20.reuse, RZ, PT ;  /* 0x000000ff1400720c */ /* 0x040fe20003f06270 */
[----:B------:R-:W-:Y:S01]  /*6120*/  VIADD R23, R23, 0x2d90 ;  /* 0x00002d9017177836 */ /* 0x000fe20000000000 */
[----:B------:R-:W-:Y:S01]  /*6130*/  LOP3.LUT R24, RZ, R20, RZ, 0x33, !PT ;  /* 0x00000014ff187212 */ /* 0x000fe200078e33ff */
[----:B------:R-:W-:-:S10]  /*6140*/  FADD.FTZ R20, |R20|, -RZ ;  /* 0x800000ff14147221 */ /* 0x000fd40000010200 */
[----:B------:R-:W-:Y:S01]  /*6150*/  @P0 FADD.FTZ R24, -R20, -RZ ;  /* 0x800000ff14180221 */ /* 0x000fe20000010100 */
[----:B------:R-:W-:-:S04]  /*6160*/  LEA R20, R22, R23, 0x18 ;  /* 0x0000001716147211 */ /* 0x000fc800078ec0ff */
[----:B------:R-:W-:Y:S01]  /*6170*/  SHF.R.U32.HI R24, RZ, 0x16, R24 ;  /* 0x00000016ff187819 */ /* 0x000fe20000011618 */
[----:B------:R-:W-:-:S03]  /*6180*/  IMAD R20, R25, 0x4, R20 ;  /* 0x0000000419147824 */ /* 0x000fc600078e0214 */
[----:B------:R-:W-:Y:S02]  /*6190*/  LOP3.LUT R24, R24, 0x3fc, RZ, 0xc0, !PT ;  /* 0x000003fc18187812 */ /* 0x000fe400078ec0ff */
[----:B------:R1:W-:Y:S04]  /*61a0*/  STS [R20], R21 ;  /* 0x0000001514007388 */ /* 0x0003e80000000800 */
[----:B------:R1:W-:Y:S01]  /*61b0*/  ATOMS.POPC.INC.32 RZ, [R24+UR11] ;  /* 0x0000000018ff7f8c */ /* 0x0003e2000d80000b */
[----:B------:R-:W-:Y:S05]  /*61c0*/  BRA `(.L_x_1583) ;  /* 0x00000000004c7947 */ /* 0x000fea0003800000 */
.L_x_1582:
        /* <DEDUP_REMOVED lines=19> */
.L_x_1583:
[----:B------:R-:W-:Y:S05]  /*6300*/  BSYNC.RECONVERGENT B0 ;  /* 0x0000000000007941 */ /* 0x000fea0003800200 */
.L_x_1581:
        /* <DEDUP_REMOVED lines=18> */
[----:B------:R-:W2:Y:S01]  /*6430*/  POPC R24, UR4 ;  /* 0x0000000400187d09 */ /* 0x000ea20008000000 */
[----:B0-----:R-:W-:Y:S02]  /*6440*/  ISETP.EQ.U32.AND P0, PT, R25, R22, PT ;  /* 0x000000161900720c */ /* 0x001fe40003f02070 */
[----:B------:R-:W-:-:S05]  /*6450*/  MOV R22, 0x400 ;  /* 0x0000040000167802 */ /* 0x000fca0000000f00 */
[----:B------:R-:W-:-:S05]  /*6460*/  VIADD R26, R22, 0xd00 ;  /* 0x00000d00161a7836 */ /* 0x000fca0000000000 */
[----:B-1----:R-:W-:Y:S02]  /*6470*/  LEA R27, R21, R26, 0x18 ;  /* 0x0000001a151b7211 */ /* 0x002fe400078ec0ff */
[----:B------:R-:W0:Y:S03]  /*6480*/  S2R R26, SR_LTMASK ;  /* 0x00000000001a7919 */ /* 0x000e260000003900 */
[----:B--2---:R-:W1:Y:S04]  /*6490*/  @P0 ATOMS.ADD R24, [R27], R24 ;  /* 0x000000181b18038c */ /* 0x004e680000000000 */
[----:B-1----:R-:W1:Y:S01]  /*64a0*/  SHFL.IDX PT, R23, R24, R25, 0x1f ;  /* 0x00001f1918177589 */ /* 0x002e6200000e0000 */
[----:B0-----:R-:W-:-:S06]  /*64b0*/  LOP3.LUT R26, R26, UR4, RZ, 0xc0, !PT ;  /* 0x000000041a1a7c12 */ /* 0x001fcc000f8ec0ff */
[----:B------:R-:W1:Y:S02]  /*64c0*/  POPC R26, R26 ;  /* 0x0000001a001a7309 */ /* 0x000e640000000000 */
[----:B-1----:R-:W-:-:S05]  /*64d0*/  IMAD.IADD R23, R23, 0x1, R26 ;  /* 0x0000000117177824 */ /* 0x002fca00078e021a */
[----:B------:R-:W-:-:S13]  /*64e0*/  ISETP.GT.AND P0, PT, R23, 0x3fff, PT ;  /* 0x00003fff1700780c */ /* 0x000fda0003f04270 */
[----:B------:R-:W-:Y:S05]  /*64f0*/  @P0 BRA `(.L_x_1586) ;  /* 0x00000000007c0947 */ /* 0x000fea0003800000 */
[C---:B------:R-:W-:Y:S01]  /*6500*/  ISETP.GE.AND P0, PT, R19.reuse, RZ, PT ;  /* 0x000000ff1300720c */ /* 0x040fe20003f06270 */
        /* <DEDUP_REMOVED lines=9> */
[----:B------:R1:W-:Y:S01]  /*65a0*/  ATOMS.POPC.INC.32 RZ, [R24+UR11] ;  /* 0x0000000018ff7f8c */ /* 0x0003e2000d80000b */
[----:B------:R-:W-:Y:S05]  /*65b0*/  BRA `(.L_x_1586) ;  /* 0x00000000004c7947 */ /* 0x000fea0003800000 */
.L_x_1585:
        /* <DEDUP_REMOVED lines=19> */
.L_x_1586:
[----:B------:R-:W-:Y:S05]  /*66f0*/  BSYNC.RECONVERGENT B0 ;  /* 0x0000000000007941 */ /* 0x000fea0003800200 */
.L_x_1584:
        /* <DEDUP_REMOVED lines=43> */
.L_x_1588:
        /* <DEDUP_REMOVED lines=19> */
.L_x_1589:
[----:B------:R-:W-:Y:S05]  /*6ae0*/  BSYNC.RECONVERGENT B0 ;  /* 0x0000000000007941 */ /* 0x000fea0003800200 */
.L_x_1587:
[----:B------:R-:W2:Y:S01]  /*6af0*/  LDG.E.CONSTANT R21, desc[UR8][R8.64+0x4000] ;  /* 0x0040000808157981 */ /* 0x000ea2000c1e9900 */
[----:B------:R-:W-:Y:S03]  /*6b00*/  BSSY.RECONVERGENT B0, `(.L_x_1590) ;  /* 0x0000041000007945 */ /* 0x000fe60003800200 */
[----:B------:R-:W5:Y:S04]  /*6b10*/  LDG.E.CONSTANT R20, desc[UR8][R8.64+0x4004] ;  /* 0x0040040808147981 */ /* 0x000f68000c1e9900 */
[----:B-1----:R-:W5:Y:S04]  /*6b20*/  LDG.E.CONSTANT R18, desc[UR8][R8.64+0x4008] ;  /* 0x0040080808127981 */ /* 0x002f68000c1e9900 */
[----:B0-----:R0:W5:Y:S02]  /*6b30*/  LDG.E.CONSTANT R19, desc[UR8][R8.64+0x400c] ;  /* 0x00400c0808137981 */ /* 0x001164000c1e9900 */
[----:B0-----:R-:W-:Y:S01]  /*6b40*/  VIADD R8, R17, 0x1000 ;  /* 0x0000100011087836 */ /* 0x001fe20000000000 */
        /* <DEDUP_REMOVED lines=41> */
.L_x_1591:
        /* <DEDUP_REMOVED lines=19> */
.L_x_1592:
[----:B------:R-:W-:Y:S05]  /*6f10*/  BSYNC.RECONVERGENT B0 ;  /* 0x0000000000007941 */ /* 0x000fea0003800200 */
.L_x_1590:
[----:B0----5:R-:W1:Y:S01]  /*6f20*/  F2F.F16.F32 R9, R20 ;  /* 0x0000001400097304 */ /* 0x021e620000200800 */
[----:B------:R-:W-:Y:S01]  /*6f30*/  BSSY.RECONVERGENT B0, `(.L_x_1593) ;  /* 0x000003d000007945 */ /* 0x000fe20003800200 */
        /* <DEDUP_REMOVED lines=23> */
[----:B------:R-:W0:Y:S03]  /*70b0*/  POPC R25, R25 ;  /* 0x0000001900197309 */ /* 0x000e260000000000 */
        /* <DEDUP_REMOVED lines=17> */
.L_x_1594:
[----:B------:R-:W0:Y:S01]  /*71d0*/  S2R R22, SR_LANEID ;  /* 0x0000000000167919 */ /* 0x000e220000000000 */
[----:B------:R-:W1:Y:S01]  /*71e0*/  S2UR UR6, SR_CgaCtaId ;  /* 0x00000000000679c3 */ /* 0x000e620000008800 */
[----:B------:R-:W-:Y:S01]  /*71f0*/  VOTEU.ANY UR12, UPT, PT ;  /* 0x00000000000c7886 */ /* 0x000fe200038e0100 */
[----:B------:R-:W-:Y:S01]  /*7200*/  UMOV UR4, 0x400 ;  /* 0x0000040000047882 */ /* 0x000fe20000000000 */
[----:B------:R-:W0:Y:S01]  /*7210*/  FLO.U32 R21, UR12 ;  /* 0x0000000c00157d00 */ /* 0x000e2200080e0000 */
[----:B------:R-:W-:Y:S02]  /*7220*/  UIADD3 UR5, UPT, UPT, UR4, 0xc00, URZ ;  /* 0x00000c0004057890 */ /* 0x000fe4000fffe0ff */
[----:B------:R-:W-:Y:S01]  /*7230*/  UIADD3 UR4, UPT, UPT, UR4, 0xd80, URZ ;  /* 0x00000d8004047890 */ /* 0x000fe2000fffe0ff */
[----:B------:R-:W2:Y:S01]  /*7240*/  POPC R20, UR12 ;  /* 0x0000000c00147d09 */ /* 0x000ea20008000000 */
[----:B-1----:R-:W-:Y:S02]  /*7250*/  ULEA UR5, UR6, UR5, 0x18 ;  /* 0x0000000506057291 */ /* 0x002fe4000f8ec0ff */
[----:B------:R-:W-:Y:S01]  /*7260*/  ULEA UR4, UR6, UR4, 0x18 ;  /* 0x0000000406047291 */ /* 0x000fe2000f8ec0ff */
[----:B0-----:R-:W-:-:S02]  /*7270*/  ISETP.EQ.U32.AND P0, PT, R21, R22, PT ;  /* 0x000000161500720c */ /* 0x001fc40003f02070 */
[----:B------:R-:W0:Y:S11]  /*7280*/  S2R R22, SR_LTMASK ;  /* 0x0000000000167919 */ /* 0x000e360000003900 */
[----:B--2---:R-:W1:Y:S01]  /*7290*/  @P0 ATOMS.ADD R20, [UR5], R20 ;  /* 0x00000014ff14098c */ /* 0x004e620008000005 */
[----:B0-----:R-:W-:-:S03]  /*72a0*/  LOP3.LUT R22, R22, UR12, RZ, 0xc0, !PT ;  /* 0x0000000c16167c12 */ /* 0x001fc6000f8ec0ff */
[----:B-1----:R-:W0:Y:S03]  /*72b0*/  SHFL.IDX PT, R9, R20, R21, 0x1f ;  /* 0x00001f1514097589 */ /* 0x002e2600000e0000 */
[----:B------:R-:W0:Y:S02]  /*72c0*/  POPC R22, R22 ;  /* 0x0000001600167309 */ /* 0x000e240000000000 */
[----:B0-----:R-:W-:-:S05]  /*72d0*/  IMAD.IADD R9, R9, 0x1, R22 ;  /* 0x0000000109097824 */ /* 0x001fca00078e0216 */
[----:B------:R-:W-:-:S05]  /*72e0*/  LEA R9, R9, UR4, 0x2 ;  /* 0x0000000409097c11 */ /* 0x000fca000f8e10ff */
[----:B------:R0:W-:Y:S02]  /*72f0*/  STS [R9], R8 ;  /* 0x0000000809007388 */ /* 0x0001e40000000800 */
.L_x_1595:
[----:B------:R-:W-:Y:S05]  /*7300*/  BSYNC.RECONVERGENT B0 ;  /* 0x0000000000007941 */ /* 0x000fea0003800200 */
.L_x_1593:
        /* <DEDUP_REMOVED lines=43> */
.L_x_1597:
        /* <DEDUP_REMOVED lines=12> */
[----:B--2---:R-:W-:-:S06]  /*7680*/  LOP3.LUT R22, R22, UR12, RZ, 0xc0, !PT ;  /* 0x0000000c16167c12 */ /* 0x004fcc000f8ec0ff */
[----:B------:R-:W0:Y:S05]  /*7690*/  POPC R22, R22 ;  /* 0x0000001600167309 */ /* 0x000e2a0000000000 */
[----:B---3--:R-:W1:Y:S04]  /*76a0*/  @P0 ATOMS.ADD R21, [UR5], R18 ;  /* 0x00000012ff15098c */ /* 0x008e680008000005 */
[----:B-1----:R-:W0:Y:S02]  /*76b0*/  SHFL.IDX PT, R9, R21, R20, 0x1f ;  /* 0x00001f1415097589 */ /* 0x002e2400000e0000 */
[----:B0-----:R-:W-:-:S05]  /*76c0*/  IMAD.IADD R9, R9, 0x1, R22 ;  /* 0x0000000109097824 */ /* 0x001fca00078e0216 */
[----:B------:R-:W-:-:S05]  /*76d0*/  LEA R9, R9, UR4, 0x2 ;  /* 0x0000000409097c11 */ /* 0x000fca000f8e10ff */
[----:B------:R0:W-:Y:S02]  /*76e0*/  STS [R9], R8 ;  /* 0x0000000809007388 */ /* 0x0001e40000000800 */
.L_x_1598:
[----:B------:R-:W-:Y:S05]  /*76f0*/  BSYNC.RECONVERGENT B0 ;  /* 0x0000000000007941 */ /* 0x000fea0003800200 */
.L_x_1596:
[----:B0-----:R-:W1:Y:S01]  /*7700*/  F2F.F16.F32 R9, R19 ;  /* 0x0000001300097304 */ /* 0x001e620000200800 */
        /* <DEDUP_REMOVED lines=15> */
[----:B------:R-:W-:Y:S01]  /*7800*/  MOV R18, 0x400 ;  /* 0x0000040000127802 */ /* 0x000fe20000000f00 */
[----:B------:R-:W0:Y:S01]  /*7810*/  FLO.U32 R22, UR4 ;  /* 0x0000000400167d00 */ /* 0x000e2200080e0000 */
[----:B------:R-:W1:Y:S03]  /*7820*/  S2R R9, SR_CgaCtaId ;  /* 0x0000000000097919 */ /* 0x000e660000008800 */
[----:B------:R-:W-:Y:S01]  /*7830*/  VIADD R20, R18, 0xd00 ;  /* 0x00000d0012147836 */ /* 0x000fe20000000000 */
[----:B------:R-:W2:Y:S01]  /*7840*/  POPC R21, UR4 ;  /* 0x0000000400157d09 */ /* 0x000ea20008000000 */
[----:B0-----:R-:W-:Y:S02]  /*7850*/  ISETP.EQ.U32.AND P0, PT, R22, R23, PT ;  /* 0x000000171600720c */ /* 0x001fe40003f02070 */
[----:B------:R-:W0:Y:S01]  /*7860*/  S2R R23, SR_LTMASK ;  /* 0x0000000000177919 */ /* 0x000e220000003900 */
[----:B-1----:R-:W-:-:S10]  /*7870*/  LEA R24, R9, R20, 0x18 ;  /* 0x0000001409187211 */ /* 0x002fd400078ec0ff */
[----:B--2---:R-:W1:Y:S01]  /*7880*/  @P0 ATOMS.ADD R21, [R24], R21 ;  /* 0x000000151815038c */ /* 0x004e620000000000 */
[----:B0-----:R-:W-:-:S03]  /*7890*/  LOP3.LUT R23, R23, UR4, RZ, 0xc0, !PT ;  /* 0x0000000417177c12 */ /* 0x001fc6000f8ec0ff */
[----:B-1----:R-:W0:Y:S03]  /*78a0*/  SHFL.IDX PT, R20, R21, R22, 0x1f ;  /* 0x00001f1615147589 */ /* 0x002e2600000e0000 */
[----:B------:R-:W0:Y:S02]  /*78b0*/  POPC R23, R23 ;  /* 0x0000001700177309 */ /* 0x000e240000000000 */
        /* <DEDUP_REMOVED lines=15> */
.L_x_1600:
        /* <DEDUP_REMOVED lines=19> */
.L_x_1601:
[----:B------:R-:W-:Y:S05]  /*7ae0*/  BSYNC.RECONVERGENT B0 ;  /* 0x0000000000007941 */ /* 0x000fea0003800200 */
.L_x_1599:
[----:B------:R-:W-:-:S05]  /*7af0*/  VIADD R17, R17, 0x2000 ;  /* 0x0000200011117836 */ /* 0x000fca0000000000 */
[----:B------:R-:W-:-:S13]  /*7b00*/  ISETP.GE.AND P0, PT, R17, R0, PT ;  /* 0x000000001100720c */ /* 0x000fda0003f06270 */
[----:B------:R-:W-:Y:S05]  /*7b10*/  @!P0 BRA `(.L_x_1602) ;  /* 0xffffffdc00f48947 */ /* 0x000fea000383ffff */
.L_x_1563:
[----:B------:R-:W-:Y:S05]  /*7b20*/  BSYNC.RECONVERGENT B1 ;  /* 0x0000000000017941 */ /* 0x000fea0003800200 */
.L_x_1562:
[----:B------:R-:W-:Y:S01]  /*7b30*/  ISETP.GE.AND P0, PT, R15, R10, PT ;  /* 0x0000000a0f00720c */ /* 0x000fe20003f06270 */
[----:B------:R-:W-:-:S12]  /*7b40*/  BSSY.RECONVERGENT B0, `(.L_x_1603) ;  /* 0x0000154000007945 */ /* 0x000fd80003800200 */
[----:B------:R-:W-:Y:S05]  /*7b50*/  @P0 BRA `(.L_x_1604) ;  /* 0x0000001400480947 */ /* 0x000fea0003800000 */
[----:B01--4-:R-:W-:Y:S01]  /*7b60*/  VIADDMNMX R9, R15, 0x400, R10, !PT ;  /* 0x000004000f097846 */ /* 0x013fe2000780010a */
        /* <DEDUP_REMOVED lines=9> */
.L_x_1610:
[----:B------:R-:W-:-:S05]  /*7c00*/  IMAD.WIDE R18, R15, 0x4, R2 ;  /* 0x000000040f127825 */ /* 0x000fca00078e0202 */
        /* <DEDUP_REMOVED lines=45> */
.L_x_1608:
        /* <DEDUP_REMOVED lines=19> */
.L_x_1609:
[----:B------:R-:W-:Y:S05]  /*8010*/  BSYNC.RECONVERGENT B2 ;  /* 0x0000000000027941 */ /* 0x000fea0003800200 */
.L_x_1607:
[----:B01----:R-:W-:Y:S01]  /*8020*/  VIADD R15, R15, 0x400 ;  /* 0x000004000f0f7836 */ /* 0x003fe20000000000 */
[----:B------:R-:W-:Y:S06]  /*8030*/  @P1 BRA `(.L_x_1610) ;  /* 0xfffffff800f01947 */ /* 0x000fec000383ffff */
.L_x_1606:
[----:B------:R-:W-:Y:S05]  /*8040*/  BSYNC.RECONVERGENT B1 ;  /* 0x0000000000017941 */ /* 0x000fea0003800200 */
.L_x_1605:
[----:B------:R-:W-:-:S13]  /*8050*/  ISETP.GE.U32.AND P0, PT, R0, 0xc00, PT ;  /* 0x00000c000000780c */ /* 0x000fda0003f06070 */
[----:B------:R-:W-:Y:S05]  /*8060*/  @!P0 BRA `(.L_x_1604) ;  /* 0x0000001000048947 */ /* 0x000fea0003800000 */
[----:B------:R-:W0:Y:S01]  /*8070*/  S2R R9, SR_CgaCtaId ;  /* 0x0000000000097919 */ /* 0x000e220000008800 */
[----:B------:R-:W-:Y:S01]  /*8080*/  MOV R0, 0x400 ;  /* 0x0000040000007802 */ /* 0x000fe20000000f00 */
[----:B------:R-:W-:-:S04]  /*8090*/  VIADD R15, R15, 0x800 ;  /* 0x000008000f0f7836 */ /* 0x000fc80000000000 */
[----:B------:R-:W-:-:S05]  /*80a0*/  VIADD R0, R0, 0xd80 ;  /* 0x00000d8000007836 */ /* 0x000fca0000000000 */
[----:B0-----:R-:W-:-:S07]  /*80b0*/  LEA R0, R9, R0, 0x18 ;  /* 0x0000000009007211 */ /* 0x001fce00078ec0ff */
.L_x_1623:
[----:B01----:R-:W-:-:S04]  /*80c0*/  VIADD R17, R15, 0xfffff800 ;  /* 0xfffff8000f117836 */ /* 0x003fc80000000000 */
[----:B------:R-:W-:-:S05]  /*80d0*/  IMAD.WIDE R8, R17, 0x4, R2 ;  /* 0x0000000411087825 */ /* 0x000fca00078e0202 */
[----:B------:R-:W2:Y:S01]  /*80e0*/  LDG.E.CONSTANT R18, desc[UR8][R8.64] ;  /* 0x0000000808127981 */ /* 0x000ea2000c1e9900 */
[----:B------:R-:W-:Y:S01]  /*80f0*/  BSSY.RECONVERGENT B1, `(.L_x_1611) ;  /* 0x000003b000017945 */ /* 0x000fe20003800200 */
        /* <DEDUP_REMOVED lines=26> */
[----:B------:R1:W-:Y:S01]  /*82a0*/  STS [R18], R17 ;  /* 0x0000001112007388 */ /* 0x0003e20000000800 */
[----:B------:R-:W-:Y:S05]  /*82b0*/  BRA `(.L_x_1613) ;  /* 0x0000000000787947 */ /* 0x000fea0003800000 */
.L_x_1612:
        /* <DEDUP_REMOVED lines=29> */
[----:B------:R0:W-:Y:S02]  /*8490*/  ATOMS.POPC.INC.32 RZ, [R22+UR11] ;  /* 0x0000000016ff7f8c */ /* 0x0001e4000d80000b */
.L_x_1613:
[----:B------:R-:W-:Y:S05]  /*84a0*/  BSYNC.RECONVERGENT B1 ;  /* 0x0000000000017941 */ /* 0x000fea0003800200 */
.L_x_1611:
[----:B01----:R-:W2:Y:S01]  /*84b0*/  LDG.E.CONSTANT R18, desc[UR8][R8.64+0x1000] ;  /* 0x0010000808127981 */ /* 0x003ea2000c1e9900 */
        /* <DEDUP_REMOVED lines=43> */
.L_x_1615:
        /* <DEDUP_REMOVED lines=17> */
.L_x_1616:
[----:B------:R-:W-:Y:S05]  /*8880*/  BSYNC.RECONVERGENT B1 ;  /* 0x0000000000017941 */ /* 0x000fea0003800200 */
.L_x_1614:
        /* <DEDUP_REMOVED lines=44> */
.L_x_1618:
        /* <DEDUP_REMOVED lines=17> */
.L_x_1619:
[----:B------:R-:W-:Y:S05]  /*8c60*/  BSYNC.RECONVERGENT B1 ;  /* 0x0000000000017941 */ /* 0x000fea0003800200 */
.L_x_1617:
[----:B------:R-:W0:Y:S01]  /*8c70*/  LDG.E.CONSTANT R8, desc[UR8][R8.64+0x3000] ;  /* 0x0030000808087981 */ /* 0x000e22000c1e9900 */
[----:B------:R-:W-:Y:S01]  /*8c80*/  BSSY.RECONVERGENT B1, `(.L_x_1620) ;  /* 0x000003b000017945 */ /* 0x000fe20003800200 */
[----:B01----:R-:W0:Y:S02]  /*8c90*/  F2F.F16.F32 R18, R8 ;  /* 0x0000000800127304 */ /* 0x003e240000200800 */
        /* <DEDUP_REMOVED lines=40> */
.L_x_1621:
        /* <DEDUP_REMOVED lines=17> */
.L_x_1622:
[----:B------:R-:W-:Y:S05]  /*9030*/  BSYNC.RECONVERGENT B1 ;  /* 0x0000000000017941 */ /* 0x000fea0003800200 */
.L_x_1620:
[C---:B------:R-:W-:Y:S02]  /*9040*/  VIADD R9, R15.reuse, 0x800 ;  /* 0x000008000f097836 */ /* 0x040fe40000000000 */
[----:B------:R-:W-:-:S03]  /*9050*/  VIADD R15, R15, 0x1000 ;  /* 0x000010000f0f7836 */ /* 0x000fc60000000000 */
[----:B------:R-:W-:-:S13]  /*9060*/  ISETP.GE.AND P0, PT, R9, R10, PT ;  /* 0x0000000a0900720c */ /* 0x000fda0003f06270 */
[----:B------:R-:W-:Y:S05]  /*9070*/  @!P0 BRA `(.L_x_1623) ;  /* 0xfffffff000108947 */ /* 0x000fea000383ffff */
.L_x_1604:
[----:B------:R-:W-:Y:S05]  /*9080*/  BSYNC.RECONVERGENT B0 ;  /* 0x0000000000007941 */ /* 0x000fea0003800200 */
.L_x_1603:
[----:B------:R-:W2:Y:S08]  /*9090*/  S2UR UR13, SR_CgaCtaId ;  /* 0x00000000000d79c3 */ /* 0x000eb00000008800 */
[----:B------:R-:W-:Y:S01]  /*90a0*/  BAR.SYNC.DEFER_BLOCKING 0x0 ;  /* 0x0000000000007b1d */ /* 0x000fe20000010000 */
[----:B------:R-:W-:-:S05]  /*90b0*/  ISETP.GT.U32.AND P0, PT, R11, 0xff, PT ;  /* 0x000000ff0b00780c */ /* 0x000fca0003f04070 */
[----:B------:R-:W-:Y:S01]  /*90c0*/  UMOV UR12, 0x400 ;  /* 0x00000400000c7882 */ /* 0x000fe20000000000 */
[----:B------:R-:W-:Y:S01]  /*90d0*/  BSSY.RECONVERGENT B0, `(.L_x_1624) ;  /* 0x0000009000007945 */ /* 0x000fe20003800200 */
[----:B--2---:R-:W-:-:S09]  /*90e0*/  ULEA UR10, UR13, UR12, 0x18 ;  /* 0x0000000c0d0a7291 */ /* 0x004fd2000f8ec0ff */
[----:B------:R-:W2:Y:S01]  /*90f0*/  LDS R10, [UR10+0xd00] ;  /* 0x000d000aff0a7984 */ /* 0x000ea20008000800 */
[----:B------:R-:W-:Y:S05]  /*9100*/  @P0 BRA `(.L_x_1625) ;  /* 0x0000000000140947 */ /* 0x000fea0003800000 */
[----:B------:R-:W-:Y:S01]  /*9110*/  ISETP.NE.AND P1, PT, R11, 0xff, PT ;  /* 0x000000ff0b00780c */ /* 0x000fe20003f25270 */
[----:B01--4-:R-:W-:-:S12]  /*9120*/  LDS R9, [R12+UR11] ;  /* 0x0000000b0c097984 */ /* 0x013fd80008000800 */
[----:B------:R-:W0:Y:S02]  /*9130*/  @P1 LDS R0, [R12+UR11+0x4] ;  /* 0x0000040b0c001984 */ /* 0x000e240008000800 */
[----:B0-----:R-:W-:-:S05]  /*9140*/  @P1 IMAD.IADD R9, R9, 0x1, R0 ;  /* 0x0000000109091824 */ /* 0x001fca00078e0200 */
[----:B------:R3:W-:Y:S02]  /*9150*/  STS [R12+UR11+0x600], R9 ;  /* 0x000600090c007988 */ /* 0x0007e4000800080b */
.L_x_1625:
[----:B------:R-:W-:Y:S05]  /*9160*/  BSYNC.RECONVERGENT B0 ;  /* 0x0000000000007941 */ /* 0x000fea0003800200 */
.L_x_1624:
[----:B------:R-:W-:Y:S06]  /*9170*/  BAR.SYNC.DEFER_BLOCKING 0x0 ;  /* 0x0000000000007b1d */ /* 0x000fec0000010000 */
[----:B------:R-:W-:Y:S04]  /*9180*/  BSSY.RECONVERGENT B0, `(.L_x_1626) ;  /* 0x0000007000007945 */ /* 0x000fe80003800200 */
[----:B------:R-:W-:Y:S05]  /*9190*/  @P0 BRA `(.L_x_1627) ;  /* 0x0000000000140947 */ /* 0x000fea0003800000 */
[----:B------:R-:W-:Y:S01]  /*91a0*/  ISETP.GT.U32.AND P1, PT, R11, 0xfd, PT ;  /* 0x000000fd0b00780c */ /* 0x000fe20003f24070 */
[----:B01-34-:R-:W-:-:S12]  /*91b0*/  LDS R9, [R12+UR11+0x600] ;  /* 0x0006000b0c097984 */ /* 0x01bfd80008000800 */
[----:B------:R-:W0:Y:S02]  /*91c0*/  @!P1 LDS R0, [R12+UR11+0x608] ;  /* 0x0006080b0c009984 */ /* 0x000e240008000800 */
[----:B0-----:R-:W-:-:S05]  /*91d0*/  @!P1 IMAD.IADD R9, R9, 0x1, R0 ;  /* 0x0000000109099824 */ /* 0x001fca00078e0200 */
[----:B------:R0:W-:Y:S02]  /*91e0*/  STS [R12+UR11], R9 ;  /* 0x000000090c007988 */ /* 0x0001e4000800080b */
.L_x_1627:
[----:B------:R-:W-:Y:S05]  /*91f0*/  BSYNC.RECONVERGENT B0 ;  /* 0x0000000000007941 */ /* 0x000fea0003800200 */
.L_x_1626:
[----:B------:R-:W-:Y:S06]  /*9200*/  BAR.SYNC.DEFER_BLOCKING 0x0 ;  /* 0x0000000000007b1d */ /* 0x000fec0000010000 */
[----:B------:R-:W-:Y:S04]  /*9210*/  BSSY.RECONVERGENT B0, `(.L_x_1628) ;  /* 0x0000007000007945 */ /* 0x000fe80003800200 */
[----:B------:R-:W-:Y:S05]  /*9220*/  @P0 BRA `(.L_x_1629) ;  /* 0x0000000000140947 */ /* 0x000fea0003800000 */
[----:B------:R-:W-:Y:S01]  /*9230*/  ISETP.GT.U32.AND P1, PT, R11, 0xfb, PT ;  /* 0x000000fb0b00780c */ /* 0x000fe20003f24070 */
[----:B01-34-:R-:W-:-:S12]  /*9240*/  LDS R9, [R12+UR11] ;  /* 0x0000000b0c097984 */ /* 0x01bfd80008000800 */
[----:B------:R-:W0:Y:S02]  /*9250*/  @!P1 LDS R0, [R12+UR11+0x10] ;  /* 0x0000100b0c009984 */ /* 0x000e240008000800 */
[----:B0-----:R-:W-:-:S05]  /*9260*/  @!P1 IMAD.IADD R9, R9, 0x1, R0 ;  /* 0x0000000109099824 */ /* 0x001fca00078e0200 */
[----:B------:R0:W-:Y:S02]  /*9270*/  STS [R12+UR11+0x600], R9 ;  /* 0x000600090c007988 */ /* 0x0001e4000800080b */
.L_x_1629:
[----:B------:R-:W-:Y:S05]  /*9280*/  BSYNC.RECONVERGENT B0 ;  /* 0x0000000000007941 */ /* 0x000fea0003800200 */
.L_x_1628:
        /* <DEDUP_REMOVED lines=8> */
.L_x_1631:
[----:B------:R-:W-:Y:S05]  /*9310*/  BSYNC.RECONVERGENT B0 ;  /* 0x0000000000007941 */ /* 0x000fea0003800200 */
.L_x_1630:
        /* <DEDUP_REMOVED lines=8> */
.L_x_1633:
[----:B------:R-:W-:Y:S05]  /*93a0*/  BSYNC.RECONVERGENT B0 ;  /* 0x0000000000007941 */ /* 0x000fea0003800200 */
.L_x_1632:
        /* <DEDUP_REMOVED lines=8> */
.L_x_1635:
[----:B------:R-:W-:Y:S05]  /*9430*/  BSYNC.RECONVERGENT B0 ;  /* 0x0000000000007941 */ /* 0x000fea0003800200 */
.L_x_1634:
        /* <DEDUP_REMOVED lines=8> */
.L_x_1637:
[----:B------:R-:W-:Y:S05]  /*94c0*/  BSYNC.RECONVERGENT B0 ;  /* 0x0000000000007941 */ /* 0x000fea0003800200 */
.L_x_1636:
        /* <DEDUP_REMOVED lines=8> */
.L_x_1639:
[----:B------:R-:W-:Y:S05]  /*9550*/  BSYNC.RECONVERGENT B0 ;  /* 0x0000000000007941 */ /* 0x000fea0003800200 */
.L_x_1638:
[----:B------:R-:W-:Y:S06]  /*9560*/  BAR.SYNC.DEFER_BLOCKING 0x0 ;  /* 0x0000000000007b1d */ /* 0x000fec0000010000 */
[----:B------:R-:W-:Y:S04]  /*9570*/  BSSY.RECONVERGENT B0, `(.L_x_1640) ;  /* 0x000000b000007945 */ /* 0x000fe80003800200 */
[----:B------:R-:W-:Y:S05]  /*9580*/  @P0 BRA `(.L_x_1641) ;  /* 0x0000000000240947 */ /* 0x000fea0003800000 */
[----:B01-34-:R-:W0:Y:S02]  /*9590*/  LDS R9, [R12+UR11] ;  /* 0x0000000b0c097984 */ /* 0x01be240008000800 */
[----:B0-----:R-:W-:-:S13]  /*95a0*/  ISETP.GT.AND P0, PT, R9, R16, PT ;  /* 0x000000100900720c */ /* 0x001fda0003f04270 */
[----:B------:R-:W-:Y:S05]  /*95b0*/  @!P0 BRA `(.L_x_1641) ;  /* 0x0000000000188947 */ /* 0x000fea0003800000 */
[----:B------:R-:W0:Y:S02]  /*95c0*/  LDS R9, [R12+UR11+0x4] ;  /* 0x0000040b0c097984 */ /* 0x000e240008000800 */
[----:B0-----:R-:W-:-:S13]  /*95d0*/  ISETP.GE.AND P0, PT, R16, R9, PT ;  /* 0x000000091000720c */ /* 0x001fda0003f06270 */
[----:B------:R-:W-:Y:S01]  /*95e0*/  @P0 IMAD.IADD R0, R16, 0x1, -R9 ;  /* 0x0000000110000824 */ /* 0x000fe200078e0a09 */
[----:B------:R0:W-:Y:S04]  /*95f0*/  @P0 STS [UR10+0xc80], R11 ;  /* 0x000c800bff000988 */ /* 0x0001e8000800080a */
[----:B------:R-:W-:Y:S04]  /*9600*/  @P0 STS [UR10+0xd04], RZ ;  /* 0x000d04ffff000988 */ /* 0x000fe8000800080a */
[----:B------:R0:W-:Y:S02]  /*9610*/  @P0 STS [UR10+0x2d80], R0 ;  /* 0x002d8000ff000988 */ /* 0x0001e4000800080a */
.L_x_1641:
[----:B------:R-:W-:Y:S05]  /*9620*/  BSYNC.RECONVERGENT B0 ;  /* 0x0000000000007941 */ /* 0x000fea0003800200 */
.L_x_1640:
[----:B------:R-:W-:Y:S01]  /*9630*/  BAR.SYNC.DEFER_BLOCKING 0x0 ;  /* 0x0000000000007b1d */ /* 0x000fe20000010000 */
[----:B012---:R-:W-:-:S05]  /*9640*/  VIMNMX R8, PT, PT, R10, 0x4000, PT ;  /* 0x000040000a087848 */ /* 0x007fca0003fe0100 */
[----:B------:R-:W-:Y:S01]  /*9650*/  UMOV UR4, 0x18 ;  /* 0x0000001800047882 */ /* 0x000fe20000000000 */
[----:B------:R-:W-:Y:S01]  /*9660*/  UMOV UR5, URZ ;  /* 0x000000ff00057c82 */ /* 0x000fe20008000000 */
[----:B------:R-:W3:Y:S02]  /*9670*/  LDS R0, [UR10+0xc80] ;  /* 0x000c800aff007984 */ /* 0x000ee40008000800 */
[----:B---34-:R-:W-:-:S06]  /*9680*/  LEA R9, R0, UR10, 0x2 ;  /* 0x0000000a00097c11 */ /* 0x018fcc000f8e10ff */
[----:B------:R-:W0:Y:S02]  /*9690*/  LDS R9, [R9+0x4] ;  /* 0x0000040009097984 */ /* 0x000e240000000800 */
[----:B0-----:R-:W-:-:S05]  /*96a0*/  IMAD.IADD R16, R16, 0x1, -R9 ;  /* 0x0000000110107824 */ /* 0x001fca00078e0a09 */
[----:B------:R-:W-:-:S13]  /*96b0*/  ISETP.NE.AND P0, PT, R16, RZ, PT ;  /* 0x000000ff1000720c */ /* 0x000fda0003f05270 */
[----:B------:R-:W-:Y:S05]  /*96c0*/  @!P0 BRA `(.L_x_1642) ;  /* 0x0000002400488947 */ /* 0x000fea0003800000 */
[----:B------:R-:W-:Y:S01]  /*96d0*/  BAR.SYNC.DEFER_BLOCKING 0x0 ;  /* 0x0000000000007b1d */ /* 0x000fe20000010000 */
[----:B------:R-:W-:-:S05]  /*96e0*/  ISETP.GT.U32.AND P0, PT, R11, 0x100, PT ;  /* 0x000001000b00780c */ /* 0x000fca0003f04070 */
[----:B------:R-:W-:Y:S08]  /*96f0*/  BSSY.RECONVERGENT B0, `(.L_x_1643) ;  /* 0x0000046000007945 */ /* 0x000ff00003800200 */
[----:B------:R0:W-:Y:S01]  /*9700*/  @!P0 STS [R12+UR11], RZ ;  /* 0x000000ff0c008988 */ /* 0x0001e2000800080b */
[----:B------:R-:W-:Y:S01]  /*9710*/  BAR.SYNC.DEFER_BLOCKING 0x0 ;  /* 0x0000000000007b1d */ /* 0x000fe20000010000 */
[----:B------:R-:W-:-:S13]  /*9720*/  ISETP.GT.AND P0, PT, R10, R11, PT ;  /* 0x0000000b0a00720c */ /* 0x000fda0003f04270 */
[----:B0-----:R-:W-:Y:S05]  /*9730*/  @!P0 BRA `(.L_x_1644) ;  /* 0x0000000400048947 */ /* 0x001fea0003800000 */
[----:B------:R-:W-:Y:S01]  /*9740*/  UIADD3 UR4, UPT, UPT, UR12, 0x2d90, URZ ;  /* 0x00002d900c047890 */ /* 0x000fe2000fffe0ff */
[----:B------:R-:W-:-:S05]  /*9750*/  IMAD.U32 R10, RZ, RZ, UR13 ;  /* 0x0000000dff0a7e24 */ /* 0x000fca000f8e00ff */
[----:B------:R-:W-:-:S05]  /*9760*/  IMAD.U32 R9, RZ, RZ, UR4 ;  /* 0x00000004ff097e24 */ /* 0x000fca000f8e00ff */
[----:B------:R-:W-:Y:S01]  /*9770*/  LEA R10, R10, R9, 0x18 ;  /* 0x000000090a0a7211 */ /* 0x000fe200078ec0ff */
[----:B------:R-:W-:-:S04]  /*9780*/  IMAD.MOV.U32 R9, RZ, RZ, R11 ;  /* 0x000000ffff097224 */ /* 0x000fc800078e000b */
[----:B------:R-:W-:-:S07]  /*9790*/  IMAD.IADD R14, R13, 0x1, R10 ;  /* 0x000000010d0e7824 */ /* 0x000fce00078e020a */
.L_x_1648:
[----:B01----:R-:W0:Y:S02]  /*97a0*/  LDS R15, [R14] ;  /* 0x000000000e0f7984 */ /* 0x003e240000000800 */
[----:B0-----:R-:W-:-:S06]  /*97b0*/  IMAD.WIDE R18, R15, 0x4, R2 ;  /* 0x000000040f127825 */ /* 0x001fcc00078e0202 */
[----:B------:R-:W2:Y:S01]  /*97c0*/  LDG.E.CONSTANT R18, desc[UR8][R18.64] ;  /* 0x0000000812127981 */ /* 0x000ea2000c1e9900 */
[----:B------:R-:W-:Y:S01]  /*97d0*/  VIADD R9, R9, 0x400 ;  /* 0x0000040009097836 */ /* 0x000fe20000000000 */
[----:B------:R-:W-:Y:S04]  /*97e0*/  BSSY.RECONVERGENT B1, `(.L_x_1645) ;  /* 0x0000034000017945 */ /* 0x000fe80003800200 */
[----:B------:R-:W-:Y:S02]  /*97f0*/  ISETP.GE.AND P1, PT, R9, R8, PT ;  /* 0x000000080900720c */ /* 0x000fe40003f26270 */
[----:B--2---:R-:W-:Y:S02]  /*9800*/  ISETP.GE.AND P0, PT, R18, RZ, PT ;  /* 0x000000ff1200720c */ /* 0x004fe40003f06270 */
[----:B------:R-:W-:-:S11]  /*9810*/  LOP3.LUT R21, RZ, R18, RZ, 0x33, !PT ;  /* 0x00000012ff157212 */ /* 0x000fd600078e33ff */
[----:B------:R-:W-:-:S04]  /*9820*/  @P0 LOP3.LUT R21, R18, 0x80000000, RZ, 0xfc, !PT ;  /* 0x8000000012150812 */ /* 0x000fc800078efcff */
        /* <DEDUP_REMOVED lines=23> */
.L_x_1646:
[----:B------:R-:W-:-:S13]  /*99a0*/  ISETP.NE.AND P0, PT, R17, R0, PT ;  /* 0x000000001100720c */ /* 0x000fda0003f05270 */
[----:B------:R-:W-:Y:S05]  /*99b0*/  @P0 BRA `(.L_x_1647) ;  /* 0x0000000000580947 */ /* 0x000fea0003800000 */
[----:B------:R-:W0:Y:S01]  /*99c0*/  S2R R20, SR_LANEID ;  /* 0x0000000000147919 */ /* 0x000e220000000000 */
[----:B------:R-:W1:Y:S01]  /*99d0*/  S2UR UR5, SR_CgaCtaId ;  /* 0x00000000000579c3 */ /* 0x000e620000008800 */
[----:B------:R-:W-:Y:S01]  /*99e0*/  VOTEU.ANY UR6, UPT, PT ;  /* 0x0000000000067886 */ /* 0x000fe200038e0100 */
[----:B------:R-:W-:Y:S01]  /*99f0*/  UMOV UR4, 0x400 ;  /* 0x0000040000047882 */ /* 0x000fe20000000000 */
[----:B------:R-:W0:Y:S01]  /*9a00*/  FLO.U32 R19, UR6 ;  /* 0x0000000600137d00 */ /* 0x000e2200080e0000 */
[----:B------:R-:W-:Y:S01]  /*9a10*/  UIADD3 UR4, UPT, UPT, UR4, 0xd00, URZ ;  /* 0x00000d0004047890 */ /* 0x000fe2000fffe0ff */
[----:B------:R-:W2:Y:S03]  /*9a20*/  POPC R18, UR6 ;  /* 0x0000000600127d09 */ /* 0x000ea60008000000 */
[----:B-1----:R-:W-:Y:S01]  /*9a30*/  ULEA UR4, UR5, UR4, 0x18 ;  /* 0x0000000405047291 */ /* 0x002fe2000f8ec0ff */
[----:B0-----:R-:W-:-:S02]  /*9a40*/  ISETP.EQ.U32.AND P0, PT, R19, R20, PT ;  /* 0x000000141300720c */ /* 0x001fc40003f02070 */
[----:B------:R-:W0:Y:S11]  /*9a50*/  S2R R20, SR_LTMASK ;  /* 0x0000000000147919 */ /* 0x000e360000003900 */
[----:B--2---:R-:W1:Y:S01]  /*9a60*/  @P0 ATOMS.ADD R18, [UR4+0x4], R18 ;  /* 0x00000412ff12098c */ /* 0x004e620008000004 */
[----:B0-----:R-:W-:-:S03]  /*9a70*/  LOP3.LUT R20, R20, UR6, RZ, 0xc0, !PT ;  /* 0x0000000614147c12 */ /* 0x001fc6000f8ec0ff */
[----:B-1----:R-:W0:Y:S03]  /*9a80*/  SHFL.IDX PT, R17, R18, R19, 0x1f ;  /* 0x00001f1312117589 */ /* 0x002e2600000e0000 */
[----:B------:R-:W0:Y:S02]  /*9a90*/  POPC R20, R20 ;  /* 0x0000001400147309 */ /* 0x000e240000000000 */
[----:B0-----:R-:W-:-:S05]  /*9aa0*/  IMAD.IADD R17, R17, 0x1, R20 ;  /* 0x0000000111117824 */ /* 0x001fca00078e0214 */
[----:B------:R-:W-:-:S13]  /*9ab0*/  ISETP.GT.AND P0, PT, R17, 0x3fff, PT ;  /* 0x00003fff1100780c */ /* 0x000fda0003f04270 */
[----:B------:R-:W-:Y:S05]  /*9ac0*/  @P0 BRA `(.L_x_1647) ;  /* 0x0000000000140947 */ /* 0x000fea0003800000 */
[----:B------:R-:W-:Y:S01]  /*9ad0*/  SHF.R.U32.HI R19, RZ, 0xe, R21 ;  /* 0x0000000eff137819 */ /* 0x000fe20000011615 */
[----:B------:R-:W-:-:S03]  /*9ae0*/  IMAD R18, R17, 0x4, R10 ;  /* 0x0000000411127824 */ /* 0x000fc600078e020a */
[----:B------:R-:W-:Y:S02]  /*9af0*/  LOP3.LUT R19, R19, 0x3fc, RZ, 0xc0, !PT ;  /* 0x000003fc13137812 */ /* 0x000fe400078ec0ff */
[----:B------:R0:W-:Y:S04]  /*9b00*/  STS [R18+0x10000], R15 ;  /* 0x0100000f12007388 */ /* 0x0001e80000000800 */
[----:B------:R0:W-:Y:S02]  /*9b10*/  ATOMS.POPC.INC.32 RZ, [R19+UR10] ;  /* 0x0000000013ff7f8c */ /* 0x0001e4000d80000a */
.L_x_1647:
[----:B------:R-:W-:Y:S05]  /*9b20*/  BSYNC.RECONVERGENT B1 ;  /* 0x0000000000017941 */ /* 0x000fea0003800200 */
.L_x_1645:
[----:B------:R-:W-:Y:S01]  /*9b30*/  VIADD R14, R14, 0x1000 ;  /* 0x000010000e0e7836 */ /* 0x000fe20000000000 */
[----:B------:R-:W-:Y:S06]  /*9b40*/  @!P1 BRA `(.L_x_1648) ;  /* 0xfffffffc00149947 */ /* 0x000fec000383ffff */
.L_x_1644:
[----:B------:R-:W-:Y:S05]  /*9b50*/  BSYNC.RECONVERGENT B0 ;  /* 0x0000000000007941 */ /* 0x000fea0003800200 */
.L_x_1643:
        /* <DEDUP_REMOVED lines=9> */
[----:B------:R-:W-:-:S12]  /*9bf0*/  LDS R9, [R12+UR11] ;  /* 0x0000000b0c097984 */ /* 0x000fd80008000800 */
[----:B------:R-:W3:Y:S02]  /*9c00*/  @P1 LDS R0, [R12+UR11+0x4] ;  /* 0x0000040b0c001984 */ /* 0x000ee40008000800 */
[----:B---3--:R-:W-:-:S05]  /*9c10*/  @P1 IMAD.IADD R9, R9, 0x1, R0 ;  /* 0x0000000109091824 */ /* 0x008fca00078e0200 */
[----:B------:R3:W-:Y:S02]  /*9c20*/  STS [R12+UR11+0x600], R9 ;  /* 0x000600090c007988 */ /* 0x0007e4000800080b */
.L_x_1650:
[----:B------:R-:W-:Y:S05]  /*9c30*/  BSYNC.RECONVERGENT B0 ;  /* 0x0000000000007941 */ /* 0x000fea0003800200 */
.L_x_1649:
[----:B------:R-:W-:Y:S06]  /*9c40*/  BAR.SYNC.DEFER_BLOCKING 0x0 ;  /* 0x0000000000007b1d */ /* 0x000fec0000010000 */
[----:B------:R-:W-:Y:S04]  /*9c50*/  BSSY.RECONVERGENT B0, `(.L_x_1651) ;  /* 0x0000007000007945 */ /* 0x000fe80003800200 */
[----:B------:R-:W-:Y:S05]  /*9c60*/  @P0 BRA `(.L_x_1652) ;  /* 0x0000000000140947 */ /* 0x000fea0003800000 */
[----:B------:R-:W-:Y:S01]  /*9c70*/  ISETP.GT.U32.AND P1, PT, R11, 0xfd, PT ;  /* 0x000000fd0b00780c */ /* 0x000fe20003f24070 */
[----:B---3--:R-:W-:-:S12]  /*9c80*/  LDS R9, [R12+UR11+0x600] ;  /* 0x0006000b0c097984 */ /* 0x008fd80008000800 */
[----:B------:R-:W3:Y:S02]  /*9c90*/  @!P1 LDS R0, [R12+UR11+0x608] ;  /* 0x0006080b0c009984 */ /* 0x000ee40008000800 */
[----:B---3--:R-:W-:-:S05]  /*9ca0*/  @!P1 IMAD.IADD R9, R9, 0x1, R0 ;  /* 0x0000000109099824 */ /* 0x008fca00078e0200 */
[----:B------:R4:W-:Y:S02]  /*9cb0*/  STS [R12+UR11], R9 ;  /* 0x000000090c007988 */ /* 0x0009e4000800080b */
.L_x_1652:
[----:B------:R-:W-:Y:S05]  /*9cc0*/  BSYNC.RECONVERGENT B0 ;  /* 0x0000000000007941 */ /* 0x000fea0003800200 */
.L_x_1651:
[----:B------:R-:W-:Y:S06]  /*9cd0*/  BAR.SYNC.DEFER_BLOCKING 0x0 ;  /* 0x0000000000007b1d */ /* 0x000fec0000010000 */
[----:B------:R-:W-:Y:S04]  /*9ce0*/  BSSY.RECONVERGENT B0, `(.L_x_1653) ;  /* 0x0000007000007945 */ /* 0x000fe80003800200 */
[----:B------:R-:W-:Y:S05]  /*9cf0*/  @P0 BRA `(.L_x_1654) ;  /* 0x0000000000140947 */ /* 0x000fea0003800000 */
[----:B------:R-:W-:Y:S01]  /*9d00*/  ISETP.GT.U32.AND P1, PT, R11, 0xfb, PT ;  /* 0x000000fb0b00780c */ /* 0x000fe20003f24070 */
[----:B---34-:R-:W-:-:S12]  /*9d10*/  LDS R9, [R12+UR11] ;  /* 0x0000000b0c097984 */ /* 0x018fd80008000800 */
[----:B------:R-:W3:Y:S02]  /*9d20*/  @!P1 LDS R0, [R12+UR11+0x10] ;  /* 0x0000100b0c009984 */ /* 0x000ee40008000800 */
[----:B---3--:R-:W-:-:S05]  /*9d30*/  @!P1 IMAD.IADD R9, R9, 0x1, R0 ;  /* 0x0000000109099824 */ /* 0x008fca00078e0200 */
[----:B------:R3:W-:Y:S02]  /*9d40*/  STS [R12+UR11+0x600], R9 ;  /* 0x000600090c007988 */ /* 0x0007e4000800080b */
.L_x_1654:
[----:B------:R-:W-:Y:S05]  /*9d50*/  BSYNC.RECONVERGENT B0 ;  /* 0x0000000000007941 */ /* 0x000fea0003800200 */
.L_x_1653:
[----:B------:R-:W-:Y:S06]  /*9d60*/  BAR.SYNC.DEFER_BLOCKING 0x0 ;  /* 0x0000000000007b1d */ /* 0x000fec0000010000 */
[----:B------:R-:W-:Y:S04]  /*9d70*/  BSSY.RECONVERGENT B0, `(.L_x_1655) ;  /* 0x0000007000007945 */ /* 0x000fe80003800200 */
[----:B------:R-:W-:Y:S05]  /*9d80*/  @P0 BRA `(.L_x_1656) ;  /* 0x0000000000140947 */ /* 0x000fea0003800000 */
[----:B------:R-:W-:Y:S01]  /*9d90*/  ISETP.GT.U32.AND P1, PT, R11, 0xf7, PT ;  /* 0x000000f70b00780c */ /* 0x000fe20003f24070 */
[----:B---34-:R-:W-:-:S12]  /*9da0*/  LDS R9, [R12+UR11+0x600] ;  /* 0x0006000b0c097984 */ /* 0x018fd80008000800 */
[----:B------:R-:W3:Y:S02]  /*9db0*/  @!P1 LDS R0, [R12+UR11+0x620] ;  /* 0x0006200b0c009984 */ /* 0x000ee40008000800 */
[----:B---3--:R-:W-:-:S05]  /*9dc0*/  @!P1 IMAD.IADD R9, R9, 0x1, R0 ;  /* 0x0000000109099824 */ /* 0x008fca00078e0200 */
[----:B------:R3:W-:Y:S02]  /*9dd0*/  STS [R12+UR11], R9 ;  /* 0x000000090c007988 */ /* 0x0007e4000800080b */
.L_x_1656:
[----:B------:R-:W-:Y:S05]  /*9de0*/  BSYNC.RECONVERGENT B0 ;  /* 0x0000000000007941 */ /* 0x000fea0003800200 */
.L_x_1655:
        /* <DEDUP_REMOVED lines=8> */
.L_x_1658:
[----:B------:R-:W-:Y:S05]  /*9e70*/  BSYNC.RECONVERGENT B0 ;  /* 0x0000000000007941 */ /* 0x000fea0003800200 */
.L_x_1657:
        /* <DEDUP_REMOVED lines=8> */
.L_x_1660:
[----:B------:R-:W-:Y:S05]  /*9f00*/  BSYNC.RECONVERGENT B0 ;  /* 0x0000000000007941 */ /* 0x000fea0003800200 */
.L_x_1659:
        /* <DEDUP_REMOVED lines=8> */
.L_x_1662:
[----:B------:R-:W-:Y:S05]  /*9f90*/  BSYNC.RECONVERGENT B0 ;  /* 0x0000000000007941 */ /* 0x000fea0003800200 */
.L_x_1661:
        /* <DEDUP_REMOVED lines=8> */
.L_x_1664:
[----:B------:R-:W-:Y:S05]  /*a020*/  BSYNC.RECONVERGENT B0 ;  /* 0x0000000000007941 */ /* 0x000fea0003800200 */
.L_x_1663:
[----:B------:R-:W-:Y:S06]  /*a030*/  BAR.SYNC.DEFER_BLOCKING 0x0 ;  /* 0x0000000000007b1d */ /* 0x000fec0000010000 */
[----:B------:R-:W-:Y:S04]  /*a040*/  BSSY.RECONVERGENT B0, `(.L_x_1665) ;  /* 0x000000b000007945 */ /* 0x000fe80003800200 */
[----:B------:R-:W-:Y:S05]  /*a050*/  @P0 BRA `(.L_x_1666) ;  /* 0x0000000000240947 */ /* 0x000fea0003800000 */
[----:B---34-:R-:W3:Y:S02]  /*a060*/  LDS R9, [R12+UR11] ;  /* 0x0000000b0c097984 */ /* 0x018ee40008000800 */
[----:B---3--:R-:W-:-:S13]  /*a070*/  ISETP.GT.AND P0, PT, R9, R16, PT ;  /* 0x000000100900720c */ /* 0x008fda0003f04270 */
[----:B------:R-:W-:Y:S05]  /*a080*/  @!P0 BRA `(.L_x_1666) ;  /* 0x0000000000188947 */ /* 0x000fea0003800000 */
[----:B------:R-:W3:Y:S02]  /*a090*/  LDS R9, [R12+UR11+0x4] ;  /* 0x0000040b0c097984 */ /* 0x000ee40008000800 */
[----:B---3--:R-:W-:-:S13]  /*a0a0*/  ISETP.GE.AND P0, PT, R16, R9, PT ;  /* 0x000000091000720c */ /* 0x008fda0003f06270 */
[----:B------:R-:W-:Y:S01]  /*a0b0*/  @P0 IMAD.IADD R0, R16, 0x1, -R9 ;  /* 0x0000000110000824 */ /* 0x000fe200078e0a09 */
[----:B------:R3:W-:Y:S04]  /*a0c0*/  @P0 STS [UR10+0xc80], R11 ;  /* 0x000c800bff000988 */ /* 0x0007e8000800080a */
[----:B------:R-:W-:Y:S04]  /*a0d0*/  @P0 STS [UR10+0xd00], RZ ;  /* 0x000d00ffff000988 */ /* 0x000fe8000800080a */
[----:B------:R3:W-:Y:S02]  /*a0e0*/  @P0 STS [UR10+0x2d80], R0 ;  /* 0x002d8000ff000988 */ /* 0x0007e4000800080a */
.L_x_1666:
[----:B------:R-:W-:Y:S05]  /*a0f0*/  BSYNC.RECONVERGENT B0 ;  /* 0x0000000000007941 */ /* 0x000fea0003800200 */
.L_x_1665:
[----:B------:R-:W-:Y:S01]  /*a100*/  BAR.SYNC.DEFER_BLOCKING 0x0 ;  /* 0x0000000000007b1d */ /* 0x000fe20000010000 */
[----:B--2---:R-:W-:-:S05]  /*a110*/  VIMNMX R8, PT, PT, R10, 0x4000, PT ;  /* 0x000040000a087848 */ /* 0x004fca0003fe0100 */
[----:B------:R-:W-:Y:S01]  /*a120*/  UMOV UR4, 0x10 ;  /* 0x0000001000047882 */ /* 0x000fe20000000000 */
[----:B------:R-:W-:Y:S01]  /*a130*/  UMOV UR5, 0x1 ;  /* 0x0000000100057882 */ /* 0x000fe20000000000 */
[----:B---3--:R-:W4:Y:S02]  /*a140*/  LDS R0, [UR10+0xc80] ;  /* 0x000c800aff007984 */ /* 0x008f240008000800 */
[----:B----4-:R-:W-:-:S06]  /*a150*/  LEA R9, R0, UR10, 0x2 ;  /* 0x0000000a00097c11 */ /* 0x010fcc000f8e10ff */
[----:B------:R-:W2:Y:S02]  /*a160*/  LDS R9, [R9+0x4] ;  /* 0x0000040009097984 */ /* 0x000ea40000000800 */
[----:B--2---:R-:W-:-:S05]  /*a170*/  IMAD.IADD R16, R16, 0x1, -R9 ;  /* 0x0000000110107824 */ /* 0x004fca00078e0a09 */
        /* <DEDUP_REMOVED lines=8> */
[----:B--2---:R-:W-:Y:S05]  /*a200*/  @!P0 BRA `(.L_x_1668) ;  /* 0x0000000400088947 */ /* 0x004fea0003800000 */
[----:B------:R-:W-:Y:S01]  /*a210*/  UIADD3 UR4, UPT, UPT, UR12, 0x2d90, URZ ;  /* 0x00002d900c047890 */ /* 0x000fe2000fffe0ff */
[----:B------:R-:W-:-:S05]  /*a220*/  IMAD.U32 R10, RZ, RZ, UR13 ;  /* 0x0000000dff0a7e24 */ /* 0x000fca000f8e00ff */
[----:B------:R-:W-:-:S05]  /*a230*/  IMAD.U32 R9, RZ, RZ, UR4 ;  /* 0x00000004ff097e24 */ /* 0x000fca000f8e00ff */
[----:B------:R-:W-:Y:S01]  /*a240*/  LEA R10, R10, R9, 0x18 ;  /* 0x000000090a0a7211 */ /* 0x000fe200078ec0ff */
[----:B------:R-:W-:-:S03]  /*a250*/  IMAD.MOV.U32 R9, RZ, RZ, R11 ;  /* 0x000000ffff097224 */ /* 0x000fc600078e000b */
[----:B------:R-:W-:-:S07]  /*a260*/  IADD3 R14, PT, PT, R13, 0x10000, R10 ;  /* 0x000100000d0e7810 */ /* 0x000fce0007ffe00a */
.L_x_1672:
        /* <DEDUP_REMOVED lines=25> */
[----:B--2---:R-:W1:Y:S01]  /*a400*/  @P0 ATOMS.ADD R18, [UR4], R18 ;  /* 0x00000012ff12098c */ /* 0x004e620008000004 */
        /* <DEDUP_REMOVED lines=9> */
[----:B------:R0:W-:Y:S04]  /*a4a0*/  STS [R18], R15 ;  /* 0x0000000f12007388 */ /* 0x0001e80000000800 */
[----:B------:R0:W-:Y:S01]  /*a4b0*/  ATOMS.POPC.INC.32 RZ, [R19+UR10] ;  /* 0x0000000013ff7f8c */ /* 0x0001e2000d80000a */
[----:B------:R-:W-:Y:S05]  /*a4c0*/  BRA `(.L_x_1671) ;  /* 0x00000000004c7947 */ /* 0x000fea0003800000 */
.L_x_1670:
        /* <DEDUP_REMOVED lines=19> */
.L_x_1671:
[----:B------:R-:W-:Y:S05]  /*a600*/  BSYNC.RECONVERGENT B1 ;  /* 0x0000000000017941 */ /* 0x000fea0003800200 */
.L_x_1669:
[----:B------:R-:W-:Y:S01]  /*a610*/  VIADD R14, R14, 0x1000 ;  /* 0x000010000e0e7836 */ /* 0x000fe20000000000 */
[----:B------:R-:W-:Y:S06]  /*a620*/  @!P1 BRA `(.L_x_1672) ;  /* 0xfffffffc00109947 */ /* 0x000fec000383ffff */
.L_x_1668:
[----:B------:R-:W-:Y:S05]  /*a630*/  BSYNC.RECONVERGENT B0 ;  /* 0x0000000000007941 */ /* 0x000fea0003800200 */
.L_x_1667:
        /* <DEDUP_REMOVED lines=13> */
.L_x_1674:
[----:B------:R-:W-:Y:S05]  /*a710*/  BSYNC.RECONVERGENT B0 ;  /* 0x0000000000007941 */ /* 0x000fea0003800200 */
.L_x_1673:
        /* <DEDUP_REMOVED lines=8> */
.L_x_1676:
[----:B------:R-:W-:Y:S05]  /*a7a0*/  BSYNC.RECONVERGENT B0 ;  /* 0x0000000000007941 */ /* 0x000fea0003800200 */
.L_x_1675:
        /* <DEDUP_REMOVED lines=8> */
.L_x_1678:
[----:B------:R-:W-:Y:S05]  /*a830*/  BSYNC.RECONVERGENT B0 ;  /* 0x0000000000007941 */ /* 0x000fea0003800200 */
.L_x_1677:
        /* <DEDUP_REMOVED lines=8> */
.L_x_1680:
[----:B------:R-:W-:Y:S05]  /*a8c0*/  BSYNC.RECONVERGENT B0 ;  /* 0x0000000000007941 */ /* 0x000fea0003800200 */
.L_x_1679:
        /* <DEDUP_REMOVED lines=8> */
.L_x_1682:
[----:B------:R-:W-:Y:S05]  /*a950*/  BSYNC.RECONVERGENT B0 ;  /* 0x0000000000007941 */ /* 0x000fea0003800200 */
.L_x_1681:
        /* <DEDUP_REMOVED lines=8> */
.L_x_1684:
[----:B------:R-:W-:Y:S05]  /*a9e0*/  BSYNC.RECONVERGENT B0 ;  /* 0x0000000000007941 */ /* 0x000fea0003800200 */
.L_x_1683:
        /* <DEDUP_REMOVED lines=8> */
.L_x_1686:
[----:B------:R-:W-:Y:S05]  /*aa70*/  BSYNC.RECONVERGENT B0 ;  /* 0x0000000000007941 */ /* 0x000fea0003800200 */
.L_x_1685:
        /* <DEDUP_REMOVED lines=8> */
.L_x_1688:
[----:B------:R-:W-:Y:S05]  /*ab00*/  BSYNC.RECONVERGENT B0 ;  /* 0x0000000000007941 */ /* 0x000fea0003800200 */
.L_x_1687:
        /* <DEDUP_REMOVED lines=12> */
.L_x_1690:
[----:B------:R-:W-:Y:S05]  /*abd0*/  BSYNC.RECONVERGENT B0 ;  /* 0x0000000000007941 */ /* 0x000fea0003800200 */
.L_x_1689:
[----:B------:R-:W-:Y:S01]  /*abe0*/  BAR.SYNC.DEFER_BLOCKING 0x0 ;  /* 0x0000000000007b1d */ /* 0x000fe20000010000 */
[----:B--2---:R-:W-:-:S05]  /*abf0*/  VIMNMX R8, PT, PT, R10, 0x4000, PT ;  /* 0x000040000a087848 */ /* 0x004fca0003fe0100 */
[----:B------:R-:W-:Y:S01]  /*ac00*/  UMOV UR4, 0x8 ;  /* 0x0000000800047882 */ /* 0x000fe20000000000 */
[----:B------:R-:W-:Y:S01]  /*ac10*/  UMOV UR5, URZ ;  /* 0x000000ff00057c82 */ /* 0x000fe20008000000 */
        /* <DEDUP_REMOVED lines=17> */
[----:B------:R-:W-:-:S04]  /*ad30*/  IMAD.MOV.U32 R9, RZ, RZ, R11 ;  /* 0x000000ffff097224 */ /* 0x000fc800078e000b */
[----:B------:R-:W-:-:S07]  /*ad40*/  IMAD.IADD R14, R13, 0x1, R10 ;  /* 0x000000010d0e7824 */ /* 0x000fce00078e020a */
.L_x_1696:
        /* <DEDUP_REMOVED lines=32> */
[----:B------:R-:W-:Y:S02]  /*af50*/  IMAD.SHL.U32 R19, R21, 0x4, RZ ;  /* 0x0000000415137824 */ /* 0x000fe400078e00ff */
[----:B------:R-:W-:-:S03]  /*af60*/  IMAD R18, R17, 0x4, R10 ;  /* 0x0000000411127824 */ /* 0x000fc600078e020a */
[----:B------:R-:W-:Y:S02]  /*af70*/  LOP3.LUT R19, R19, 0x3fc, RZ, 0xc0, !PT ;  /* 0x000003fc13137812 */ /* 0x000fe400078ec0ff */
[----:B------:R1:W-:Y:S04]  /*af80*/  STS [R18+0x10000], R15 ;  /* 0x0100000f12007388 */ /* 0x0003e80000000800 */
[----:B------:R1:W-:Y:S01]  /*af90*/  ATOMS.POPC.INC.32 RZ, [R19+UR10] ;  /* 0x0000000013ff7f8c */ /* 0x0003e2000d80000a */
[----:B------:R-:W-:Y:S05]  /*afa0*/  BRA `(.L_x_1695) ;  /* 0x00000000004c7947 */ /* 0x000fea0003800000 */
.L_x_1694:
        /* <DEDUP_REMOVED lines=19> */
.L_x_1695:
[----:B------:R-:W-:Y:S05]  /*b0e0*/  BSYNC.RECONVERGENT B1 ;  /* 0x0000000000017941 */ /* 0x000fea0003800200 */
.L_x_1693:
[----:B------:R-:W-:Y:S01]  /*b0f0*/  VIADD R14, R14, 0x1000 ;  /* 0x000010000e0e7836 */ /* 0x000fe20000000000 */
[----:B------:R-:W-:Y:S06]  /*b100*/  @!P1 BRA `(.L_x_1696) ;  /* 0xfffffffc00109947 */ /* 0x000fec000383ffff */
.L_x_1692:
[----:B------:R-:W-:Y:S05]  /*b110*/  BSYNC.RECONVERGENT B0 ;  /* 0x0000000000007941 */ /* 0x000fea0003800200 */
.L_x_1691:
        /* <DEDUP_REMOVED lines=13> */
.L_x_1698:
[----:B------:R-:W-:Y:S05]  /*b1f0*/  BSYNC.RECONVERGENT B0 ;  /* 0x0000000000007941 */ /* 0x000fea0003800200 */
.L_x_1697:
        /* <DEDUP_REMOVED lines=8> */
.L_x_1700:
[----:B------:R-:W-:Y:S05]  /*b280*/  BSYNC.RECONVERGENT B0 ;  /* 0x0000000000007941 */ /* 0x000fea0003800200 */
.L_x_1699:
        /* <DEDUP_REMOVED lines=8> */
.L_x_1702:
[----:B------:R-:W-:Y:S05]  /*b310*/  BSYNC.RECONVERGENT B0 ;  /* 0x0000000000007941 */ /* 0x000fea0003800200 */
.L_x_1701:
        /* <DEDUP_REMOVED lines=8> */
.L_x_1704:
[----:B------:R-:W-:Y:S05]  /*b3a0*/  BSYNC.RECONVERGENT B0 ;  /* 0x0000000000007941 */ /* 0x000fea0003800200 */
.L_x_1703:
        /* <DEDUP_REMOVED lines=8> */
.L_x_1706:
[----:B------:R-:W-:Y:S05]  /*b430*/  BSYNC.RECONVERGENT B0 ;  /* 0x0000000000007941 */ /* 0x000fea0003800200 */
.L_x_1705:
        /* <DEDUP_REMOVED lines=8> */
.L_x_1708:
[----:B------:R-:W-:Y:S05]  /*b4c0*/  BSYNC.RECONVERGENT B0 ;  /* 0x0000000000007941 */ /* 0x000fea0003800200 */
.L_x_1707:
        /* <DEDUP_REMOVED lines=8> */
.L_x_1710:
[----:B------:R-:W-:Y:S05]  /*b550*/  BSYNC.RECONVERGENT B0 ;  /* 0x0000000000007941 */ /* 0x000fea0003800200 */
.L_x_1709:
        /* <DEDUP_REMOVED lines=8> */
.L_x_1712:
[----:B------:R-:W-:Y:S05]  /*b5e0*/  BSYNC.RECONVERGENT B0 ;  /* 0x0000000000007941 */ /* 0x000fea0003800200 */
.L_x_1711:
        /* <DEDUP_REMOVED lines=12> */
.L_x_1714:
[----:B------:R-:W-:Y:S05]  /*b6b0*/  BSYNC.RECONVERGENT B0 ;  /* 0x0000000000007941 */ /* 0x000fea0003800200 */
.L_x_1713:
[----:B------:R-:W-:Y:S01]  /*b6c0*/  BAR.SYNC.DEFER_BLOCKING 0x0 ;  /* 0x0000000000007b1d */ /* 0x000fe20000010000 */
[----:B--2---:R-:W-:-:S05]  /*b6d0*/  VIMNMX R8, PT, PT, R10, 0x4000, PT ;  /* 0x000040000a087848 */ /* 0x004fca0003fe0100 */
[----:B------:R-:W-:Y:S01]  /*b6e0*/  UMOV UR5, 0x1 ;  /* 0x0000000100057882 */ /* 0x000fe20000000000 */
[----:B---3--:R-:W4:Y:S02]  /*b6f0*/  LDS R0, [UR4+0xc80] ;  /* 0x000c8004ff007984 */ /* 0x008f240008000800 */
[----:B----4-:R-:W-:Y:S01]  /*b700*/  LEA R9, R0, UR4, 0x2 ;  /* 0x0000000400097c11 */ /* 0x010fe2000f8e10ff */
[----:B------:R-:W-:-:S05]  /*b710*/  UMOV UR4, URZ ;  /* 0x000000ff00047c82 */ /* 0x000fca0008000000 */
[----:B------:R-:W2:Y:S02]  /*b720*/  LDS R9, [R9+0x4] ;  /* 0x0000040009097984 */ /* 0x000ea40000000800 */
[----:B--2---:R-:W-:-:S13]  /*b730*/  ISETP.NE.AND P0, PT, R16, R9, PT ;  /* 0x000000091000720c */ /* 0x004fda0003f05270 */
[----:B------:R-:W-:Y:S05]  /*b740*/  @!P0 BRA `(.L_x_1642) ;  /* 0x0000000400288947 */ /* 0x000fea0003800000 */
[----:B------:R-:W-:Y:S01]  /*b750*/  BAR.SYNC.DEFER_BLOCKING 0x0 ;  /* 0x0000000000007b1d */ /* 0x000fe20000010000 */
[----:B------:R-:W-:-:S05]  /*b760*/  ISETP.GT.U32.AND P0, PT, R11, 0x100, PT ;  /* 0x000001000b00780c */ /* 0x000fca0003f04070 */
[----:B------:R-:W2:Y:S01]  /*b770*/  LDCU UR10, c[0x0][0x39c] ;  /* 0x00007380ff0a77ac */ /* 0x000ea20008000800 */
[----:B------:R-:W-:Y:S07]  /*b780*/  BSSY.RECONVERGENT B0, `(.L_x_1715) ;  /* 0x0000044000007945 */ /* 0x000fee0003800200 */
[----:B------:R3:W-:Y:S01]  /*b790*/  @!P0 STS [R12+UR11], RZ ;  /* 0x000000ff0c008988 */ /* 0x0007e2000800080b */
[----:B------:R-:W-:Y:S01]  /*b7a0*/  BAR.SYNC.DEFER_BLOCKING 0x0 ;  /* 0x0000000000007b1d */ /* 0x000fe20000010000 */
[----:B------:R-:W-:-:S13]  /*b7b0*/  ISETP.GT.AND P0, PT, R10, R11, PT ;  /* 0x0000000b0a00720c */ /* 0x000fda0003f04270 */
[----:B--23--:R-:W-:Y:S05]  /*b7c0*/  @!P0 BRA `(.L_x_1716) ;  /* 0x0000000000fc8947 */ /* 0x00cfea0003800000 */
[----:B------:R-:W-:Y:S01]  /*b7d0*/  UIADD3 UR4, UPT, UPT, UR12, 0x2d90, URZ ;  /* 0x00002d900c047890 */ /* 0x000fe2000fffe0ff */
[----:B------:R-:W-:-:S03]  /*b7e0*/  IMAD.MOV.U32 R9, RZ, RZ, R11 ;  /* 0x000000ffff097224 */ /* 0x000fc600078e000b */
[----:B------:R-:W-:-:S06]  /*b7f0*/  ULEA UR4, UR13, UR4, 0x18 ;  /* 0x000000040d047291 */ /* 0x000fcc000f8ec0ff */
[----:B------:R-:W-:-:S05]  /*b800*/  IMAD.U32 R10, RZ, RZ, UR4 ;  /* 0x00000004ff0a7e24 */ /* 0x000fca000f8e00ff */
[----:B------:R-:W-:-:S07]  /*b810*/  IADD3 R13, PT, PT, R13, 0x10000, R10 ;  /* 0x000100000d0d7810 */ /* 0x000fce0007ffe00a */
.L_x_1720:
[----:B01----:R-:W0:Y:S02]  /*b820*/  LDS R15, [R13] ;  /* 0x000000000d0f7984 */ /* 0x003e240000000800 */
[----:B0-----:R-:W-:-:S06]  /*b830*/  IMAD.WIDE R16, R15, 0x4, R2 ;  /* 0x000000040f107825 */ /* 0x001fcc00078e0202 */
[----:B------:R-:W2:Y:S01]  /*b840*/  LDG.E.CONSTANT R16, desc[UR8][R16.64] ;  /* 0x0000000810107981 */ /* 0x000ea2000c1e9900 */
[----:B------:R-:W-:Y:S01]  /*b850*/  VIADD R9, R9, 0x400 ;  /* 0x0000040009097836 */ /* 0x000fe20000000000 */
[----:B------:R-:W-:Y:S04]  /*b860*/  BSSY.RECONVERGENT B1, `(.L_x_1717) ;  /* 0x0000033000017945 */ /* 0x000fe80003800200 */
[----:B------:R-:W-:Y:S02]  /*b870*/  ISETP.GE.AND P1, PT, R9, R8, PT ;  /* 0x000000080900720c */ /* 0x000fe40003f26270 */
[----:B--2---:R-:W-:-:S04]  /*b880*/  SHF.R.S32.HI R19, RZ, 0x1f, R16 ;  /* 0x0000001fff137819 */ /* 0x004fc80000011410 */
[----:B------:R-:W-:-:S04]  /*b890*/  LOP3.LUT R19, R16, 0xff, R19, 0x48, !PT ;  /* 0x000000ff10137812 */ /* 0x000fc800078e4813 */
[----:B------:R-:W-:-:S13]  /*b8a0*/  ISETP.GT.AND P0, PT, R19, R0, PT ;  /* 0x000000001300720c */ /* 0x000fda0003f04270 */
[----:B------:R-:W-:Y:S05]  /*b8b0*/  @P0 BRA `(.L_x_1718) ;  /* 0x0000000000680947 */ /* 0x000fea0003800000 */
[----:B------:R-:W-:-:S13]  /*b8c0*/  ISETP.NE.AND P0, PT, R19, R0, PT ;  /* 0x000000001300720c */ /* 0x000fda0003f05270 */
[----:B------:R-:W-:Y:S05]  /*b8d0*/  @P0 BRA `(.L_x_1719) ;  /* 0x0000000000ac0947 */ /* 0x000fea0003800000 */
[----:B------:R-:W0:Y:S01]  /*b8e0*/  S2R R17, SR_LANEID ;  /* 0x0000000000117919 */ /* 0x000e220000000000 */
[----:B------:R-:W-:Y:S01]  /*b8f0*/  VOTEU.ANY UR4, UPT, PT ;  /* 0x0000000000047886 */ /* 0x000fe200038e0100 */
[----:B------:R-:W-:Y:S01]  /*b900*/  MOV R18, 0x400 ;  /* 0x0000040000127802 */ /* 0x000fe20000000f00 */
[----:B------:R-:W0:Y:S01]  /*b910*/  FLO.U32 R14, UR4 ;  /* 0x00000004000e7d00 */ /* 0x000e2200080e0000 */
[----:B------:R-:W1:Y:S01]  /*b920*/  S2R R21, SR_CgaCtaId ;  /* 0x0000000000157919 */ /* 0x000e620000008800 */
[----:B------:R-:W-:Y:S02]  /*b930*/  UPOPC UR5, UR4 ;  /* 0x00000004000572bf */ /* 0x000fe40008000000 */
[----:B------:R-:W-:Y:S01]  /*b940*/  VIADD R10, R18, 0x2d80 ;  /* 0x00002d80120a7836 */ /* 0x000fe20000000000 */
[----:B------:R-:W2:Y:S01]  /*b950*/  S2R R16, SR_LTMASK ;  /* 0x0000000000107919 */ /* 0x000ea20000003900 */
[----:B0-----:R-:W-:Y:S02]  /*b960*/  ISETP.EQ.U32.AND P0, PT, R14, R17, PT ;  /* 0x000000110e00720c */ /* 0x001fe40003f02070 */
[----:B------:R-:W-:Y:S01]  /*b970*/  IMAD R17, RZ, RZ, -UR5 ;  /* 0x80000005ff117e24 */ /* 0x000fe2000f8e02ff */
[----:B-1----:R-:W-:-:S02]  /*b980*/  LEA R10, R21, R10, 0x18 ;  /* 0x0000000a150a7211 */ /* 0x002fc400078ec0ff */
[----:B--2---:R-:W-:-:S04]  /*b990*/  LOP3.LUT R16, R16, UR4, RZ, 0xc0, !PT ;  /* 0x0000000410107c12 */ /* 0x004fc8000f8ec0ff */
[----:B------:R-:W0:Y:S04]  /*b9a0*/  POPC R19, R16 ;  /* 0x0000001000137309 */ /* 0x000e280000000000 */
[----:B------:R-:W1:Y:S04]  /*b9b0*/  @P0 ATOMS.ADD R17, [R10], R17 ;  /* 0x000000110a11038c */ /* 0x000e680000000000 */
[----:B-1----:R-:W0:Y:S02]  /*b9c0*/  SHFL.IDX PT, R12, R17, R14, 0x1f ;  /* 0x00001f0e110c7589 */ /* 0x002e2400000e0000 */
[----:B0-----:R-:W-:-:S05]  /*b9d0*/  IMAD.IADD R12, R12, 0x1, -R19 ;  /* 0x000000010c0c7824 */ /* 0x001fca00078e0a13 */
[----:B------:R-:W-:-:S13]  /*b9e0*/  ISETP.GE.AND P0, PT, R12, 0x1, PT ;  /* 0x000000010c00780c */ /* 0x000fda0003f06270 */
[----:B------:R-:W-:Y:S05]  /*b9f0*/  @!P0 BRA `(.L_x_1719) ;  /* 0x0000000000648947 */ /* 0x000fea0003800000 */
[----:B------:R-:W-:Y:S01]  /*ba00*/  VIADD R18, R18, 0xd80 ;  /* 0x00000d8012127836 */ /* 0x000fe20000000000 */
[----:B------:R-:W-:-:S04]  /*ba10*/  IADD3 R12, PT, PT, -R12, UR10, RZ ;  /* 0x0000000a0c0c7c10 */ /* 0x000fc8000fffe1ff */
[----:B------:R-:W-:-:S05]  /*ba20*/  LEA R21, R21, R18, 0x18 ;  /* 0x0000001215157211 */ /* 0x000fca00078ec0ff */
[----:B------:R-:W-:-:S05]  /*ba30*/  IMAD R12, R12, 0x4, R21 ;  /* 0x000000040c0c7824 */ /* 0x000fca00078e0215 */
[----:B------:R0:W-:Y:S01]  /*ba40*/  STS [R12], R15 ;  /* 0x0000000f0c007388 */ /* 0x0001e20000000800 */
[----:B------:R-:W-:Y:S05]  /*ba50*/  BRA `(.L_x_1719) ;  /* 0x00000000004c7947 */ /* 0x000fea0003800000 */
.L_x_1718:
        /* <DEDUP_REMOVED lines=19> */
.L_x_1719:
[----:B------:R-:W-:Y:S05]  /*bb90*/  BSYNC.RECONVERGENT B1 ;  /* 0x0000000000017941 */ /* 0x000fea0003800200 */
.L_x_1717:
[----:B------:R-:W-:Y:S01]  /*bba0*/  VIADD R13, R13, 0x1000 ;  /* 0x000010000d0d7836 */ /* 0x000fe20000000000 */
[----:B------:R-:W-:Y:S06]  /*bbb0*/  @!P1 BRA `(.L_x_1720) ;  /* 0xfffffffc00189947 */ /* 0x000fec000383ffff */
.L_x_1716:
[----:B------:R-:W-:Y:S05]  /*bbc0*/  BSYNC.RECONVERGENT B0 ;  /* 0x0000000000007941 */ /* 0x000fea0003800200 */
.L_x_1715:
[----:B------:R-:W-:Y:S06]  /*bbd0*/  BAR.SYNC.DEFER_BLOCKING 0x0 ;  /* 0x0000000000007b1d */ /* 0x000fec0000010000 */
[----:B------:R-:W-:Y:S05]  /*bbe0*/  BRA `(.L_x_1561) ;  /* 0x0000000000b87947 */ /* 0x000fea0003800000 */
.L_x_1642:
[----:B------:R-:W-:Y:S01]  /*bbf0*/  ISETP.GT.AND P0, PT, R10, R11, PT ;  /* 0x0000000b0a00720c */ /* 0x000fe20003f04270 */
[----:B------:R-:W-:-:S12]  /*bc00*/  BSSY.RECONVERGENT B0, `(.L_x_1721) ;  /* 0x000002b000007945 */ /* 0x000fd80003800200 */
[----:B------:R-:W-:Y:S05]  /*bc10*/  @!P0 BRA `(.L_x_1722) ;  /* 0x0000000000a48947 */ /* 0x000fea0003800000 */
[----:B------:R-:W-:Y:S01]  /*bc20*/  USHF.L.U32 UR7, UR5, 0x10, URZ ;  /* 0x0000001005077899 */ /* 0x000fe200080006ff */
[----:B01----:R-:W-:Y:S01]  /*bc30*/  IMAD.MOV.U32 R15, RZ, RZ, R11 ;  /* 0x000000ffff0f7224 */ /* 0x003fe200078e000b */
[----:B------:R-:W-:-:S04]  /*bc40*/  UIADD3 UR6, UPT, UPT, UR12, 0x2d90, URZ ;  /* 0x00002d900c067890 */ /* 0x000fc8000fffe0ff */
[----:B------:R-:W-:Y:S01]  /*bc50*/  ULEA UR6, UR13, UR6, 0x18 ;  /* 0x000000060d067291 */ /* 0x000fe2000f8ec0ff */
[----:B------:R-:W-:-:S05]  /*bc60*/  LOP3.LUT R13, R13, UR7, RZ, 0xfc, !PT ;  /* 0x000000070d0d7c12 */ /* 0x000fca000f8efcff */
[----:B------:R-:W-:-:S07]  /*bc70*/  VIADD R9, R13, UR6 ;  /* 0x000000060d097c36 */ /* 0x000fce0008000000 */
.L_x_1725:
[----:B0-----:R-:W0:Y:S02]  /*bc80*/  LDS R19, [R9] ;  /* 0x0000000009137984 */ /* 0x001e240000000800 */
[----:B0-----:R-:W-:-:S06]  /*bc90*/  IMAD.WIDE R12, R19, 0x4, R2 ;  /* 0x00000004130c7825 */ /* 0x001fcc00078e0202 */
[----:B------:R-:W2:Y:S01]  /*bca0*/  LDG.E.CONSTANT R12, desc[UR8][R12.64] ;  /* 0x000000080c0c7981 */ /* 0x000ea2000c1e9900 */
[----:B------:R-:W-:Y:S01]  /*bcb0*/  VIADD R15, R15, 0x400 ;  /* 0x000004000f0f7836 */ /* 0x000fe20000000000 */
[----:B------:R-:W-:Y:S01]  /*bcc0*/  BSSY.RECONVERGENT B1, `(.L_x_1723) ;  /* 0x000001d000017945 */ /* 0x000fe20003800200 */
[----:B------:R-:W-:-:S03]  /*bcd0*/  VIADD R9, R9, 0x1000 ;  /* 0x0000100009097836 */ /* 0x000fc60000000000 */
[----:B------:R-:W-:Y:S02]  /*bce0*/  ISETP.GE.AND P1, PT, R15, R8, PT ;  /* 0x000000080f00720c */ /* 0x000fe40003f26270 */
[----:B--2---:R-:W-:Y:S02]  /*bcf0*/  ISETP.GE.AND P0, PT, R12, RZ, PT ;  /* 0x000000ff0c00720c */ /* 0x004fe40003f06270 */
        /* <DEDUP_REMOVED lines=25> */
.L_x_1724:
[----:B------:R-:W-:Y:S05]  /*be90*/  BSYNC.RECONVERGENT B1 ;  /* 0x0000000000017941 */ /* 0x000fea0003800200 */
.L_x_1723:
[----:B------:R-:W-:Y:S05]  /*bea0*/  @!P1 BRA `(.L_x_1725) ;  /* 0xfffffffc00749947 */ /* 0x000fea000383ffff */
.L_x_1722:
[----:B------:R-:W-:Y:S05]  /*beb0*/  BSYNC.RECONVERGENT B0 ;  /* 0x0000000000007941 */ /* 0x000fea0003800200 */
.L_x_1721:
[----:B------:R-:W-:Y:S06]  /*bec0*/  BAR.SYNC.DEFER_BLOCKING 0x0 ;  /* 0x0000000000007b1d */ /* 0x000fec0000010000 */
.L_x_1561:
[----:B------:R-:W5:Y:S02]  /*bed0*/  LDCU UR6, c[0x0][0x39c] ;  /* 0x00007380ff0677ac */ /* 0x000f640008000800 */
[----:B-----5:R-:W-:-:S13]  /*bee0*/  ISETP.GE.AND P0, PT, R11, UR6, PT ;  /* 0x000000060b007c0c */ /* 0x020fda000bf06270 */
[----:B------:R-:W-:Y:S05]  /*bef0*/  @P0 EXIT ;  /* 0x000000000000094d */ /* 0x000fea0003800000 */
[----:B------:R-:W-:Y:S01]  /*bf00*/  LOP3.LUT R0, RZ, R11, RZ, 0x33, !PT ;  /* 0x0000000bff007212 */ /* 0x000fe200078e33ff */
[----:B------:R-:W-:Y:S04]  /*bf10*/  BSSY.RECONVERGENT B0, `(.L_x_1726) ;  /* 0x000000e000007945 */ /* 0x000fe80003800200 */
[----:B------:R-:W-:-:S05]  /*bf20*/  VIADD R0, R0, UR6 ;  /* 0x0000000600007c36 */ /* 0x000fca0008000000 */
[C---:B------:R-:W-:Y:S02]  /*bf30*/  LOP3.LUT P0, RZ, R0.reuse, 0x400, RZ, 0xc0, !PT ;  /* 0x0000040000ff7812 */ /* 0x040fe4000780c0ff */
[----:B------:R-:W-:-:S11]  /*bf40*/  ISETP.GE.U32.AND P1, PT, R0, 0x400, PT ;  /* 0x000004000000780c */ /* 0x000fd60003f26070 */
[----:B------:R-:W-:Y:S05]  /*bf50*/  @P0 BRA `(.L_x_1727) ;  /* 0x0000000000240947 */ /* 0x000fea0003800000 */
[----:B------:R-:W5:Y:S01]  /*bf60*/  S2UR UR5, SR_CgaCtaId ;  /* 0x00000000000579c3 */ /* 0x000f620000008800 */
[----:B------:R-:W-:Y:S01]  /*bf70*/  UMOV UR4, 0x400 ;  /* 0x0000040000047882 */ /* 0x000fe20000000000 */
[----:B------:R-:W-:Y:S01]  /*bf80*/  IMAD.WIDE.U32 R4, R11, 0x4, R4 ;  /* 0x000000040b047825 */ /* 0x000fe200078e0004 */
[----:B------:R-:W-:-:S04]  /*bf90*/  UIADD3 UR4, UPT, UPT, UR4, 0xd80, URZ ;  /* 0x00000d8004047890 */ /* 0x000fc8000fffe0ff */
[----:B-----5:R-:W-:-:S06]  /*bfa0*/  ULEA UR4, UR5, UR4, 0x18 ;  /* 0x0000000405047291 */ /* 0x020fcc000f8ec0ff */
[C---:B------:R-:W-:Y:S02]  /*bfb0*/  LEA R0, R11.reuse, UR4, 0x2 ;  /* 0x000000040b007c11 */ /* 0x040fe4000f8e10ff */
[----:B------:R-:W-:-:S03]  /*bfc0*/  LOP3.LUT R11, R11, 0x400, RZ, 0xfc, !PT ;  /* 0x000004000b0b7812 */ /* 0x000fc600078efcff */
[----:B------:R-:W5:Y:S04]  /*bfd0*/  LDS R3, [R0] ;  /* 0x0000000000037984 */ /* 0x000f680000000800 */
[----:B-----5:R0:W-:Y:S02]  /*bfe0*/  STG.E desc[UR8][R4.64], R3 ;  /* 0x0000000304007986 */ /* 0x0201e4000c101908 */
.L_x_1727:
[----:B------:R-:W-:Y:S05]  /*bff0*/  BSYNC.RECONVERGENT B0 ;  /* 0x0000000000007941 */ /* 0x000fea0003800200 */
.L_x_1726:
[----:B------:R-:W-:Y:S05]  /*c000*/  @!P1 EXIT ;  /* 0x000000000000994d */ /* 0x000fea0003800000 */
[----:B------:R-:W5:Y:S01]  /*c010*/  S2UR UR5, SR_CgaCtaId ;  /* 0x00000000000579c3 */ /* 0x000f620000008800 */
[----:B------:R-:W0:Y:S01]  /*c020*/  LDCU.64 UR10, c[0x0][0x388] ;  /* 0x00007100ff0a77ac */ /* 0x000e220008000a00 */
[----:B------:R-:W-:Y:S01]  /*c030*/  IMAD.WIDE.U32 R6, R11, 0x4, R6 ;  /* 0x000000040b067825 */ /* 0x000fe200078e0006 */
[----:B------:R-:W-:Y:S02]  /*c040*/  UMOV UR4, 0x400 ;  /* 0x0000040000047882 */ /* 0x000fe40000000000 */
[----:B------:R-:W-:Y:S01]  /*c050*/  UIADD3 UR4, UPT, UPT, UR4, 0xd80, URZ ;  /* 0x00000d8004047890 */ /* 0x000fe2000fffe0ff */
[----:B0-----:R-:W-:-:S04]  /*c060*/  IADD3 R4, P0, PT, R6, UR10, RZ ;  /* 0x0000000a06047c10 */ /* 0x001fc8000ff1e0ff */
[----:B------:R-:W-:Y:S01]  /*c070*/  IADD3 R4, P1, PT, R4, 0x1000, RZ ;  /* 0x0000100004047810 */ /* 0x000fe20007f3e0ff */
[----:B-----5:R-:W-:-:S03]  /*c080*/  ULEA UR4, UR5, UR4, 0x18 ;  /* 0x0000000405047291 */ /* 0x020fc6000f8ec0ff */
[----:B-1234-:R-:W-:-:S03]  /*c090*/  IADD3.X R9, PT, PT, RZ, UR11, R7, P1, P0 ;  /* 0x0000000bff097c10 */ /* 0x01efc60008fe0407 */
[----:B------:R-:W-:-:S05]  /*c0a0*/  LEA R0, R11, UR4, 0x2 ;  /* 0x000000040b007c11 */ /* 0x000fca000f8e10ff */
[----:B------:R-:W-:-:S07]  /*c0b0*/  VIADD R0, R0, 0x1000 ;  /* 0x0000100000007836 */ /* 0x000fce0000000000 */
.L_x_1728:
[----:B0-----:R-:W0:Y:S01]  /*c0c0*/  LDS R5, [R0+-0x1000] ;  /* 0xfff0000000057984 */ /* 0x001e220000000800 */
[----:B------:R-:W-:Y:S02]  /*c0d0*/  IMAD.MOV.U32 R2, RZ, RZ, R4 ;  /* 0x000000ffff027224 */ /* 0x000fe400078e0004 */
[----:B------:R-:W-:Y:S01]  /*c0e0*/  IMAD.MOV.U32 R3, RZ, RZ, R9 ;  /* 0x000000ffff037224 */ /* 0x000fe200078e0009 */
[----:B------:R1:W2:Y:S01]  /*c0f0*/  LDS R7, [R0] ;  /* 0x0000000000077984 */ /* 0x0002a20000000800 */
[----:B------:R-:W-:Y:S01]  /*c100*/  VIADD R11, R11, 0x800 ;  /* 0x000008000b0b7836 */ /* 0x000fe20000000000 */
[----:B------:R-:W-:-:S04]  /*c110*/  IADD3 R4, P1, PT, R2, 0x2000, RZ ;  /* 0x0000200002047810 */ /* 0x000fc80007f3e0ff */
[----:B------:R-:W-:Y:S01]  /*c120*/  ISETP.GE.AND P0, PT, R11, UR6, PT ;  /* 0x000000060b007c0c */ /* 0x000fe2000bf06270 */
[----:B------:R-:W-:Y:S02]  /*c130*/  IMAD.X R9, RZ, RZ, R3, P1 ;  /* 0x000000ffff097224 */ /* 0x000fe400008e0603 */
[----:B-1----:R-:W-:Y:S01]  /*c140*/  VIADD R0, R0, 0x2000 ;  /* 0x0000200000007836 */ /* 0x002fe20000000000 */
[----:B0-----:R0:W-:Y:S04]  /*c150*/  STG.E desc[UR8][R2.64+-0x1000], R5 ;  /* 0xfff0000502007986 */ /* 0x0011e8000c101908 */
[----:B--2---:R0:W-:Y:S05]  /*c160*/  STG.E desc[UR8][R2.64], R7 ;  /* 0x0000000702007986 */ /* 0x0041ea000c101908 */
[----:B------:R-:W-:Y:S05]  /*c170*/  @!P0 BRA `(.L_x_1728) ;  /* 0xfffffffc00d08947 */ /* 0x000fea000383ffff */
[----:B------:R-:W-:Y:S05]  /*c180*/  EXIT ;  /* 0x000000000000794d */ /* 0x000fea0003800000 */
.L_x_1729:
        /* <DEDUP_REMOVED lines=15> */
.L_x_2129:


//--------------------- .text._ZN4vllm25FilteredTopKUnifiedKernelIfiLi2EEEvPKT_PT0_PKS4_jjj --------------------------
	.section	.text._ZN4vllm25FilteredTopKUnifiedKernelIfiLi2EEEvPKT_PT0_PKS4_jjj,"ax",@progbits
	.align	128
        .global         _ZN4vllm25FilteredTopKUnifiedKernelIfiLi2EEEvPKT_PT0_PKS4_jjj
        .type           _ZN4vllm25FilteredTopKUnifiedKernelIfiLi2EEEvPKT_PT0_PKS4_jjj,@function
        .size           _ZN4vllm25FilteredTopKUnifiedKernelIfiLi2EEEvPKT_PT0_PKS4_jjj,(.L_x_2130 - _ZN4vllm25FilteredTopKUnifiedKernelIfiLi2EEEvPKT_PT0_PKS4_jjj)
        .other          _ZN4vllm25FilteredTopKUnifiedKernelIfiLi2EEEvPKT_PT0_PKS4_jjj,@"STO_CUDA_ENTRY STV_DEFAULT"
_ZN4vllm25FilteredTopKUnifiedKernelIfiLi2EEEvPKT_PT0_PKS4_jjj:
.text._ZN4vllm25FilteredTopKUnifiedKernelIfiLi2EEEvPKT_PT0_PKS4_jjj:
        /* <DEDUP_REMOVED lines=37> */
.L_x_1733:
        /* <DEDUP_REMOVED lines=36> */
.L_x_1732:
[----:B------:R-:W-:Y:S05]  /*0490*/  BSYNC.RECONVERGENT B0 ;  /* 0x0000000000007941 */ /* 0x000fea0003800200 */
.L_x_1731:
        /* <DEDUP_REMOVED lines=22> */
.L_x_1735:
[----:B------:R-:W-:Y:S05]  /*0600*/  BSYNC.RECONVERGENT B0 ;  /* 0x0000000000007941 */ /* 0x000fea0003800200 */
.L_x_1734:
        /* <DEDUP_REMOVED lines=14> */
.L_x_1737:
[----:B------:R-:W-:Y:S05]  /*06f0*/  BSYNC.RECONVERGENT B0 ;  /* 0x0000000000007941 */ /* 0x000fea0003800200 */
.L_x_1736:
[----:B------:R-:W-:Y:S05]  /*0700*/  @P0 EXIT ;  /* 0x000000000000094d */ /* 0x000fea0003800000 */
[C---:B------:R-:W-:Y:S01]  /*0710*/  ISETP.GE.AND P0, PT, R11.reuse, R10, PT ;  /* 0x0000000a0b00720c */ /* 0x040fe20003f06270 */
[----:B------:R-:W-:-:S03]  /*0720*/  IMAD.WIDE R4, R11, 0x4, R4 ;  /* 0x000000040b047825 */ /* 0x000fc600078e0204 */
[----:B------:R-:W-:-:S05]  /*0730*/  SEL R11, R11, 0xffffffff, !P0 ;  /* 0xffffffff0b0b7807 */ /* 0x000fca0004000000 */
[----:B------:R-:W-:Y:S01]  /*0740*/  STG.E desc[UR8][R4.64], R11 ;  /* 0x0000000b04007986 */ /* 0x000fe2000c101908 */
[----:B------:R-:W-:Y:S05]  /*0750*/  EXIT ;  /* 0x000000000000794d */ /* 0x000fea0003800000 */
.L_x_1730:
[----:B------:R-:W0:Y:S01]  /*0760*/  S2UR UR7, SR_CgaCtaId ;  /* 0x00000000000779c3 */ /* 0x000e220000008800 */
[C---:B------:R-:W-:Y:S01]  /*0770*/  ISETP.GT.U32.AND P0, PT, R11.reuse, 0x100, PT ;  /* 0x000001000b00780c */ /* 0x040fe20003f04070 */
[----:B------:R-:W-:Y:S01]  /*0780*/  UMOV UR10, 0x400 ;  /* 0x00000400000a7882 */ /* 0x000fe20000000000 */
[----:B------:R-:W-:Y:S01]  /*0790*/  LEA.HI R12, R10, R10, RZ, 0x1 ;  /* 0x0000000a0a0c7211 */ /* 0x000fe200078f08ff */
[----:B------:R-:W1:Y:S01]  /*07a0*/  LDCU.64 UR12, c[0x0][0x380] ;  /* 0x00007000ff0c77ac */ /* 0x000e620008000a00 */
[C---:B------:R-:W-:Y:S01]  /*07b0*/  IMAD.SHL.U32 R0, R11.reuse, 0x4, RZ ;  /* 0x000000040b007824 */ /* 0x040fe200078e00ff */
[----:B------:R-:W-:Y:S01]  /*07c0*/  BSSY.RECONVERGENT B0, `(.L_x_1738) ;  /* 0x0000061000007945 */ /* 0x000fe20003800200 */
[----:B------:R-:W-:Y:S01]  /*07d0*/  IMAD.SHL.U32 R13, R11, 0x2, RZ ;  /* 0x000000020b0d7824 */ /* 0x000fe200078e00ff */
[----:B------:R-:W-:Y:S01]  /*07e0*/  LOP3.LUT R12, R12, 0xfffffffe, RZ, 0xc0, !PT ;  /* 0xfffffffe0c0c7812 */ /* 0x000fe200078ec0ff */
[----:B------:R-:W-:-:S03]  /*07f0*/  IMAD.WIDE.U32 R8, R8, 0x4, RZ ;  /* 0x0000000408087825 */ /* 0x000fc600078e00ff */
        /* <DEDUP_REMOVED lines=16> */
[----:B------:R-:W3:Y:S01]  /*0900*/  LDG.E.CONSTANT R17, desc[UR8][R14.64+0x4] ;  /* 0x000004080e117981 */ /* 0x000ee2000c1e9900 */
        /* <DEDUP_REMOVED lines=18> */
[----:B------:R-:W-:Y:S02]  /*0a30*/  LEA R16, R15, UR11, 0x2 ;  /* 0x0000000b0f107c11 */ /* 0x000fe4000f8e10ff */
[----:B------:R-:W-:-:S03]  /*0a40*/  LOP3.LUT R15, R13, 0x800, RZ, 0xfc, !PT ;  /* 0x000008000d0f7812 */ /* 0x000fc600078efcff */
[----:B------:R0:W-:Y:S04]  /*0a50*/  ATOMS.POPC.INC.32 RZ, [R16+URZ] ;  /* 0x0000000010ff7f8c */ /* 0x0001e8000d8000ff */
.L_x_1741:
[----:B------:R-:W-:Y:S05]  /*0a60*/  BSYNC.RECONVERGENT B1 ;  /* 0x0000000000017941 */ /* 0x000fea0003800200 */
.L_x_1740:
[----:B------:R-:W-:Y:S05]  /*0a70*/  @!P2 BRA `(.L_x_1739) ;  /* 0x0000000000d4a947 */ /* 0x000fea0003800000 */
[----:B------:R-:W-:-:S03]  /*0a80*/  IMAD.WIDE.U32 R8, R15, 0x4, R8 ;  /* 0x000000040f087825 */ /* 0x000fc600078e0008 */
[----:B------:R-:W-:-:S04]  /*0a90*/  IADD3 R8, P0, PT, R8, UR12, RZ ;  /* 0x0000000c08087c10 */ /* 0x000fc8000ff1e0ff */
[----:B------:R-:W-:-:S04]  /*0aa0*/  IADD3 R8, P1, PT, R8, 0x2000, RZ ;  /* 0x0000200008087810 */ /* 0x000fc80007f3e0ff */
[----:B------:R-:W-:-:S09]  /*0ab0*/  IADD3.X R9, PT, PT, RZ, UR13, R9, P1, P0 ;  /* 0x0000000dff097c10 */ /* 0x000fd20008fe0409 */
.L_x_1742:
[----:B01----:R-:W2:Y:S04]  /*0ac0*/  LDG.E.CONSTANT R14, desc[UR8][R8.64+-0x2000] ;  /* 0xffe00008080e7981 */ /* 0x003ea8000c1e9900 */
[----:B------:R-:W3:Y:S04]  /*0ad0*/  LDG.E.CONSTANT R16, desc[UR8][R8.64+-0x1ffc] ;  /* 0xffe0040808107981 */ /* 0x000ee8000c1e9900 */
[----:B------:R-:W4:Y:S04]  /*0ae0*/  LDG.E.CONSTANT R17, desc[UR8][R8.64] ;  /* 0x0000000808117981 */ /* 0x000f28000c1e9900 */
[----:B------:R-:W5:Y:S01]  /*0af0*/  LDG.E.CONSTANT R18, desc[UR8][R8.64+0x4] ;  /* 0x0000040808127981 */ /* 0x000f62000c1e9900 */
[----:B------:R-:W-:Y:S01]  /*0b00*/  VIADD R15, R15, 0x1000 ;  /* 0x000010000f0f7836 */ /* 0x000fe20000000000 */
[----:B--2---:R-:W0:Y:S08]  /*0b10*/  F2F.F16.F32 R14, R14 ;  /* 0x0000000e000e7304 */ /* 0x004e300000200800 */
[----:B---3--:R-:W1:Y:S01]  /*0b20*/  F2F.F16.F32 R16, R16 ;  /* 0x0000001000107304 */ /* 0x008e620000200800 */
[----:B0-----:R-:W-:-:S07]  /*0b30*/  PRMT R19, R14, 0x9910, RZ ;  /* 0x000099100e137816 */ /* 0x001fce00000000ff */
[----:B----4-:R-:W0:Y:S01]  /*0b40*/  F2F.F16.F32 R17, R17 ;  /* 0x0000001100117304 */ /* 0x010e220000200800 */
[----:B------:R-:W-:Y:S02]  /*0b50*/  ISETP.GE.AND P0, PT, R19, RZ, PT ;  /* 0x000000ff1300720c */ /* 0x000fe40003f06270 */
[----:B------:R-:W-:Y:S02]  /*0b60*/  LOP3.LUT R19, RZ, R14, RZ, 0x33, !PT ;  /* 0x0000000eff137212 */ /* 0x000fe400078e33ff */
[----:B-1----:R-:W-:-:S03]  /*0b70*/  PRMT R20, R16, 0x9910, RZ ;  /* 0x0000991010147816 */ /* 0x002fc600000000ff */
[----:B-----5:R-:W1:Y:S01]  /*0b80*/  F2F.F16.F32 R18, R18 ;  /* 0x0000001200127304 */ /* 0x020e620000200800 */
        /* <DEDUP_REMOVED lines=20> */
[----:B------:R-:W-:Y:S02]  /*0cd0*/  LOP3.LUT R14, R14, 0xffff, RZ, 0xc0, !PT ;  /* 0x0000ffff0e0e7812 */ /* 0x000fe400078ec0ff */
[----:B------:R-:W-:Y:S02]  /*0ce0*/  ISETP.GE.AND P0, PT, R15, R12, PT ;  /* 0x0000000c0f00720c */ /* 0x000fe40003f06270 */
        /* <DEDUP_REMOVED lines=8> */
[----:B------:R-:W-:Y:S01]  /*0d70*/  IADD3 R8, P1, PT, R8, 0x4000, RZ ;  /* 0x0000400008087810 */ /* 0x000fe20007f3e0ff */
[----:B------:R1:W-:Y:S04]  /*0d80*/  ATOMS.POPC.INC.32 RZ, [R16+URZ] ;  /* 0x0000000010ff7f8c */ /* 0x0003e8000d8000ff */
[----:B------:R1:W-:Y:S01]  /*0d90*/  ATOMS.POPC.INC.32 RZ, [R17+URZ] ;  /* 0x0000000011ff7f8c */ /* 0x0003e2000d8000ff */
[----:B------:R-:W-:-:S03]  /*0da0*/  IMAD.X R9, RZ, RZ, R9, P1 ;  /* 0x000000ffff097224 */ /* 0x000fc600008e0609 */
[----:B------:R1:W-:Y:S01]  /*0db0*/  ATOMS.POPC.INC.32 RZ, [R18+URZ] ;  /* 0x0000000012ff7f8c */ /* 0x0003e2000d8000ff */
[----:B------:R-:W-:Y:S05]  /*0dc0*/  @!P0 BRA `(.L_x_1742) ;  /* 0xfffffffc003c8947 */ /* 0x000fea000383ffff */
.L_x_1739:
[----:B------:R-:W-:Y:S05]  /*0dd0*/  BSYNC.RECONVERGENT B0 ;  /* 0x0000000000007941 */ /* 0x000fea0003800200 */
.L_x_1738:
        /* <DEDUP_REMOVED lines=17> */
.L_x_1747:
        /* <DEDUP_REMOVED lines=96> */
.L_x_1746:
[----:B------:R-:W-:Y:S05]  /*14f0*/  BSYNC.RECONVERGENT B1 ;  /* 0x0000000000017941 */ /* 0x000fea0003800200 */
.L_x_1745:
        /* <DEDUP_REMOVED lines=53> */
.L_x_1749:
[----:B------:R-:W-:Y:S05]  /*1850*/  BSYNC.RECONVERGENT B1 ;  /* 0x0000000000017941 */ /* 0x000fea0003800200 */
.L_x_1748:
        /* <DEDUP_REMOVED lines=29> */
.L_x_1751:
[----:B------:R-:W-:Y:S05]  /*1a30*/  BSYNC.RECONVERGENT B1 ;  /* 0x0000000000017941 */ /* 0x000fea0003800200 */
.L_x_1750:
        /* <DEDUP_REMOVED lines=13> */
.L_x_1744:
[----:B------:R-:W-:Y:S05]  /*1b10*/  BSYNC.RECONVERGENT B0 ;  /* 0x0000000000007941 */ /* 0x000fea0003800200 */
.L_x_1743:
        /* <DEDUP_REMOVED lines=9> */
.L_x_1753:
[----:B------:R-:W-:Y:S05]  /*1bb0*/  BSYNC.RECONVERGENT B0 ;  /* 0x0000000000007941 */ /* 0x000fea0003800200 */
.L_x_1752:
        /* <DEDUP_REMOVED lines=8> */
.L_x_1755:
[----:B------:R-:W-:Y:S05]  /*1c40*/  BSYNC.RECONVERGENT B0 ;  /* 0x0000000000007941 */ /* 0x000fea0003800200 */
.L_x_1754:
        /* <DEDUP_REMOVED lines=8> */
.L_x_1757:
[----:B------:R-:W-:Y:S05]  /*1cd0*/  BSYNC.RECONVERGENT B0 ;  /* 0x0000000000007941 */ /* 0x000fea0003800200 */
.L_x_1756:
        /* <DEDUP_REMOVED lines=8> */
.L_x_1759:
[----:B------:R-:W-:Y:S05]  /*1d60*/  BSYNC.RECONVERGENT B0 ;  /* 0x0000000000007941 */ /* 0x000fea0003800200 */
.L_x_1758:
        /* <DEDUP_REMOVED lines=8> */
.L_x_1761:
[----:B------:R-:W-:Y:S05]  /*1df0*/  BSYNC.RECONVERGENT B0 ;  /* 0x0000000000007941 */ /* 0x000fea0003800200 */
.L_x_1760:
        /* <DEDUP_REMOVED lines=8> */
.L_x_1763:
[----:B------:R-:W-:Y:S05]  /*1e80*/  BSYNC.RECONVERGENT B0 ;  /* 0x0000000000007941 */ /* 0x000fea0003800200 */
.L_x_1762:
        /* <DEDUP_REMOVED lines=8> */
.L_x_1765:
[----:B------:R-:W-:Y:S05]  /*1f10*/  BSYNC.RECONVERGENT B0 ;  /* 0x0000000000007941 */ /* 0x000fea0003800200 */
.L_x_1764:
        /* <DEDUP_REMOVED lines=8> */
.L_x_1767:
[----:B------:R-:W-:Y:S05]  /*1fa0*/  BSYNC.RECONVERGENT B0 ;  /* 0x0000000000007941 */ /* 0x000fea0003800200 */
.L_x_1766:
        /* <DEDUP_REMOVED lines=11> */
.L_x_1769:
[----:B------:R-:W-:Y:S05]  /*2060*/  BSYNC.RECONVERGENT B0 ;  /* 0x0000000000007941 */ /* 0x000fea0003800200 */
.L_x_1768:
[----:B------:R-:W-:Y:S06]  /*2070*/  BAR.SYNC.DEFER_BLOCKING 0x0 ;  /* 0x0000000000007b1d */ /* 0x000fec0000010000 */
[----:B01----:R-:W3:Y:S02]  /*2080*/  LDS R8, [UR11+0xc80] ;  /* 0x000c800bff087984 */ /* 0x003ee40008000800 */
[----:B---3--:R-:W-:-:S05]  /*2090*/  LEA R14, R8, UR11, 0x2 ;  /* 0x0000000b080e7c11 */ /* 0x008fca000f8e10ff */
[----:B----4-:R-:W0:Y:S02]  /*20a0*/  LDS R9, [R14+0x4] ;  /* 0x000004000e097984 */ /* 0x010e240000000800 */
[----:B0-----:R-:W-:-:S04]  /*20b0*/  IADD3 R9, PT, PT, -R9, UR5, RZ ;  /* 0x0000000509097c10 */ /* 0x001fc8000fffe1ff */
[----:B------:R-:W-:-:S13]  /*20c0*/  ISETP.NE.AND P0, PT, R9, RZ, PT ;  /* 0x000000ff0900720c */ /* 0x000fda0003f05270 */
[----:B------:R-:W-:Y:S05]  /*20d0*/  @P0 BRA `(.L_x_1770) ;  /* 0x00000018004c0947 */ /* 0x000fea0003800000 */
[----:B------:R-:W-:Y:S01]  /*20e0*/  ISETP.GE.AND P0, PT, R13, R12, PT ;  /* 0x0000000c0d00720c */ /* 0x000fe20003f06270 */
[----:B------:R-:W-:-:S12]  /*20f0*/  BSSY.RECONVERGENT B1, `(.L_x_1771) ;  /* 0x00000d2000017945 */ /* 0x000fd80003800200 */
[----:B------:R-:W-:Y:S05]  /*2100*/  @P0 BRA `(.L_x_1772) ;  /* 0x0000000c00400947 */ /* 0x000fea0003800000 */
[----:B------:R-:W-:Y:S01]  /*2110*/  LOP3.LUT R9, RZ, R13, RZ, 0x33, !PT ;  /* 0x0000000dff097212 */ /* 0x000fe200078e33ff */
[----:B------:R-:W-:Y:S04]  /*2120*/  BSSY.RECONVERGENT B0, `(.L_x_1773) ;  /* 0x0000043000007945 */ /* 0x000fe80003800200 */
[----:B------:R-:W-:-:S05]  /*2130*/  IMAD.IADD R9, R12, 0x1, R9 ;  /* 0x000000010c097824 */ /* 0x000fca00078e0209 */
[----:B------:R-:W-:-:S13]  /*2140*/  LOP3.LUT P0, RZ, R9, 0x800, RZ, 0xc0, !PT ;  /* 0x0000080009ff7812 */ /* 0x000fda000780c0ff */
[----:B------:R-:W-:Y:S05]  /*2150*/  @P0 BRA `(.L_x_1774) ;  /* 0x0000000000fc0947 */ /* 0x000fea0003800000 */
[----:B--2---:R-:W-:-:S05]  /*2160*/  IMAD.WIDE.U32 R16, R13, 0x4, R2 ;  /* 0x000000040d107825 */ /* 0x004fca00078e0002 */
[----:B------:R-:W2:Y:S04]  /*2170*/  LDG.E.CONSTANT R19, desc[UR8][R16.64] ;  /* 0x0000000810137981 */ /* 0x000ea8000c1e9900 */
[----:B------:R-:W3:Y:S01]  /*2180*/  LDG.E.CONSTANT R14, desc[UR8][R16.64+0x4] ;  /* 0x00000408100e7981 */ /* 0x000ee2000c1e9900 */
[----:B------:R-:W-:Y:S01]  /*2190*/  BSSY.RECONVERGENT B2, `(.L_x_1775) ;  /* 0x0000025000027945 */ /* 0x000fe20003800200 */
        /* <DEDUP_REMOVED lines=10> */
[----:B------:R-:W-:Y:S02]  /*2240*/  SHF.R.U32.HI R20, RZ, 0x8, R20 ;  /* 0x00000008ff147819 */ /* 0x000fe40000011614 */
[----:B------:R-:W-:Y:S02]  /*2250*/  @P0 LOP3.LUT R18, R14, 0x8000, RZ, 0xfc, !PT ;  /* 0x000080000e120812 */ /* 0x000fe400078efcff */
[----:B------:R-:W-:Y:S02]  /*2260*/  LOP3.LUT R19, R20, 0xffff, RZ, 0xc0, !PT ;  /* 0x0000ffff14137812 */ /* 0x000fe400078ec0ff */
[----:B------:R-:W-:Y:S02]  /*2270*/  LOP3.LUT R14, R18, 0xffff, RZ, 0xc0, !PT ;  /* 0x0000ffff120e7812 */ /* 0x000fe400078ec0ff */
[----:B------:R-:W-:Y:S02]  /*2280*/  ISETP.GE.AND P0, PT, R8, R19, PT ;  /* 0x000000130800720c */ /* 0x000fe40003f06270 */
[----:B------:R-:W-:-:S04]  /*2290*/  SHF.R.U32.HI R14, RZ, 0x8, R14 ;  /* 0x00000008ff0e7819 */ /* 0x000fc8000001160e */
[----:B------:R-:W-:-:S04]  /*22a0*/  LOP3.LUT R17, R14, 0xffff, RZ, 0xc0, !PT ;  /* 0x0000ffff0e117812 */ /* 0x000fc800078ec0ff */
[----:B------:R-:W-:-:S03]  /*22b0*/  ISETP.GE.AND P1, PT, R8, R17, PT ;  /* 0x000000110800720c */ /* 0x000fc60003f26270 */
[----:B------:R-:W-:Y:S10]  /*22c0*/  @P0 BRA `(.L_x_1776) ;  /* 0x0000000000440947 */ /* 0x000ff40003800000 */
        /* <DEDUP_REMOVED lines=17> */
.L_x_1776:
[----:B------:R-:W-:Y:S05]  /*23e0*/  BSYNC.RECONVERGENT B2 ;  /* 0x0000000000027941 */ /* 0x000fea0003800200 */
.L_x_1775:
[----:B------:R-:W-:Y:S04]  /*23f0*/  BSSY.RECONVERGENT B2, `(.L_x_1777) ;  /* 0x0000014000027945 */ /* 0x000fe80003800200 */
[----:B------:R-:W-:Y:S05]  /*2400*/  @P1 BRA `(.L_x_1778) ;  /* 0x0000000000481947 */ /* 0x000fea0003800000 */
[----:B0-----:R-:W0:Y:S01]  /*2410*/  S2R R14, SR_LANEID ;  /* 0x00000000000e7919 */ /* 0x001e220000000000 */
[----:B------:R-:W-:Y:S01]  /*2420*/  VOTEU.ANY UR5, UPT, PT ;  /* 0x0000000000057886 */ /* 0x000fe200038e0100 */
[----:B------:R-:W-:Y:S01]  /*2430*/  UIADD3 UR4, UPT, UPT, UR10, 0xc00, URZ ;  /* 0x00000c000a047890 */ /* 0x000fe2000fffe0ff */
[----:B------:R-:W0:Y:S01]  /*2440*/  FLO.U32 R19, UR5 ;  /* 0x0000000500137d00 */ /* 0x000e2200080e0000 */
[----:B------:R-:W1:Y:S01]  /*2450*/  S2R R20, SR_LTMASK ;  /* 0x0000000000147919 */ /* 0x000e620000003900 */
[----:B------:R-:W-:Y:S01]  /*2460*/  VIADD R16, R13, 0x1 ;  /* 0x000000010d107836 */ /* 0x000fe20000000000 */
        /* <DEDUP_REMOVED lines=12> */
.L_x_1778:
[----:B------:R-:W-:Y:S05]  /*2530*/  BSYNC.RECONVERGENT B2 ;  /* 0x0000000000027941 */ /* 0x000fea0003800200 */
.L_x_1777:
[----:B0-----:R-:W-:-:S07]  /*2540*/  LOP3.LUT R13, R13, 0x800, RZ, 0xfc, !PT ;  /* 0x000008000d0d7812 */ /* 0x001fce00078efcff */
.L_x_1774:
[----:B------:R-:W-:Y:S05]  /*2550*/  BSYNC.RECONVERGENT B0 ;  /* 0x0000000000007941 */ /* 0x000fea0003800200 */
.L_x_1773:
[----:B------:R-:W-:-:S13]  /*2560*/  ISETP.GE.U32.AND P0, PT, R9, 0x800, PT ;  /* 0x000008000900780c */ /* 0x000fda0003f06070 */
[----:B------:R-:W-:Y:S05]  /*2570*/  @!P0 BRA `(.L_x_1772) ;  /* 0x0000000800248947 */ /* 0x000fea0003800000 */
.L_x_1787:
[----:B--2---:R-:W-:-:S05]  /*2580*/  IMAD.WIDE R18, R13, 0x4, R2 ;  /* 0x000000040d127825 */ /* 0x004fca00078e0202 */
[----:B-1-3--:R-:W2:Y:S04]  /*2590*/  LDG.E.CONSTANT R9, desc[UR8][R18.64] ;  /* 0x0000000812097981 */ /* 0x00aea8000c1e9900 */
[----:B-1----:R-:W3:Y:S04]  /*25a0*/  LDG.E.CONSTANT R16, desc[UR8][R18.64+0x2000] ;  /* 0x0020000812107981 */ /* 0x002ee8000c1e9900 */
        /* <DEDUP_REMOVED lines=61> */
.L_x_1780:
[----:B------:R-:W-:Y:S05]  /*2980*/  BSYNC.RECONVERGENT B0 ;  /* 0x0000000000007941 */ /* 0x000fea0003800200 */
.L_x_1779:
        /* <DEDUP_REMOVED lines=13> */
[----:B0-----:R-:W-:Y:S01]  /*2a60*/  ISETP.EQ.U32.AND P1, PT, R17, R14, PT ;  /* 0x0000000e1100720c */ /* 0x001fe20003f22070 */
[----:B------:R-:W-:Y:S01]  /*2a70*/  VIADD R14, R13, 0x1 ;  /* 0x000000010d0e7836 */ /* 0x000fe20000000000 */
[----:B--2---:R-:W-:-:S06]  /*2a80*/  LOP3.LUT R18, R18, UR11, RZ, 0xc0, !PT ;  /* 0x0000000b12127c12 */ /* 0x004fcc000f8ec0ff */
[----:B------:R-:W0:Y:S05]  /*2a90*/  POPC R18, R18 ;  /* 0x0000001200127309 */ /* 0x000e2a0000000000 */
[----:B---3--:R-:W1:Y:S04]  /*2aa0*/  @P1 ATOMS.ADD R16, [UR5], R16 ;  /* 0x00000010ff10198c */ /* 0x008e680008000005 */
[----:B-1----:R-:W0:Y:S02]  /*2ab0*/  SHFL.IDX PT, R9, R16, R17, 0x1f ;  /* 0x00001f1110097589 */ /* 0x002e2400000e0000 */
[----:B0-----:R-:W-:-:S05]  /*2ac0*/  IMAD.IADD R9, R9, 0x1, R18 ;  /* 0x0000000109097824 */ /* 0x001fca00078e0212 */
[----:B------:R-:W-:-:S05]  /*2ad0*/  LEA R9, R9, UR4, 0x2 ;  /* 0x0000000409097c11 */ /* 0x000fca000f8e10ff */
[----:B------:R1:W-:Y:S02]  /*2ae0*/  STS [R9], R14 ;  /* 0x0000000e09007388 */ /* 0x0003e40000000800 */
.L_x_1782:
[----:B------:R-:W-:Y:S05]  /*2af0*/  BSYNC.RECONVERGENT B0 ;  /* 0x0000000000007941 */ /* 0x000fea0003800200 */
.L_x_1781:
        /* <DEDUP_REMOVED lines=22> */
.L_x_1784:
[----:B------:R-:W-:Y:S05]  /*2c60*/  BSYNC.RECONVERGENT B0 ;  /* 0x0000000000007941 */ /* 0x000fea0003800200 */
.L_x_1783:
        /* <DEDUP_REMOVED lines=22> */
.L_x_1786:
[----:B------:R-:W-:Y:S05]  /*2dd0*/  BSYNC.RECONVERGENT B0 ;  /* 0x0000000000007941 */ /* 0x000fea0003800200 */
.L_x_1785:
[----:B0-----:R-:W-:-:S05]  /*2de0*/  VIADD R13, R13, 0x1000 ;  /* 0x000010000d0d7836 */ /* 0x001fca0000000000 */
[----:B------:R-:W-:-:S13]  /*2df0*/  ISETP.GE.AND P0, PT, R13, R12, PT ;  /* 0x0000000c0d00720c */ /* 0x000fda0003f06270 */
[----:B------:R-:W-:Y:S05]  /*2e00*/  @!P0 BRA `(.L_x_1787) ;  /* 0xfffffff400dc8947 */ /* 0x000fea000383ffff */
.L_x_1772:
[----:B------:R-:W-:Y:S05]  /*2e10*/  BSYNC.RECONVERGENT B1 ;  /* 0x0000000000017941 */ /* 0x000fea0003800200 */
.L_x_1771:
[----:B------:R-:W-:Y:S01]  /*2e20*/  ISETP.GE.AND P0, PT, R15, R10, PT ;  /* 0x0000000a0f00720c */ /* 0x000fe20003f06270 */
[----:B------:R-:W-:-:S12]  /*2e30*/  BSSY.RECONVERGENT B0, `(.L_x_1788) ;  /* 0x00000bb000007945 */ /* 0x000fd80003800200 */
[----:B------:R-:W-:Y:S05]  /*2e40*/  @P0 BRA `(.L_x_1789) ;  /* 0x0000000800e40947 */ /* 0x000fea0003800000 */
[----:B-123--:R-:W-:Y:S01]  /*2e50*/  VIADDMNMX R9, R15, 0x400, R10, !PT ;  /* 0x000004000f097846 */ /* 0x00efe2000780010a */
        /* <DEDUP_REMOVED lines=9> */
.L_x_1794:
        /* <DEDUP_REMOVED lines=34> */
.L_x_1793:
[----:B------:R-:W-:Y:S05]  /*3110*/  BSYNC.RECONVERGENT B2 ;  /* 0x0000000000027941 */ /* 0x000fea0003800200 */
.L_x_1792:
[----:B0-----:R-:W-:Y:S01]  /*3120*/  VIADD R15, R15, 0x400 ;  /* 0x000004000f0f7836 */ /* 0x001fe20000000000 */
[----:B------:R-:W-:Y:S06]  /*3130*/  @P1 BRA `(.L_x_1794) ;  /* 0xfffffffc006c1947 */ /* 0x000fec000383ffff */
.L_x_1791:
[----:B------:R-:W-:Y:S05]  /*3140*/  BSYNC.RECONVERGENT B1 ;  /* 0x0000000000017941 */ /* 0x000fea0003800200 */
.L_x_1790:
[----:B------:R-:W-:-:S13]  /*3150*/  ISETP.GE.U32.AND P0, PT, R12, 0xc00, PT ;  /* 0x00000c000c00780c */ /* 0x000fda0003f06070 */
[----:B------:R-:W-:Y:S05]  /*3160*/  @!P0 BRA `(.L_x_1789) ;  /* 0x00000008001c8947 */ /* 0x000fea0003800000 */
[----:B------:R-:W0:Y:S01]  /*3170*/  S2R R12, SR_CgaCtaId ;  /* 0x00000000000c7919 */ /* 0x000e220000008800 */
[----:B------:R-:W-:Y:S01]  /*3180*/  MOV R9, 0x400 ;  /* 0x0000040000097802 */ /* 0x000fe20000000f00 */
[----:B------:R-:W-:-:S04]  /*3190*/  VIADD R15, R15, 0x800 ;  /* 0x000008000f0f7836 */ /* 0x000fc80000000000 */
[----:B------:R-:W-:-:S05]  /*31a0*/  VIADD R9, R9, 0xd80 ;  /* 0x00000d8009097836 */ /* 0x000fca0000000000 */
[----:B0-----:R-:W-:-:S07]  /*31b0*/  LEA R9, R12, R9, 0x18 ;  /* 0x000000090c097211 */ /* 0x001fce00078ec0ff */
.L_x_1803:
        /* <DEDUP_REMOVED lines=56> */
[----:B--2---:R-:W-:-:S04]  /*3540*/  LOP3.LUT R18, R18, UR6, RZ, 0xc0, !PT ;  /* 0x0000000612127c12 */ /* 0x004fc8000f8ec0ff */
[----:B------:R-:W0:Y:S07]  /*3550*/  POPC R19, R18 ;  /* 0x0000001200137309 */ /* 0x000e2e0000000000 */
[----:B---3--:R-:W1:Y:S04]  /*3560*/  @P1 ATOMS.ADD R17, [UR4], R14 ;  /* 0x0000000eff11198c */ /* 0x008e680008000004 */
[----:B-1----:R-:W0:Y:S02]  /*3570*/  SHFL.IDX PT, R12, R17, R16, 0x1f ;  /* 0x00001f10110c7589 */ /* 0x002e2400000e0000 */
[----:B0-----:R-:W-:-:S04]  /*3580*/  IMAD.IADD R12, R12, 0x1, R19 ;  /* 0x000000010c0c7824 */ /* 0x001fc800078e0213 */
[----:B------:R-:W-:-:S05]  /*3590*/  IMAD R12, R12, 0x4, R9 ;  /* 0x000000040c0c7824 */ /* 0x000fca00078e0209 */
[----:B------:R0:W-:Y:S02]  /*35a0*/  STS [R12], R13 ;  /* 0x0000000d0c007388 */ /* 0x0001e40000000800 */
.L_x_1796:
[----:B------:R-:W-:Y:S05]  /*35b0*/  BSYNC.RECONVERGENT B1 ;  /* 0x0000000000017941 */ /* 0x000fea0003800200 */
.L_x_1795:
        /* <DEDUP_REMOVED lines=13> */
[----:B--2---:R-:W-:-:S04]  /*3690*/  LOP3.LUT R18, R18, UR6, RZ, 0xc0, !PT ;  /* 0x0000000612127c12 */ /* 0x004fc8000f8ec0ff */
[----:B------:R-:W0:Y:S07]  /*36a0*/  POPC R13, R18 ;  /* 0x00000012000d7309 */ /* 0x000e2e0000000000 */
[----:B---3--:R-:W1:Y:S04]  /*36b0*/  @P1 ATOMS.ADD R16, [UR4], R16 ;  /* 0x00000010ff10198c */ /* 0x008e680008000004 */
[----:B-1----:R-:W0:Y:S02]  /*36c0*/  SHFL.IDX PT, R14, R16, R17, 0x1f ;  /* 0x00001f11100e7589 */ /* 0x002e2400000e0000 */
[----:B0-----:R-:W-:-:S04]  /*36d0*/  IMAD.IADD R14, R14, 0x1, R13 ;  /* 0x000000010e0e7824 */ /* 0x001fc800078e020d */
[----:B------:R-:W-:-:S05]  /*36e0*/  IMAD R13, R14, 0x4, R9 ;  /* 0x000000040e0d7824 */ /* 0x000fca00078e0209 */
[----:B------:R1:W-:Y:S02]  /*36f0*/  STS [R13], R12 ;  /* 0x0000000c0d007388 */ /* 0x0003e40000000800 */
.L_x_1798:
[----:B------:R-:W-:Y:S05]  /*3700*/  BSYNC.RECONVERGENT B1 ;  /* 0x0000000000017941 */ /* 0x000fea0003800200 */
.L_x_1797:
[----:B------:R-:W-:Y:S04]  /*3710*/  BSSY.RECONVERGENT B1, `(.L_x_1799) ;  /* 0x0000013000017945 */ /* 0x000fe80003800200 */
[----:B------:R-:W-:Y:S05]  /*3720*/  @P3 BRA `(.L_x_1800) ;  /* 0x0000000000443947 */ /* 0x000fea0003800000 */
[----:B------:R-:W2:Y:S01]  /*3730*/  S2R R17, SR_LANEID ;  /* 0x0000000000117919 */ /* 0x000ea20000000000 */
[----:B------:R-:W3:Y:S01]  /*3740*/  S2UR UR5, SR_CgaCtaId ;  /* 0x00000000000579c3 */ /* 0x000ee20000008800 */
[----:B------:R-:W-:Y:S01]  /*3750*/  VOTEU.ANY UR6, UPT, PT ;  /* 0x0000000000067886 */ /* 0x000fe200038e0100 */
[----:B------:R-:W-:Y:S01]  /*3760*/  UMOV UR4, 0x400 ;  /* 0x0000040000047882 */ /* 0x000fe20000000000 */
[----:B------:R-:W2:Y:S01]  /*3770*/  FLO.U32 R14, UR6 ;  /* 0x00000006000e7d00 */ /* 0x000ea200080e0000 */
[----:B------:R-:W-:Y:S01]  /*3780*/  UIADD3 UR4, UPT, UPT, UR4, 0xc00, URZ ;  /* 0x00000c0004047890 */ /* 0x000fe2000fffe0ff */
[----:B------:R-:W4:Y:S01]  /*3790*/  S2R R16, SR_LTMASK ;  /* 0x0000000000107919 */ /* 0x000f220000003900 */
[----:B01----:R-:W0:Y:S02]  /*37a0*/  POPC R13, UR6 ;  /* 0x00000006000d7d09 */ /* 0x003e240008000000 */
[----:B---3--:R-:W-:Y:S01]  /*37b0*/  ULEA UR4, UR5, UR4, 0x18 ;  /* 0x0000000405047291 */ /* 0x008fe2000f8ec0ff */
[----:B--2---:R-:W-:-:S02]  /*37c0*/  ISETP.EQ.U32.AND P1, PT, R14, R17, PT ;  /* 0x000000110e00720c */ /* 0x004fc40003f22070 */
[----:B----4-:R-:W-:-:S04]  /*37d0*/  LOP3.LUT R16, R16, UR6, RZ, 0xc0, !PT ;  /* 0x0000000610107c12 */ /* 0x010fc8000f8ec0ff */
[----:B------:R-:W1:Y:S07]  /*37e0*/  POPC R17, R16 ;  /* 0x0000001000117309 */ /* 0x000e6e0000000000 */
[----:B0-----:R-:W0:Y:S04]  /*37f0*/  @P1 ATOMS.ADD R13, [UR4], R13 ;  /* 0x0000000dff0d198c */ /* 0x001e280008000004 */
[----:B0-----:R-:W1:Y:S02]  /*3800*/  SHFL.IDX PT, R12, R13, R14, 0x1f ;  /* 0x00001f0e0d0c7589 */ /* 0x001e6400000e0000 */
[----:B-1----:R-:W-:-:S04]  /*3810*/  IMAD.IADD R12, R12, 0x1, R17 ;  /* 0x000000010c0c7824 */ /* 0x002fc800078e0211 */
[----:B------:R-:W-:-:S05]  /*3820*/  IMAD R12, R12, 0x4, R9 ;  /* 0x000000040c0c7824 */ /* 0x000fca00078e0209 */
[----:B------:R2:W-:Y:S02]  /*3830*/  STS [R12], R15 ;  /* 0x0000000f0c007388 */ /* 0x0005e40000000800 */
.L_x_1800:
[----:B------:R-:W-:Y:S05]  /*3840*/  BSYNC.RECONVERGENT B1 ;  /* 0x0000000000017941 */ /* 0x000fea0003800200 */
.L_x_1799:
        /* <DEDUP_REMOVED lines=20> */
.L_x_1802:
[----:B------:R-:W-:Y:S05]  /*3990*/  BSYNC.RECONVERGENT B1 ;  /* 0x0000000000017941 */ /* 0x000fea0003800200 */
.L_x_1801:
[C---:B01-3--:R-:W-:Y:S02]  /*39a0*/  VIADD R13, R15.reuse, 0x800 ;  /* 0x000008000f0d7836 */ /* 0x04bfe40000000000 */
[----:B--2---:R-:W-:-:S03]  /*39b0*/  VIADD R15, R15, 0x1000 ;  /* 0x000010000f0f7836 */ /* 0x004fc60000000000 */
[----:B------:R-:W-:-:S13]  /*39c0*/  ISETP.GE.AND P0, PT, R13, R10, PT ;  /* 0x0000000a0d00720c */ /* 0x000fda0003f06270 */
[----:B------:R-:W-:Y:S05]  /*39d0*/  @!P0 BRA `(.L_x_1803) ;  /* 0xfffffff400f88947 */ /* 0x000fea000383ffff */
.L_x_1789:
[----:B------:R-:W-:Y:S05]  /*39e0*/  BSYNC.RECONVERGENT B0 ;  /* 0x0000000000007941 */ /* 0x000fea0003800200 */
.L_x_1788:
[----:B------:R-:W-:Y:S06]  /*39f0*/  BAR.SYNC.DEFER_BLOCKING 0x0 ;  /* 0x0000000000007b1d */ /* 0x000fec0000010000 */
[----:B------:R-:W-:Y:S05]  /*3a00*/  BRA `(.L_x_1804) ;  /* 0x0000005c00187947 */ /* 0x000fea0003800000 */
.L_x_1770:
[----:B------:R-:W-:Y:S01]  /*3a10*/  BAR.SYNC.DEFER_BLOCKING 0x0 ;  /* 0x0000000000007b1d */ /* 0x000fe20000010000 */
[----:B------:R-:W-:-:S05]  /*3a20*/  ISETP.GT.U32.AND P0, PT, R11, 0x100, PT ;  /* 0x000001000b00780c */ /* 0x000fca0003f04070 */
[----:B------:R-:W-:Y:S08]  /*3a30*/  BSSY.RECONVERGENT B1, `(.L_x_1805) ;  /* 0x0000189000017945 */ /* 0x000ff00003800200 */
[----:B------:R0:W-:Y:S01]  /*3a40*/  @!P0 STS [R0+UR11], RZ ;  /* 0x000000ff00008988 */ /* 0x0001e2000800080b */
[----:B------:R-:W-:Y:S01]  /*3a50*/  BAR.SYNC.DEFER_BLOCKING 0x0 ;  /* 0x0000000000007b1d */ /* 0x000fe20000010000 */
[----:B------:R-:W-:-:S13]  /*3a60*/  ISETP.GE.AND P0, PT, R13, R12, PT ;  /* 0x0000000c0d00720c */ /* 0x000fda0003f06270 */
[----:B0-----:R-:W-:Y:S05]  /*3a70*/  @P0 BRA `(.L_x_1806) ;  /* 0x0000001800100947 */ /* 0x001fea0003800000 */
[----:B------:R-:W-:Y:S01]  /*3a80*/  LOP3.LUT R17, RZ, R13, RZ, 0x33, !PT ;  /* 0x0000000dff117212 */ /* 0x000fe200078e33ff */
[----:B------:R-:W-:Y:S04]  /*3a90*/  BSSY.RECONVERGENT B0, `(.L_x_1807) ;  /* 0x000007d000007945 */ /* 0x000fe80003800200 */
[----:B------:R-:W-:-:S05]  /*3aa0*/  IMAD.IADD R14, R12, 0x1, R17 ;  /* 0x000000010c0e7824 */ /* 0x000fca00078e0211 */
[----:B------:R-:W-:-:S13]  /*3ab0*/  LOP3.LUT P0, RZ, R14, 0x800, RZ, 0xc0, !PT ;  /* 0x000008000eff7812 */ /* 0x000fda000780c0ff */
[----:B------:R-:W-:Y:S05]  /*3ac0*/  @P0 BRA `(.L_x_1808) ;  /* 0x0000000400e40947 */ /* 0x000fea0003800000 */
[----:B--2---:R-:W-:-:S05]  /*3ad0*/  IMAD.WIDE.U32 R18, R13, 0x4, R2 ;  /* 0x000000040d127825 */ /* 0x004fca00078e0002 */
[----:B------:R-:W2:Y:S04]  /*3ae0*/  LDG.E.CONSTANT R17, desc[UR8][R18.64] ;  /* 0x0000000812117981 */ /* 0x000ea8000c1e9900 */
        /* <DEDUP_REMOVED lines=41> */
.L_x_1810:
        /* <DEDUP_REMOVED lines=17> */
.L_x_1811:
[----:B------:R-:W-:Y:S05]  /*3e90*/  BSYNC.RECONVERGENT B2 ;  /* 0x0000000000027941 */ /* 0x000fea0003800200 */
.L_x_1809:
        /* <DEDUP_REMOVED lines=41> */
.L_x_1813:
        /* <DEDUP_REMOVED lines=17> */
.L_x_1814:
[----:B------:R-:W-:Y:S05]  /*4240*/  BSYNC.RECONVERGENT B2 ;  /* 0x0000000000027941 */ /* 0x000fea0003800200 */
.L_x_1812:
[----:B------:R-:W-:-:S07]  /*4250*/  LOP3.LUT R13, R13, 0x800, RZ, 0xfc, !PT ;  /* 0x000008000d0d7812 */ /* 0x000fce00078efcff */
.L_x_1808:
[----:B------:R-:W-:Y:S05]  /*4260*/  BSYNC.RECONVERGENT B0 ;  /* 0x0000000000007941 */ /* 0x000fea0003800200 */
.L_x_1807:
[----:B------:R-:W-:-:S13]  /*4270*/  ISETP.GE.U32.AND P0, PT, R14, 0x800, PT ;  /* 0x000008000e00780c */ /* 0x000fda0003f06070 */
[----:B------:R-:W-:Y:S05]  /*4280*/  @!P0 BRA `(.L_x_1806) ;  /* 0x00000010000c8947 */ /* 0x000fea0003800000 */
.L_x_1827:
[----:B012---:R-:W-:-:S05]  /*4290*/  IMAD.WIDE R16, R13, 0x4, R2 ;  /* 0x000000040d107825 */ /* 0x007fca00078e0202 */
        /* <DEDUP_REMOVED lines=31> */
[----:B------:R0:W-:Y:S01]  /*4490*/  STS [R18], R13 ;  /* 0x0000000d12007388 */ /* 0x0001e20000000800 */
[----:B------:R-:W-:Y:S05]  /*44a0*/  BRA `(.L_x_1817) ;  /* 0x0000000000787947 */ /* 0x000fea0003800000 */
.L_x_1816:
        /* <DEDUP_REMOVED lines=30> */
.L_x_1817:
[----:B------:R-:W-:Y:S05]  /*4690*/  BSYNC.RECONVERGENT B0 ;  /* 0x0000000000007941 */ /* 0x000fea0003800200 */
.L_x_1815:
[----:B-----5:R-:W0:Y:S01]  /*46a0*/  F2F.F16.F32 R19, R14 ;  /* 0x0000000e00137304 */ /* 0x020e220000200800 */
[----:B------:R-:W-:Y:S01]  /*46b0*/  BSSY.RECONVERGENT B0, `(.L_x_1818) ;  /* 0x000003d000007945 */ /* 0x000fe20003800200 */
[----:B01----:R-:W-:-:S04]  /*46c0*/  PRMT R18, R19, 0x9910, RZ ;  /* 0x0000991013127816 */ /* 0x003fc800000000ff */
        /* <DEDUP_REMOVED lines=40> */
.L_x_1819:
        /* <DEDUP_REMOVED lines=19> */
.L_x_1820:
[----:B------:R-:W-:Y:S05]  /*4a80*/  BSYNC.RECONVERGENT B0 ;  /* 0x0000000000007941 */ /* 0x000fea0003800200 */
.L_x_1818:
[----:B01----:R-:W2:Y:S01]  /*4a90*/  LDG.E.CONSTANT R18, desc[UR8][R16.64+0x2000] ;  /* 0x0020000810127981 */ /* 0x003ea2000c1e9900 */
[----:B------:R-:W-:Y:S03]  /*4aa0*/  BSSY.RECONVERGENT B0, `(.L_x_1821) ;  /* 0x000003f000007945 */ /* 0x000fe60003800200 */
[----:B------:R0:W5:Y:S02]  /*4ab0*/  LDG.E.CONSTANT R14, desc[UR8][R16.64+0x2004] ;  /* 0x00200408100e7981 */ /* 0x000164000c1e9900 */
        /* <DEDUP_REMOVED lines=42> */
.L_x_1822:
        /* <DEDUP_REMOVED lines=19> */
.L_x_1823:
[----:B------:R-:W-:Y:S05]  /*4e90*/  BSYNC.RECONVERGENT B0 ;  /* 0x0000000000007941 */ /* 0x000fea0003800200 */
.L_x_1821:
        /* <DEDUP_REMOVED lines=43> */
.L_x_1825:
        /* <DEDUP_REMOVED lines=19> */
.L_x_1826:
[----:B------:R-:W-:Y:S05]  /*5280*/  BSYNC.RECONVERGENT B0 ;  /* 0x0000000000007941 */ /* 0x000fea0003800200 */
.L_x_1824:
[----:B------:R-:W-:-:S05]  /*5290*/  VIADD R13, R13, 0x1000 ;  /* 0x000010000d0d7836 */ /* 0x000fca0000000000 */
[----:B------:R-:W-:-:S13]  /*52a0*/  ISETP.GE.AND P0, PT, R13, R12, PT ;  /* 0x0000000c0d00720c */ /* 0x000fda0003f06270 */
[----:B------:R-:W-:Y:S05]  /*52b0*/  @!P0 BRA `(.L_x_1827) ;  /* 0xffffffec00f48947 */ /* 0x000fea000383ffff */
.L_x_1806:
[----:B------:R-:W-:Y:S05]  /*52c0*/  BSYNC.RECONVERGENT B1 ;  /* 0x0000000000017941 */ /* 0x000fea0003800200 */
.L_x_1805:
[----:B------:R-:W-:Y:S01]  /*52d0*/  ISETP.GE.AND P0, PT, R15, R10, PT ;  /* 0x0000000a0f00720c */ /* 0x000fe20003f06270 */
[----:B------:R-:W-:-:S12]  /*52e0*/  BSSY.RECONVERGENT B0, `(.L_x_1828) ;  /* 0x0000154000007945 */ /* 0x000fd80003800200 */
[----:B------:R-:W-:Y:S05]  /*52f0*/  @P0 BRA `(.L_x_1829) ;  /* 0x0000001400480947 */ /* 0x000fea0003800000 */
[----:B------:R-:W-:Y:S01]  /*5300*/  VIADDMNMX R13, R15, 0x400, R10, !PT ;  /* 0x000004000f0d7846 */ /* 0x000fe2000780010a */
        /* <DEDUP_REMOVED lines=9> */
.L_x_1835:
[----:B012---:R-:W-:-:S05]  /*53a0*/  IMAD.WIDE R16, R15, 0x4, R2 ;  /* 0x000000040f107825 */ /* 0x007fca00078e0202 */
[----:B------:R-:W2:Y:S01]  /*53b0*/  LDG.E.CONSTANT R14, desc[UR8][R16.64] ;  /* 0x00000008100e7981 */ /* 0x000ea2000c1e9900 */
[----:B------:R-:W-:Y:S01]  /*53c0*/  VIADD R13, R13, 0x1 ;  /* 0x000000010d0d7836 */ /* 0x000fe20000000000 */
[----:B------:R-:W-:Y:S01]  /*53d0*/  BSSY.RECONVERGENT B2, `(.L_x_1832) ;  /* 0x000003e000027945 */ /* 0x000fe20003800200 */
[----:B--2---:R-:W0:Y:S02]  /*53e0*/  F2F.F16.F32 R18, R14 ;  /* 0x0000000e00127304 */ /* 0x004e240000200800 */
[----:B0-----:R-:W-:-:S04]  /*53f0*/  PRMT R19, R18, 0x9910, RZ ;  /* 0x0000991012137816 */ /* 0x001fc800000000ff */
        /* <DEDUP_REMOVED lines=40> */
.L_x_1833:
        /* <DEDUP_REMOVED lines=19> */
.L_x_1834:
[----:B------:R-:W-:Y:S05]  /*57b0*/  BSYNC.RECONVERGENT B2 ;  /* 0x0000000000027941 */ /* 0x000fea0003800200 */
.L_x_1832:
[----:B01----:R-:W-:Y:S01]  /*57c0*/  VIADD R15, R15, 0x400 ;  /* 0x000004000f0f7836 */ /* 0x003fe20000000000 */
[----:B------:R-:W-:Y:S06]  /*57d0*/  @P0 BRA `(.L_x_1835) ;  /* 0xfffffff800f00947 */ /* 0x000fec000383ffff */
.L_x_1831:
[----:B------:R-:W-:Y:S05]  /*57e0*/  BSYNC.RECONVERGENT B1 ;  /* 0x0000000000017941 */ /* 0x000fea0003800200 */
.L_x_1830:
[----:B------:R-:W-:-:S13]  /*57f0*/  ISETP.GE.U32.AND P0, PT, R12, 0xc00, PT ;  /* 0x00000c000c00780c */ /* 0x000fda0003f06070 */
[----:B------:R-:W-:Y:S05]  /*5800*/  @!P0 BRA `(.L_x_1829) ;  /* 0x0000001000048947 */ /* 0x000fea0003800000 */
[----:B------:R-:W3:Y:S01]  /*5810*/  S2R R13, SR_CgaCtaId ;  /* 0x00000000000d7919 */ /* 0x000ee20000008800 */
[----:B------:R-:W-:Y:S01]  /*5820*/  MOV R12, 0x400 ;  /* 0x00000400000c7802 */ /* 0x000fe20000000f00 */
[----:B------:R-:W-:-:S04]  /*5830*/  VIADD R15, R15, 0x800 ;  /* 0x000008000f0f7836 */ /* 0x000fc80000000000 */
[----:B------:R-:W-:-:S05]  /*5840*/  VIADD R12, R12, 0xd80 ;  /* 0x00000d800c0c7836 */ /* 0x000fca0000000000 */
[----:B---3--:R-:W-:-:S07]  /*5850*/  LEA R14, R13, R12, 0x18 ;  /* 0x0000000c0d0e7211 */ /* 0x008fce00078ec0ff */
.L_x_1848:
[----:B01----:R-:W-:-:S04]  /*5860*/  VIADD R17, R15, 0xfffff800 ;  /* 0xfffff8000f117836 */ /* 0x003fc80000000000 */
[----:B------:R-:W-:-:S05]  /*5870*/  IMAD.WIDE R12, R17, 0x4, R2 ;  /* 0x00000004110c7825 */ /* 0x000fca00078e0202 */
[----:B--2---:R-:W2:Y:S01]  /*5880*/  LDG.E.CONSTANT R16, desc[UR8][R12.64] ;  /* 0x000000080c107981 */ /* 0x004ea2000c1e9900 */
        /* <DEDUP_REMOVED lines=29> */
.L_x_1837:
        /* <DEDUP_REMOVED lines=30> */
.L_x_1838:
[----:B------:R-:W-:Y:S05]  /*5c40*/  BSYNC.RECONVERGENT B1 ;  /* 0x0000000000017941 */ /* 0x000fea0003800200 */
.L_x_1836:
        /* <DEDUP_REMOVED lines=44> */
.L_x_1840:
        /* <DEDUP_REMOVED lines=14> */
[----:B0-----:R-:W-:-:S04]  /*5ff0*/  IMAD.IADD R17, R17, 0x1, R20 ;  /* 0x0000000111117824 */ /* 0x001fc800078e0214 */
[----:B------:R-:W-:-:S05]  /*6000*/  IMAD R17, R17, 0x4, R14 ;  /* 0x0000000411117824 */ /* 0x000fca00078e020e */
[----:B------:R0:W-:Y:S02]  /*6010*/  STS [R17], R16 ;  /* 0x0000001011007388 */ /* 0x0001e40000000800 */
.L_x_1841:
[----:B------:R-:W-:Y:S05]  /*6020*/  BSYNC.RECONVERGENT B1 ;  /* 0x0000000000017941 */ /* 0x000fea0003800200 */
.L_x_1839:
        /* <DEDUP_REMOVED lines=44> */
.L_x_1843:
        /* <DEDUP_REMOVED lines=17> */
.L_x_1844:
[----:B------:R-:W-:Y:S05]  /*6400*/  BSYNC.RECONVERGENT B1 ;  /* 0x0000000000017941 */ /* 0x000fea0003800200 */
.L_x_1842:
        /* <DEDUP_REMOVED lines=14> */
[----:B-1----:R-:W0:Y:S01]  /*64f0*/  S2R R20, SR_LANEID ;  /* 0x0000000000147919 */ /* 0x002e220000000000 */
[----:B------:R-:W-:Y:S01]  /*6500*/  VOTEU.ANY UR4, UPT, PT ;  /* 0x0000000000047886 */ /* 0x000fe200038e0100 */
[----:B------:R-:W-:Y:S01]  /*6510*/  MOV R21, 0x400 ;  /* 0x0000040000157802 */ /* 0x000fe20000000f00 */
[----:B------:R-:W0:Y:S01]  /*6520*/  FLO.U32 R19, UR4 ;  /* 0x0000000400137d00 */ /* 0x000e2200080e0000 */
[----:B------:R-:W1:Y:S01]  /*6530*/  S2R R13, SR_CgaCtaId ;  /* 0x00000000000d7919 */ /* 0x000e620000008800 */
[----:B------:R-:W2:Y:S01]  /*6540*/  POPC R18, UR4 ;  /* 0x0000000400127d09 */ /* 0x000ea20008000000 */
[----:B0-----:R-:W-:Y:S01]  /*6550*/  ISETP.EQ.U32.AND P0, PT, R19, R20, PT ;  /* 0x000000141300720c */ /* 0x001fe20003f02070 */
[----:B------:R-:W-:-:S05]  /*6560*/  VIADD R20, R21, 0xd00 ;  /* 0x00000d0015147836 */ /* 0x000fca0000000000 */
[----:B-1----:R-:W-:Y:S02]  /*6570*/  LEA R23, R13, R20, 0x18 ;  /* 0x000000140d177211 */ /* 0x002fe400078ec0ff */
[----:B------:R-:W0:Y:S05]  /*6580*/  S2R R20, SR_LTMASK ;  /* 0x0000000000147919 */ /* 0x000e2a0000003900 */
        /* <DEDUP_REMOVED lines=19> */
.L_x_1846:
[----:B------:R-:W0:Y:S01]  /*66c0*/  S2R R18, SR_LANEID ;  /* 0x0000000000127919 */ /* 0x000e220000000000 */
[----:B------:R-:W2:Y:S01]  /*66d0*/  S2UR UR5, SR_CgaCtaId ;  /* 0x00000000000579c3 */ /* 0x000ea20000008800 */
[----:B------:R-:W-:Y:S01]  /*66e0*/  VOTEU.ANY UR6, UPT, PT ;  /* 0x0000000000067886 */ /* 0x000fe200038e0100 */
[----:B------:R-:W-:Y:S01]  /*66f0*/  UMOV UR4, 0x400 ;  /* 0x0000040000047882 */ /* 0x000fe20000000000 */
[----:B------:R-:W0:Y:S01]  /*6700*/  FLO.U32 R17, UR6 ;  /* 0x0000000600117d00 */ /* 0x000e2200080e0000 */
[----:B------:R-:W-:Y:S01]  /*6710*/  UIADD3 UR4, UPT, UPT, UR4, 0xc00, URZ ;  /* 0x00000c0004047890 */ /* 0x000fe2000fffe0ff */
[----:B------:R-:W3:Y:S03]  /*6720*/  POPC R12, UR6 ;  /* 0x00000006000c7d09 */ /* 0x000ee60008000000 */
[----:B--2---:R-:W-:Y:S01]  /*6730*/  ULEA UR4, UR5, UR4, 0x18 ;  /* 0x0000000405047291 */ /* 0x004fe2000f8ec0ff */
[----:B0-----:R-:W-:-:S02]  /*6740*/  ISETP.EQ.U32.AND P0, PT, R17, R18, PT ;  /* 0x000000121100720c */ /* 0x001fc40003f02070 */
[----:B------:R-:W0:Y:S11]  /*6750*/  S2R R18, SR_LTMASK ;  /* 0x0000000000127919 */ /* 0x000e360000003900 */
[----:B---3--:R-:W2:Y:S01]  /*6760*/  @P0 ATOMS.ADD R12, [UR4], R12 ;  /* 0x0000000cff0c098c */ /* 0x008ea20008000004 */
[----:B0-----:R-:W-:-:S03]  /*6770*/  LOP3.LUT R18, R18, UR6, RZ, 0xc0, !PT ;  /* 0x0000000612127c12 */ /* 0x001fc6000f8ec0ff */
[----:B--2---:R-:W0:Y:S03]  /*6780*/  SHFL.IDX PT, R13, R12, R17, 0x1f ;  /* 0x00001f110c0d7589 */ /* 0x004e2600000e0000 */
[----:B------:R-:W0:Y:S02]  /*6790*/  POPC R18, R18 ;  /* 0x0000001200127309 */ /* 0x000e240000000000 */
[----:B0-----:R-:W-:-:S04]  /*67a0*/  IMAD.IADD R13, R13, 0x1, R18 ;  /* 0x000000010d0d7824 */ /* 0x001fc800078e0212 */
[----:B------:R-:W-:-:S05]  /*67b0*/  IMAD R13, R13, 0x4, R14 ;  /* 0x000000040d0d7824 */ /* 0x000fca00078e020e */
[----:B------:R2:W-:Y:S02]  /*67c0*/  STS [R13], R16 ;  /* 0x000000100d007388 */ /* 0x0005e40000000800 */
.L_x_1847:
[----:B------:R-:W-:Y:S05]  /*67d0*/  BSYNC.RECONVERGENT B1 ;  /* 0x0000000000017941 */ /* 0x000fea0003800200 */
.L_x_1845:
[C---:B--2---:R-:W-:Y:S02]  /*67e0*/  VIADD R13, R15.reuse, 0x800 ;  /* 0x000008000f0d7836 */ /* 0x044fe40000000000 */
[----:B-1----:R-:W-:-:S03]  /*67f0*/  VIADD R15, R15, 0x1000 ;  /* 0x000010000f0f7836 */ /* 0x002fc60000000000 */
[----:B------:R-:W-:-:S13]  /*6800*/  ISETP.GE.AND P0, PT, R13, R10, PT ;  /* 0x0000000a0d00720c */ /* 0x000fda0003f06270 */
[----:B------:R-:W-:Y:S05]  /*6810*/  @!P0 BRA `(.L_x_1848) ;  /* 0xfffffff000108947 */ /* 0x000fea000383ffff */
.L_x_1829:
[----:B------:R-:W-:Y:S05]  /*6820*/  BSYNC.RECONVERGENT B0 ;  /* 0x0000000000007941 */ /* 0x000fea0003800200 */
.L_x_1828:
[----:B------:R-:W3:Y:S08]  /*6830*/  S2UR UR13, SR_CgaCtaId ;  /* 0x00000000000d79c3 */ /* 0x000ef00000008800 */
[----:B------:R-:W-:Y:S01]  /*6840*/  BAR.SYNC.DEFER_BLOCKING 0x0 ;  /* 0x0000000000007b1d */ /* 0x000fe20000010000 */
[----:B------:R-:W-:-:S05]  /*6850*/  ISETP.GT.U32.AND P0, PT, R11, 0xff, PT ;  /* 0x000000ff0b00780c */ /* 0x000fca0003f04070 */
[----:B------:R-:W-:Y:S01]  /*6860*/  UMOV UR12, 0x400 ;  /* 0x00000400000c7882 */ /* 0x000fe20000000000 */
[----:B------:R-:W-:Y:S01]  /*6870*/  BSSY.RECONVERGENT B0, `(.L_x_1849) ;  /* 0x0000009000007945 */ /* 0x000fe20003800200 */
[----:B---3--:R-:W-:-:S09]  /*6880*/  ULEA UR10, UR13, UR12, 0x18 ;  /* 0x0000000c0d0a7291 */ /* 0x008fd2000f8ec0ff */
[----:B------:R-:W3:Y:S01]  /*6890*/  LDS R10, [UR10+0xd00] ;  /* 0x000d000aff0a7984 */ /* 0x000ee20008000800 */
[----:B------:R-:W-:Y:S05]  /*68a0*/  @P0 BRA `(.L_x_1850) ;  /* 0x0000000000140947 */ /* 0x000fea0003800000 */
[----:B------:R-:W-:Y:S01]  /*68b0*/  ISETP.NE.AND P1, PT, R11, 0xff, PT ;  /* 0x000000ff0b00780c */ /* 0x000fe20003f25270 */
[----:B------:R-:W-:-:S12]  /*68c0*/  LDS R13, [R0+UR11] ;  /* 0x0000000b000d7984 */ /* 0x000fd80008000800 */
[----:B------:R-:W4:Y:S02]  /*68d0*/  @P1 LDS R8, [R0+UR11+0x4] ;  /* 0x0000040b00081984 */ /* 0x000f240008000800 */
[----:B----4-:R-:W-:-:S05]  /*68e0*/  @P1 IMAD.IADD R13, R13, 0x1, R8 ;  /* 0x000000010d0d1824 */ /* 0x010fca00078e0208 */
[----:B------:R4:W-:Y:S02]  /*68f0*/  STS [R0+UR11+0x600], R13 ;  /* 0x0006000d00007988 */ /* 0x0009e4000800080b */
.L_x_1850:
[----:B------:R-:W-:Y:S05]  /*6900*/  BSYNC.RECONVERGENT B0 ;  /* 0x0000000000007941 */ /* 0x000fea0003800200 */
.L_x_1849:
[----:B------:R-:W-:Y:S06]  /*6910*/  BAR.SYNC.DEFER_BLOCKING 0x0 ;  /* 0x0000000000007b1d */ /* 0x000fec0000010000 */
[----:B------:R-:W-:Y:S04]  /*6920*/  BSSY.RECONVERGENT B0, `(.L_x_1851) ;  /* 0x0000007000007945 */ /* 0x000fe80003800200 */
[----:B------:R-:W-:Y:S05]  /*6930*/  @P0 BRA `(.L_x_1852) ;  /* 0x0000000000140947 */ /* 0x000fea0003800000 */
[----:B------:R-:W-:Y:S01]  /*6940*/  ISETP.GT.U32.AND P1, PT, R11, 0xfd, PT ;  /* 0x000000fd0b00780c */ /* 0x000fe20003f24070 */
[----:B----4-:R-:W-:-:S12]  /*6950*/  LDS R13, [R0+UR11+0x600] ;  /* 0x0006000b000d7984 */ /* 0x010fd80008000800 */
[----:B------:R-:W4:Y:S02]  /*6960*/  @!P1 LDS R8, [R0+UR11+0x608] ;  /* 0x0006080b00089984 */ /* 0x000f240008000800 */
[----:B----4-:R-:W-:-:S05]  /*6970*/  @!P1 IMAD.IADD R13, R13, 0x1, R8 ;  /* 0x000000010d0d9824 */ /* 0x010fca00078e0208 */
[----:B------:R4:W-:Y:S02]  /*6980*/  STS [R0+UR11], R13 ;  /* 0x0000000d00007988 */ /* 0x0009e4000800080b */
.L_x_1852:
[----:B------:R-:W-:Y:S05]  /*6990*/  BSYNC.RECONVERGENT B0 ;  /* 0x0000000000007941 */ /* 0x000fea0003800200 */
.L_x_1851:
[----:B------:R-:W-:Y:S06]  /*69a0*/  BAR.SYNC.DEFER_BLOCKING 0x0 ;  /* 0x0000000000007b1d */ /* 0x000fec0000010000 */
[----:B------:R-:W-:Y:S04]  /*69b0*/  BSSY.RECONVERGENT B0, `(.L_x_1853) ;  /* 0x0000007000007945 */ /* 0x000fe80003800200 */
[----:B------:R-:W-:Y:S05]  /*69c0*/  @P0 BRA `(.L_x_1854) ;  /* 0x0000000000140947 */ /* 0x000fea0003800000 */
[----:B------:R-:W-:Y:S01]  /*69d0*/  ISETP.GT.U32.AND P1, PT, R11, 0xfb, PT ;  /* 0x000000fb0b00780c */ /* 0x000fe20003f24070 */
[----:B----4-:R-:W-:-:S12]  /*69e0*/  LDS R13, [R0+UR11] ;  /* 0x0000000b000d7984 */ /* 0x010fd80008000800 */
[----:B------:R-:W4:Y:S02]  /*69f0*/  @!P1 LDS R8, [R0+UR11+0x10] ;  /* 0x0000100b00089984 */ /* 0x000f240008000800 */
[----:B----4-:R-:W-:-:S05]  /*6a00*/  @!P1 IMAD.IADD R13, R13, 0x1, R8 ;  /* 0x000000010d0d9824 */ /* 0x010fca00078e0208 */
[----:B------:R4:W-:Y:S02]  /*6a10*/  STS [R0+UR11+0x600], R13 ;  /* 0x0006000d00007988 */ /* 0x0009e4000800080b */
.L_x_1854:
[----:B------:R-:W-:Y:S05]  /*6a20*/  BSYNC.RECONVERGENT B0 ;  /* 0x0000000000007941 */ /* 0x000fea0003800200 */
.L_x_1853:
        /* <DEDUP_REMOVED lines=8> */
.L_x_1856:
[----:B------:R-:W-:Y:S05]  /*6ab0*/  BSYNC.RECONVERGENT B0 ;  /* 0x0000000000007941 */ /* 0x000fea0003800200 */
.L_x_1855:
        /* <DEDUP_REMOVED lines=8> */
.L_x_1858:
[----:B------:R-:W-:Y:S05]  /*6b40*/  BSYNC.RECONVERGENT B0 ;  /* 0x0000000000007941 */ /* 0x000fea0003800200 */
.L_x_1857:
        /* <DEDUP_REMOVED lines=8> */
.L_x_1860:
[----:B------:R-:W-:Y:S05]  /*6bd0*/  BSYNC.RECONVERGENT B0 ;  /* 0x0000000000007941 */ /* 0x000fea0003800200 */
.L_x_1859:
        /* <DEDUP_REMOVED lines=8> */
.L_x_1862:
[----:B------:R-:W-:Y:S05]  /*6c60*/  BSYNC.RECONVERGENT B0 ;  /* 0x0000000000007941 */ /* 0x000fea0003800200 */
.L_x_1861:
        /* <DEDUP_REMOVED lines=8> */
.L_x_1864:
[----:B------:R-:W-:Y:S05]  /*6cf0*/  BSYNC.RECONVERGENT B0 ;  /* 0x0000000000007941 */ /* 0x000fea0003800200 */
.L_x_1863:
[----:B------:R-:W-:Y:S06]  /*6d00*/  BAR.SYNC.DEFER_BLOCKING 0x0 ;  /* 0x0000000000007b1d */ /* 0x000fec0000010000 */
[----:B------:R-:W-:Y:S04]  /*6d10*/  BSSY.RECONVERGENT B0, `(.L_x_1865) ;  /* 0x000000b000007945 */ /* 0x000fe80003800200 */
[----:B------:R-:W-:Y:S05]  /*6d20*/  @P0 BRA `(.L_x_1866) ;  /* 0x0000000000240947 */ /* 0x000fea0003800000 */
[----:B------:R-:W5:Y:S02]  /*6d30*/  LDS R8, [R0+UR11] ;  /* 0x0000000b00087984 */ /* 0x000f640008000800 */
[----:B-----5:R-:W-:-:S13]  /*6d40*/  ISETP.GT.AND P0, PT, R8, R9, PT ;  /* 0x000000090800720c */ /* 0x020fda0003f04270 */
[----:B------:R-:W-:Y:S05]  /*6d50*/  @!P0 BRA `(.L_x_1866) ;  /* 0x0000000000188947 */ /* 0x000fea0003800000 */
[----:B------:R-:W5:Y:S02]  /*6d60*/  LDS R8, [R0+UR11+0x4] ;  /* 0x0000040b00087984 */ /* 0x000f640008000800 */
[----:B-----5:R-:W-:-:S13]  /*6d70*/  ISETP.GE.AND P0, PT, R9, R8, PT ;  /* 0x000000080900720c */ /* 0x020fda0003f06270 */
[----:B------:R-:W-:Y:S01]  /*6d80*/  @P0 IMAD.IADD R8, R9, 0x1, -R8 ;  /* 0x0000000109080824 */ /* 0x000fe200078e0a08 */
[----:B------:R0:W-:Y:S04]  /*6d90*/  @P0 STS [UR10+0xc80], R11 ;  /* 0x000c800bff000988 */ /* 0x0001e8000800080a */
[----:B------:R-:W-:Y:S04]  /*6da0*/  @P0 STS [UR10+0xd04], RZ ;  /* 0x000d04ffff000988 */ /* 0x000fe8000800080a */
[----:B------:R0:W-:Y:S02]  /*6db0*/  @P0 STS [UR10+0x2d80], R8 ;  /* 0x002d8008ff000988 */ /* 0x0001e4000800080a */
.L_x_1866:
[----:B------:R-:W-:Y:S05]  /*6dc0*/  BSYNC.RECONVERGENT B0 ;  /* 0x0000000000007941 */ /* 0x000fea0003800200 */
.L_x_1865:
[----:B------:R-:W-:Y:S06]  /*6dd0*/  BAR.SYNC.DEFER_BLOCKING 0x0 ;  /* 0x0000000000007b1d */ /* 0x000fec0000010000 */
[----:B------:R-:W-:Y:S01]  /*6de0*/  UMOV UR4, 0x18 ;  /* 0x0000001800047882 */ /* 0x000fe20000000000 */
[----:B------:R-:W-:Y:S01]  /*6df0*/  UMOV UR5, URZ ;  /* 0x000000ff00057c82 */ /* 0x000fe20008000000 */
[----:B0-----:R-:W4:Y:S02]  /*6e00*/  LDS R8, [UR10+0xc80] ;  /* 0x000c800aff087984 */ /* 0x001f240008000800 */
[----:B----4-:R-:W-:-:S05]  /*6e10*/  LEA R13, R8, UR10, 0x2 ;  /* 0x0000000a080d7c11 */ /* 0x010fca000f8e10ff */
[----:B------:R-:W0:Y:S02]  /*6e20*/  LDS R12, [R13+0x4] ;  /* 0x000004000d0c7984 */ /* 0x000e240000000800 */
[----:B0-----:R-:W-:Y:S01]  /*6e30*/  IMAD.IADD R12, R9, 0x1, -R12 ;  /* 0x00000001090c7824 */ /* 0x001fe200078e0a0c */
[----:B---3--:R-:W-:-:S04]  /*6e40*/  VIMNMX R9, PT, PT, R10, 0x4000, PT ;  /* 0x000040000a097848 */ /* 0x008fc80003fe0100 */
        /* <DEDUP_REMOVED lines=15> */
.L_x_1873:
[----:B01----:R-:W1:Y:S02]  /*6f40*/  LDS R15, [R14] ;  /* 0x000000000e0f7984 */ /* 0x003e640000000800 */
[----:B-12---:R-:W-:-:S06]  /*6f50*/  IMAD.WIDE R16, R15, 0x4, R2 ;  /* 0x000000040f107825 */ /* 0x006fcc00078e0202 */
        /* <DEDUP_REMOVED lines=30> */
.L_x_1871:
        /* <DEDUP_REMOVED lines=24> */
.L_x_1872:
[----:B------:R-:W-:Y:S05]  /*72c0*/  BSYNC.RECONVERGENT B1 ;  /* 0x0000000000017941 */ /* 0x000fea0003800200 */
.L_x_1870:
[----:B------:R-:W-:Y:S01]  /*72d0*/  VIADD R14, R14, 0x1000 ;  /* 0x000010000e0e7836 */ /* 0x000fe20000000000 */
[----:B------:R-:W-:Y:S06]  /*72e0*/  @!P1 BRA `(.L_x_1873) ;  /* 0xfffffffc00149947 */ /* 0x000fec000383ffff */
.L_x_1869:
[----:B------:R-:W-:Y:S05]  /*72f0*/  BSYNC.RECONVERGENT B0 ;  /* 0x0000000000007941 */ /* 0x000fea0003800200 */
.L_x_1868:
        /* <DEDUP_REMOVED lines=13> */
.L_x_1875:
[----:B------:R-:W-:Y:S05]  /*73d0*/  BSYNC.RECONVERGENT B0 ;  /* 0x0000000000007941 */ /* 0x000fea0003800200 */
.L_x_1874:
        /* <DEDUP_REMOVED lines=8> */
.L_x_1877:
[----:B------:R-:W-:Y:S05]  /*7460*/  BSYNC.RECONVERGENT B0 ;  /* 0x0000000000007941 */ /* 0x000fea0003800200 */
.L_x_1876:
        /* <DEDUP_REMOVED lines=8> */
.L_x_1879:
[----:B------:R-:W-:Y:S05]  /*74f0*/  BSYNC.RECONVERGENT B0 ;  /* 0x0000000000007941 */ /* 0x000fea0003800200 */
.L_x_1878:
        /* <DEDUP_REMOVED lines=8> */
.L_x_1881:
[----:B------:R-:W-:Y:S05]  /*7580*/  BSYNC.RECONVERGENT B0 ;  /* 0x0000000000007941 */ /* 0x000fea0003800200 */
.L_x_1880:
        /* <DEDUP_REMOVED lines=8> */
.L_x_1883:
[----:B------:R-:W-:Y:S05]  /*7610*/  BSYNC.RECONVERGENT B0 ;  /* 0x0000000000007941 */ /* 0x000fea0003800200 */
.L_x_1882:
        /* <DEDUP_REMOVED lines=8> */
.L_x_1885:
[----:B------:R-:W-:Y:S05]  /*76a0*/  BSYNC.RECONVERGENT B0 ;  /* 0x0000000000007941 */ /* 0x000fea0003800200 */
.L_x_1884:
        /* <DEDUP_REMOVED lines=8> */
.L_x_1887:
[----:B------:R-:W-:Y:S05]  /*7730*/  BSYNC.RECONVERGENT B0 ;  /* 0x0000000000007941 */ /* 0x000fea0003800200 */
.L_x_1886:
        /* <DEDUP_REMOVED lines=8> */
.L_x_1889:
[----:B------:R-:W-:Y:S05]  /*77c0*/  BSYNC.RECONVERGENT B0 ;  /* 0x0000000000007941 */ /* 0x000fea0003800200 */
.L_x_1888:
[----:B------:R-:W-:Y:S06]  /*77d0*/  BAR.SYNC.DEFER_BLOCKING 0x0 ;  /* 0x0000000000007b1d */ /* 0x000fec0000010000 */
[----:B------:R-:W-:Y:S04]  /*77e0*/  BSSY.RECONVERGENT B0, `(.L_x_1890) ;  /* 0x000000b000007945 */ /* 0x000fe80003800200 */
[----:B------:R-:W-:Y:S05]  /*77f0*/  @P0 BRA `(.L_x_1891) ;  /* 0x0000000000240947 */ /* 0x000fea0003800000 */
[----:B----4-:R-:W4:Y:S02]  /*7800*/  LDS R9, [R0+UR11] ;  /* 0x0000000b00097984 */ /* 0x010f240008000800 */
[----:B----4-:R-:W-:-:S13]  /*7810*/  ISETP.GT.AND P0, PT, R9, R12, PT ;  /* 0x0000000c0900720c */ /* 0x010fda0003f04270 */
[----:B------:R-:W-:Y:S05]  /*7820*/  @!P0 BRA `(.L_x_1891) ;  /* 0x0000000000188947 */ /* 0x000fea0003800000 */
[----:B------:R-:W4:Y:S02]  /*7830*/  LDS R9, [R0+UR11+0x4] ;  /* 0x0000040b00097984 */ /* 0x000f240008000800 */
[----:B----4-:R-:W-:-:S13]  /*7840*/  ISETP.GE.AND P0, PT, R12, R9, PT ;  /* 0x000000090c00720c */ /* 0x010fda0003f06270 */
[----:B------:R-:W-:Y:S01]  /*7850*/  @P0 IMAD.IADD R8, R12, 0x1, -R9 ;  /* 0x000000010c080824 */ /* 0x000fe200078e0a09 */
[----:B------:R4:W-:Y:S04]  /*7860*/  @P0 STS [UR10+0xc80], R11 ;  /* 0x000c800bff000988 */ /* 0x0009e8000800080a */
[----:B------:R-:W-:Y:S04]  /*7870*/  @P0 STS [UR10+0xd00], RZ ;  /* 0x000d00ffff000988 */ /* 0x000fe8000800080a */
[----:B------:R4:W-:Y:S02]  /*7880*/  @P0 STS [UR10+0x2d80], R8 ;  /* 0x002d8008ff000988 */ /* 0x0009e4000800080a */
.L_x_1891:
[----:B------:R-:W-:Y:S05]  /*7890*/  BSYNC.RECONVERGENT B0 ;  /* 0x0000000000007941 */ /* 0x000fea0003800200 */
.L_x_1890:
[----:B------:R-:W-:Y:S01]  /*78a0*/  BAR.SYNC.DEFER_BLOCKING 0x0 ;  /* 0x0000000000007b1d */ /* 0x000fe20000010000 */
[----:B---34-:R-:W-:-:S05]  /*78b0*/  VIMNMX R9, PT, PT, R10, 0x4000, PT ;  /* 0x000040000a097848 */ /* 0x018fca0003fe0100 */
[----:B------:R-:W-:Y:S01]  /*78c0*/  UMOV UR4, 0x10 ;  /* 0x0000001000047882 */ /* 0x000fe20000000000 */
[----:B------:R-:W-:Y:S01]  /*78d0*/  UMOV UR5, 0x1 ;  /* 0x0000000100057882 */ /* 0x000fe20000000000 */
[----:B------:R-:W3:Y:S02]  /*78e0*/  LDS R8, [UR10+0xc80] ;  /* 0x000c800aff087984 */ /* 0x000ee40008000800 */
[----:B---3--:R-:W-:-:S06]  /*78f0*/  LEA R13, R8, UR10, 0x2 ;  /* 0x0000000a080d7c11 */ /* 0x008fcc000f8e10ff */
[----:B------:R-:W3:Y:S02]  /*7900*/  LDS R13, [R13+0x4] ;  /* 0x000004000d0d7984 */ /* 0x000ee40000000800 */
[----:B---3--:R-:W-:-:S05]  /*7910*/  IMAD.IADD R12, R12, 0x1, -R13 ;  /* 0x000000010c0c7824 */ /* 0x008fca00078e0a0d */
        /* <DEDUP_REMOVED lines=8> */
[----:B---3--:R-:W-:Y:S05]  /*79a0*/  @!P0 BRA `(.L_x_1893) ;  /* 0x0000000400088947 */ /* 0x008fea0003800000 */
[----:B------:R-:W-:Y:S01]  /*79b0*/  UIADD3 UR4, UPT, UPT, UR12, 0x2d90, URZ ;  /* 0x00002d900c047890 */ /* 0x000fe2000fffe0ff */
[----:B------:R-:W-:-:S05]  /*79c0*/  IMAD.U32 R13, RZ, RZ, UR13 ;  /* 0x0000000dff0d7e24 */ /* 0x000fca000f8e00ff */
[----:B------:R-:W-:-:S05]  /*79d0*/  IMAD.U32 R10, RZ, RZ, UR4 ;  /* 0x00000004ff0a7e24 */ /* 0x000fca000f8e00ff */
[----:B------:R-:W-:Y:S01]  /*79e0*/  LEA R13, R13, R10, 0x18 ;  /* 0x0000000a0d0d7211 */ /* 0x000fe200078ec0ff */
[----:B------:R-:W-:-:S03]  /*79f0*/  IMAD.MOV.U32 R10, RZ, RZ, R11 ;  /* 0x000000ffff0a7224 */ /* 0x000fc600078e000b */
[----:B------:R-:W-:-:S07]  /*7a00*/  IADD3 R14, PT, PT, R0, 0x10000, R13 ;  /* 0x00010000000e7810 */ /* 0x000fce0007ffe00d */
.L_x_1897:
[----:B01----:R-:W2:Y:S02]  /*7a10*/  LDS R15, [R14] ;  /* 0x000000000e0f7984 */ /* 0x003ea40000000800 */
[----:B--2---:R-:W-:-:S06]  /*7a20*/  IMAD.WIDE R16, R15, 0x4, R2 ;  /* 0x000000040f107825 */ /* 0x004fcc00078e0202 */
        /* <DEDUP_REMOVED lines=36> */
.L_x_1895:
        /* <DEDUP_REMOVED lines=19> */
.L_x_1896:
[----:B------:R-:W-:Y:S05]  /*7da0*/  BSYNC.RECONVERGENT B1 ;  /* 0x0000000000017941 */ /* 0x000fea0003800200 */
.L_x_1894:
[----:B------:R-:W-:Y:S01]  /*7db0*/  VIADD R14, R14, 0x1000 ;  /* 0x000010000e0e7836 */ /* 0x000fe20000000000 */
[----:B------:R-:W-:Y:S06]  /*7dc0*/  @!P1 BRA `(.L_x_1897) ;  /* 0xfffffffc00109947 */ /* 0x000fec000383ffff */
.L_x_1893:
[----:B------:R-:W-:Y:S05]  /*7dd0*/  BSYNC.RECONVERGENT B0 ;  /* 0x0000000000007941 */ /* 0x000fea0003800200 */
.L_x_1892:
        /* <DEDUP_REMOVED lines=13> */
.L_x_1899:
[----:B------:R-:W-:Y:S05]  /*7eb0*/  BSYNC.RECONVERGENT B0 ;  /* 0x0000000000007941 */ /* 0x000fea0003800200 */
.L_x_1898:
        /* <DEDUP_REMOVED lines=8> */
.L_x_1901:
[----:B------:R-:W-:Y:S05]  /*7f40*/  BSYNC.RECONVERGENT B0 ;  /* 0x0000000000007941 */ /* 0x000fea0003800200 */
.L_x_1900:
        /* <DEDUP_REMOVED lines=8> */
.L_x_1903:
[----:B------:R-:W-:Y:S05]  /*7fd0*/  BSYNC.RECONVERGENT B0 ;  /* 0x0000000000007941 */ /* 0x000fea0003800200 */
.L_x_1902:
        /* <DEDUP_REMOVED lines=8> */
.L_x_1905:
[----:B------:R-:W-:Y:S05]  /*8060*/  BSYNC.RECONVERGENT B0 ;  /* 0x0000000000007941 */ /* 0x000fea0003800200 */
.L_x_1904:
        /* <DEDUP_REMOVED lines=8> */
.L_x_1907:
[----:B------:R-:W-:Y:S05]  /*80f0*/  BSYNC.RECONVERGENT B0 ;  /* 0x0000000000007941 */ /* 0x000fea0003800200 */
.L_x_1906:
        /* <DEDUP_REMOVED lines=8> */
.L_x_1909:
[----:B------:R-:W-:Y:S05]  /*8180*/  BSYNC.RECONVERGENT B0 ;  /* 0x0000000000007941 */ /* 0x000fea0003800200 */
.L_x_1908:
        /* <DEDUP_REMOVED lines=8> */
.L_x_1911:
[----:B------:R-:W-:Y:S05]  /*8210*/  BSYNC.RECONVERGENT B0 ;  /* 0x0000000000007941 */ /* 0x000fea0003800200 */
.L_x_1910:
        /* <DEDUP_REMOVED lines=8> */
.L_x_1913:
[----:B------:R-:W-:Y:S05]  /*82a0*/  BSYNC.RECONVERGENT B0 ;  /* 0x0000000000007941 */ /* 0x000fea0003800200 */
.L_x_1912:
        /* <DEDUP_REMOVED lines=12> */
.L_x_1915:
[----:B------:R-:W-:Y:S05]  /*8370*/  BSYNC.RECONVERGENT B0 ;  /* 0x0000000000007941 */ /* 0x000fea0003800200 */
.L_x_1914:
[----:B------:R-:W-:Y:S01]  /*8380*/  BAR.SYNC.DEFER_BLOCKING 0x0 ;  /* 0x0000000000007b1d */ /* 0x000fe20000010000 */
[----:B---34-:R-:W-:-:S05]  /*8390*/  VIMNMX R9, PT, PT, R10, 0x4000, PT ;  /* 0x000040000a097848 */ /* 0x018fca0003fe0100 */
[----:B------:R-:W-:Y:S01]  /*83a0*/  UMOV UR4, 0x8 ;  /* 0x0000000800047882 */ /* 0x000fe20000000000 */
[----:B------:R-:W-:Y:S01]  /*83b0*/  UMOV UR5, URZ ;  /* 0x000000ff00057c82 */ /* 0x000fe20008000000 */
        /* <DEDUP_REMOVED lines=17> */
[----:B------:R-:W-:-:S04]  /*84d0*/  IMAD.MOV.U32 R10, RZ, RZ, R11 ;  /* 0x000000ffff0a7224 */ /* 0x000fc800078e000b */
[----:B------:R-:W-:-:S07]  /*84e0*/  IMAD.IADD R14, R0, 0x1, R13 ;  /* 0x00000001000e7824 */ /* 0x000fce00078e020d */
.L_x_1921:
        /* <DEDUP_REMOVED lines=38> */
.L_x_1919:
        /* <DEDUP_REMOVED lines=19> */
.L_x_1920:
[----:B------:R-:W-:Y:S05]  /*8880*/  BSYNC.RECONVERGENT B1 ;  /* 0x0000000000017941 */ /* 0x000fea0003800200 */
.L_x_1918:
[----:B------:R-:W-:Y:S01]  /*8890*/  VIADD R14, R14, 0x1000 ;  /* 0x000010000e0e7836 */ /* 0x000fe20000000000 */
[----:B------:R-:W-:Y:S06]  /*88a0*/  @!P1 BRA `(.L_x_1921) ;  /* 0xfffffffc00109947 */ /* 0x000fec000383ffff */
.L_x_1917:
[----:B------:R-:W-:Y:S05]  /*88b0*/  BSYNC.RECONVERGENT B0 ;  /* 0x0000000000007941 */ /* 0x000fea0003800200 */
.L_x_1916:
        /* <DEDUP_REMOVED lines=13> */
.L_x_1923:
[----:B------:R-:W-:Y:S05]  /*8990*/  BSYNC.RECONVERGENT B0 ;  /* 0x0000000000007941 */ /* 0x000fea0003800200 */
.L_x_1922:
        /* <DEDUP_REMOVED lines=8> */
.L_x_1925:
[----:B------:R-:W-:Y:S05]  /*8a20*/  BSYNC.RECONVERGENT B0 ;  /* 0x0000000000007941 */ /* 0x000fea0003800200 */
.L_x_1924:
        /* <DEDUP_REMOVED lines=8> */
.L_x_1927:
[----:B------:R-:W-:Y:S05]  /*8ab0*/  BSYNC.RECONVERGENT B0 ;  /* 0x0000000000007941 */ /* 0x000fea0003800200 */
.L_x_1926:
        /* <DEDUP_REMOVED lines=8> */
.L_x_1929:
[----:B------:R-:W-:Y:S05]  /*8b40*/  BSYNC.RECONVERGENT B0 ;  /* 0x0000000000007941 */ /* 0x000fea0003800200 */
.L_x_1928:
        /* <DEDUP_REMOVED lines=8> */
.L_x_1931:
[----:B------:R-:W-:Y:S05]  /*8bd0*/  BSYNC.RECONVERGENT B0 ;  /* 0x0000000000007941 */ /* 0x000fea0003800200 */
.L_x_1930:
        /* <DEDUP_REMOVED lines=8> */
.L_x_1933:
[----:B------:R-:W-:Y:S05]  /*8c60*/  BSYNC.RECONVERGENT B0 ;  /* 0x0000000000007941 */ /* 0x000fea0003800200 */
.L_x_1932:
        /* <DEDUP_REMOVED lines=8> */
.L_x_1935:
[----:B------:R-:W-:Y:S05]  /*8cf0*/  BSYNC.RECONVERGENT B0 ;  /* 0x0000000000007941 */ /* 0x000fea0003800200 */
.L_x_1934:
        /* <DEDUP_REMOVED lines=8> */
.L_x_1937:
[----:B------:R-:W-:Y:S05]  /*8d80*/  BSYNC.RECONVERGENT B0 ;  /* 0x0000000000007941 */ /* 0x000fea0003800200 */
.L_x_1936:
        /* <DEDUP_REMOVED lines=12> */
.L_x_1939:
[----:B------:R-:W-:Y:S05]  /*8e50*/  BSYNC.RECONVERGENT B0 ;  /* 0x0000000000007941 */ /* 0x000fea0003800200 */
.L_x_1938:
[----:B------:R-:W-:Y:S01]  /*8e60*/  BAR.SYNC.DEFER_BLOCKING 0x0 ;  /* 0x0000000000007b1d */ /* 0x000fe20000010000 */
[----:B---34-:R-:W-:-:S05]  /*8e70*/  VIMNMX R9, PT, PT, R10, 0x4000, PT ;  /* 0x000040000a097848 */ /* 0x018fca0003fe0100 */
[----:B------:R-:W-:Y:S01]  /*8e80*/  UMOV UR5, 0x1 ;  /* 0x0000000100057882 */ /* 0x000fe20000000000 */
[----:B------:R-:W3:Y:S02]  /*8e90*/  LDS R8, [UR4+0xc80] ;  /* 0x000c8004ff087984 */ /* 0x000ee40008000800 */
[----:B---3--:R-:W-:Y:S01]  /*8ea0*/  LEA R13, R8, UR4, 0x2 ;  /* 0x00000004080d7c11 */ /* 0x008fe2000f8e10ff */
[----:B------:R-:W-:-:S05]  /*8eb0*/  UMOV UR4, URZ ;  /* 0x000000ff00047c82 */ /* 0x000fca0008000000 */
[----:B------:R-:W3:Y:S02]  /*8ec0*/  LDS R13, [R13+0x4] ;  /* 0x000004000d0d7984 */ /* 0x000ee40000000800 */
[----:B---3--:R-:W-:-:S13]  /*8ed0*/  ISETP.NE.AND P0, PT, R12, R13, PT ;  /* 0x0000000d0c00720c */ /* 0x008fda0003f05270 */
[----:B------:R-:W-:Y:S05]  /*8ee0*/  @!P0 BRA `(.L_x_1867) ;  /* 0x0000000400288947 */ /* 0x000fea0003800000 */
[----:B------:R-:W-:Y:S01]  /*8ef0*/  BAR.SYNC.DEFER_BLOCKING 0x0 ;  /* 0x0000000000007b1d */ /* 0x000fe20000010000 */
[----:B------:R-:W-:-:S05]  /*8f00*/  ISETP.GT.U32.AND P0, PT, R11, 0x100, PT ;  /* 0x000001000b00780c */ /* 0x000fca0003f04070 */
[----:B------:R-:W3:Y:S01]  /*8f10*/  LDCU UR10, c[0x0][0x39c] ;  /* 0x00007380ff0a77ac */ /* 0x000ee20008000800 */
[----:B------:R-:W-:Y:S07]  /*8f20*/  BSSY.RECONVERGENT B0, `(.L_x_1940) ;  /* 0x0000044000007945 */ /* 0x000fee0003800200 */
[----:B------:R4:W-:Y:S01]  /*8f30*/  @!P0 STS [R0+UR11], RZ ;  /* 0x000000ff00008988 */ /* 0x0009e2000800080b */
[----:B------:R-:W-:Y:S01]  /*8f40*/  BAR.SYNC.DEFER_BLOCKING 0x0 ;  /* 0x0000000000007b1d */ /* 0x000fe20000010000 */
[----:B------:R-:W-:-:S13]  /*8f50*/  ISETP.GT.AND P0, PT, R10, R11, PT ;  /* 0x0000000b0a00720c */ /* 0x000fda0003f04270 */
[----:B---34-:R-:W-:Y:S05]  /*8f60*/  @!P0 BRA `(.L_x_1941) ;  /* 0x0000000000fc8947 */ /* 0x018fea0003800000 */
[----:B------:R-:W-:Y:S01]  /*8f70*/  UIADD3 UR4, UPT, UPT, UR12, 0x2d90, URZ ;  /* 0x00002d900c047890 */ /* 0x000fe2000fffe0ff */
[----:B------:R-:W-:-:S03]  /*8f80*/  IMAD.MOV.U32 R10, RZ, RZ, R11 ;  /* 0x000000ffff0a7224 */ /* 0x000fc600078e000b */
[----:B------:R-:W-:-:S06]  /*8f90*/  ULEA UR4, UR13, UR4, 0x18 ;  /* 0x000000040d047291 */ /* 0x000fcc000f8ec0ff */
[----:B------:R-:W-:-:S05]  /*8fa0*/  IMAD.U32 R13, RZ, RZ, UR4 ;  /* 0x00000004ff0d7e24 */ /* 0x000fca000f8e00ff */
[----:B------:R-:W-:-:S07]  /*8fb0*/  IADD3 R12, PT, PT, R0, 0x10000, R13 ;  /* 0x00010000000c7810 */ /* 0x000fce0007ffe00d */
.L_x_1945:
[----:B01----:R-:W0:Y:S02]  /*8fc0*/  LDS R13, [R12] ;  /* 0x000000000c0d7984 */ /* 0x003e240000000800 */
[----:B01----:R-:W-:-:S06]  /*8fd0*/  IMAD.WIDE R14, R13, 0x4, R2 ;  /* 0x000000040d0e7825 */ /* 0x003fcc00078e0202 */
[----:B------:R-:W3:Y:S01]  /*8fe0*/  LDG.E.CONSTANT R14, desc[UR8][R14.64] ;  /* 0x000000080e0e7981 */ /* 0x000ee2000c1e9900 */
[----:B------:R-:W-:Y:S01]  /*8ff0*/  VIADD R10, R10, 0x400 ;  /* 0x000004000a0a7836 */ /* 0x000fe20000000000 */
[----:B------:R-:W-:Y:S04]  /*9000*/  BSSY.RECONVERGENT B1, `(.L_x_1942) ;  /* 0x0000033000017945 */ /* 0x000fe80003800200 */
[----:B------:R-:W-:Y:S02]  /*9010*/  ISETP.GE.AND P1, PT, R10, R9, PT ;  /* 0x000000090a00720c */ /* 0x000fe40003f26270 */
[----:B---3--:R-:W-:-:S04]  /*9020*/  SHF.R.S32.HI R17, RZ, 0x1f, R14 ;  /* 0x0000001fff117819 */ /* 0x008fc8000001140e */
[----:B------:R-:W-:-:S04]  /*9030*/  LOP3.LUT R17, R14, 0xff, R17, 0x48, !PT ;  /* 0x000000ff0e117812 */ /* 0x000fc800078e4811 */
[----:B------:R-:W-:-:S13]  /*9040*/  ISETP.GT.AND P0, PT, R17, R8, PT ;  /* 0x000000081100720c */ /* 0x000fda0003f04270 */
[----:B------:R-:W-:Y:S05]  /*9050*/  @P0 BRA `(.L_x_1943) ;  /* 0x0000000000680947 */ /* 0x000fea0003800000 */
[----:B------:R-:W-:-:S13]  /*9060*/  ISETP.NE.AND P0, PT, R17, R8, PT ;  /* 0x000000081100720c */ /* 0x000fda0003f05270 */
[----:B------:R-:W-:Y:S05]  /*9070*/  @P0 BRA `(.L_x_1944) ;  /* 0x0000000000ac0947 */ /* 0x000fea0003800000 */
[----:B------:R-:W0:Y:S01]  /*9080*/  S2R R15, SR_LANEID ;  /* 0x00000000000f7919 */ /* 0x000e220000000000 */
[----:B------:R-:W-:Y:S01]  /*9090*/  VOTEU.ANY UR4, UPT, PT ;  /* 0x0000000000047886 */ /* 0x000fe200038e0100 */
[----:B--2---:R-:W-:Y:S01]  /*90a0*/  MOV R19, 0x400 ;  /* 0x0000040000137802 */ /* 0x004fe20000000f00 */
[----:B------:R-:W0:Y:S01]  /*90b0*/  FLO.U32 R16, UR4 ;  /* 0x0000000400107d00 */ /* 0x000e2200080e0000 */
[----:B------:R-:W1:Y:S01]  /*90c0*/  S2R R21, SR_CgaCtaId ;  /* 0x0000000000157919 */ /* 0x000e620000008800 */
[----:B------:R-:W-:Y:S02]  /*90d0*/  UPOPC UR5, UR4 ;  /* 0x00000004000572bf */ /* 0x000fe40008000000 */
[----:B------:R-:W-:Y:S01]  /*90e0*/  VIADD R14, R19, 0x2d80 ;  /* 0x00002d80130e7836 */ /* 0x000fe20000000000 */
[----:B------:R-:W2:Y:S03]  /*90f0*/  S2R R18, SR_LTMASK ;  /* 0x0000000000127919 */ /* 0x000ea60000003900 */
[----:B------:R-:W-:Y:S01]  /*9100*/  IMAD R17, RZ, RZ, -UR5 ;  /* 0x80000005ff117e24 */ /* 0x000fe2000f8e02ff */
[----:B0-----:R-:W-:-:S02]  /*9110*/  ISETP.EQ.U32.AND P0, PT, R16, R15, PT ;  /* 0x0000000f1000720c */ /* 0x001fc40003f02070 */
[----:B-1----:R-:W-:Y:S02]  /*9120*/  LEA R14, R21, R14, 0x18 ;  /* 0x0000000e150e7211 */ /* 0x002fe400078ec0ff */
[----:B--2---:R-:W-:-:S09]  /*9130*/  LOP3.LUT R18, R18, UR4, RZ, 0xc0, !PT ;  /* 0x0000000412127c12 */ /* 0x004fd2000f8ec0ff */
[----:B------:R-:W0:Y:S01]  /*9140*/  @P0 ATOMS.ADD R17, [R14], R17 ;  /* 0x000000110e11038c */ /* 0x000e220000000000 */
[----:B------:R-:W1:Y:S03]  /*9150*/  POPC R18, R18 ;  /* 0x0000001200127309 */ /* 0x000e660000000000 */
[----:B0-----:R-:W1:Y:S02]  /*9160*/  SHFL.IDX PT, R15, R17, R16, 0x1f ;  /* 0x00001f10110f7589 */ /* 0x001e6400000e0000 */
[----:B-1----:R-:W-:-:S05]  /*9170*/  IMAD.IADD R15, R15, 0x1, -R18 ;  /* 0x000000010f0f7824 */ /* 0x002fca00078e0a12 */
        /* <DEDUP_REMOVED lines=8> */
.L_x_1943:
[----:B------:R-:W0:Y:S01]  /*9200*/  S2R R17, SR_LANEID ;  /* 0x0000000000117919 */ /* 0x000e220000000000 */
[----:B------:R-:W1:Y:S01]  /*9210*/  S2UR UR6, SR_CgaCtaId ;  /* 0x00000000000679c3 */ /* 0x000e620000008800 */
[----:B------:R-:W-:Y:S01]  /*9220*/  VOTEU.ANY UR7, UPT, PT ;  /* 0x0000000000077886 */ /* 0x000fe200038e0100 */
[----:B------:R-:W-:Y:S01]  /*9230*/  UMOV UR4, 0x400 ;  /* 0x0000040000047882 */ /* 0x000fe20000000000 */
[----:B--2---:R-:W0:Y:S01]  /*9240*/  FLO.U32 R16, UR7 ;  /* 0x0000000700107d00 */ /* 0x004e2200080e0000 */
        /* <DEDUP_REMOVED lines=14> */
.L_x_1944:
[----:B------:R-:W-:Y:S05]  /*9330*/  BSYNC.RECONVERGENT B1 ;  /* 0x0000000000017941 */ /* 0x000fea0003800200 */
.L_x_1942:
[----:B------:R-:W-:Y:S01]  /*9340*/  VIADD R12, R12, 0x1000 ;  /* 0x000010000c0c7836 */ /* 0x000fe20000000000 */
[----:B------:R-:W-:Y:S06]  /*9350*/  @!P1 BRA `(.L_x_1945) ;  /* 0xfffffffc00189947 */ /* 0x000fec000383ffff */
.L_x_1941:
[----:B------:R-:W-:Y:S05]  /*9360*/  BSYNC.RECONVERGENT B0 ;  /* 0x0000000000007941 */ /* 0x000fea0003800200 */
.L_x_1940:
[----:B------:R-:W-:Y:S06]  /*9370*/  BAR.SYNC.DEFER_BLOCKING 0x0 ;  /* 0x0000000000007b1d */ /* 0x000fec0000010000 */
[----:B------:R-:W-:Y:S05]  /*9380*/  BRA `(.L_x_1804) ;  /* 0x0000000000b87947 */ /* 0x000fea0003800000 */
.L_x_1867:
[----:B------:R-:W-:Y:S01]  /*9390*/  ISETP.GT.AND P0, PT, R10, R11, PT ;  /* 0x0000000b0a00720c */ /* 0x000fe20003f04270 */
[----:B------:R-:W-:-:S12]  /*93a0*/  BSSY.RECONVERGENT B0, `(.L_x_1946) ;  /* 0x000002b000007945 */ /* 0x000fd80003800200 */
[----:B------:R-:W-:Y:S05]  /*93b0*/  @!P0 BRA `(.L_x_1947) ;  /* 0x0000000000a48947 */ /* 0x000fea0003800000 */
[----:B------:R-:W-:Y:S01]  /*93c0*/  USHF.L.U32 UR7, UR5, 0x10, URZ ;  /* 0x0000001005077899 */ /* 0x000fe200080006ff */
[----:B------:R-:W-:Y:S01]  /*93d0*/  IMAD.MOV.U32 R10, RZ, RZ, R11 ;  /* 0x000000ffff0a7224 */ /* 0x000fe200078e000b */
[----:B------:R-:W-:-:S04]  /*93e0*/  UIADD3 UR6, UPT, UPT, UR12, 0x2d90, URZ ;  /* 0x00002d900c067890 */ /* 0x000fc8000fffe0ff */
[----:B------:R-:W-:Y:S01]  /*93f0*/  ULEA UR6, UR13, UR6, 0x18 ;  /* 0x000000060d067291 */ /* 0x000fe2000f8ec0ff */
[----:B------:R-:W-:-:S05]  /*9400*/  LOP3.LUT R12, R0, UR7, RZ, 0xfc, !PT ;  /* 0x00000007000c7c12 */ /* 0x000fca000f8efcff */
[----:B------:R-:W-:-:S07]  /*9410*/  VIADD R14, R12, UR6 ;  /* 0x000000060c0e7c36 */ /* 0x000fce0008000000 */
.L_x_1950:
[----:B012---:R-:W1:Y:S02]  /*9420*/  LDS R19, [R14] ;  /* 0x000000000e137984 */ /* 0x007e640000000800 */
[----:B-1----:R-:W-:-:S06]  /*9430*/  IMAD.WIDE R12, R19, 0x4, R2 ;  /* 0x00000004130c7825 */ /* 0x002fcc00078e0202 */
[----:B------:R-:W2:Y:S01]  /*9440*/  LDG.E.CONSTANT R12, desc[UR8][R12.64] ;  /* 0x000000080c0c7981 */ /* 0x000ea2000c1e9900 */
[----:B------:R-:W-:Y:S01]  /*9450*/  VIADD R10, R10, 0x400 ;  /* 0x000004000a0a7836 */ /* 0x000fe20000000000 */
[----:B------:R-:W-:Y:S01]  /*9460*/  BSSY.RECONVERGENT B1, `(.L_x_1948) ;  /* 0x000001d000017945 */ /* 0x000fe20003800200 */
[----:B------:R-:W-:-:S03]  /*9470*/  VIADD R14, R14, 0x1000 ;  /* 0x000010000e0e7836 */ /* 0x000fc60000000000 */
[----:B------:R-:W-:Y:S02]  /*9480*/  ISETP.GE.AND P1, PT, R10, R9, PT ;  /* 0x000000090a00720c */ /* 0x000fe40003f26270 */
[----:B--2---:R-:W-:Y:S02]  /*9490*/  ISETP.GE.AND P0, PT, R12, RZ, PT ;  /* 0x000000ff0c00720c */ /* 0x004fe40003f06270 */
        /* <DEDUP_REMOVED lines=25> */
.L_x_1949:
[----:B------:R-:W-:Y:S05]  /*9630*/  BSYNC.RECONVERGENT B1 ;  /* 0x0000000000017941 */ /* 0x000fea0003800200 */
.L_x_1948:
[----:B------:R-:W-:Y:S05]  /*9640*/  @!P1 BRA `(.L_x_1950) ;  /* 0xfffffffc00749947 */ /* 0x000fea000383ffff */
.L_x_1947:
[----:B------:R-:W-:Y:S05]  /*9650*/  BSYNC.RECONVERGENT B0 ;  /* 0x0000000000007941 */ /* 0x000fea0003800200 */
.L_x_1946:
[----:B------:R-:W-:Y:S06]  /*9660*/  BAR.SYNC.DEFER_BLOCKING 0x0 ;  /* 0x0000000000007b1d */ /* 0x000fec0000010000 */
.L_x_1804:
[----:B------:R-:W4:Y:S02]  /*9670*/  LDCU UR6, c[0x0][0x39c] ;  /* 0x00007380ff0677ac */ /* 0x000f240008000800 */
[----:B----4-:R-:W-:-:S13]  /*9680*/  ISETP.GE.AND P0, PT, R11, UR6, PT ;  /* 0x000000060b007c0c */ /* 0x010fda000bf06270 */
[----:B------:R-:W-:Y:S05]  /*9690*/  @P0 EXIT ;  /* 0x000000000000094d */ /* 0x000fea0003800000 */
[----:B------:R-:W-:Y:S01]  /*96a0*/  LOP3.LUT R2, RZ, R11, RZ, 0x33, !PT ;  /* 0x0000000bff027212 */ /* 0x000fe200078e33ff */
[----:B------:R-:W-:Y:S04]  /*96b0*/  BSSY.RECONVERGENT B0, `(.L_x_1951) ;  /* 0x000000d000007945 */ /* 0x000fe80003800200 */
[----:B------:R-:W-:-:S05]  /*96c0*/  VIADD R2, R2, UR6 ;  /* 0x0000000602027c36 */ /* 0x000fca0008000000 */
[C---:B------:R-:W-:Y:S02]  /*96d0*/  LOP3.LUT P0, RZ, R2.reuse, 0x400, RZ, 0xc0, !PT ;  /* 0x0000040002ff7812 */ /* 0x040fe4000780c0ff */
[----:B------:R-:W-:-:S11]  /*96e0*/  ISETP.GE.U32.AND P1, PT, R2, 0x400, PT ;  /* 0x000004000200780c */ /* 0x000fd60003f26070 */
[----:B------:R-:W-:Y:S05]  /*96f0*/  @P0 BRA `(.L_x_1952) ;  /* 0x0000000000200947 */ /* 0x000fea0003800000 */
[----:B------:R-:W4:Y:S01]  /*9700*/  S2UR UR5, SR_CgaCtaId ;  /* 0x00000000000579c3 */ /* 0x000f220000008800 */
[----:B------:R-:W-:Y:S01]  /*9710*/  UMOV UR4, 0x400 ;  /* 0x0000040000047882 */ /* 0x000fe20000000000 */
[C---:B------:R-:W-:Y:S01]  /*9720*/  IMAD.WIDE.U32 R4, R11.reuse, 0x4, R4 ;  /* 0x000000040b047825 */ /* 0x040fe200078e0004 */
[----:B------:R-:W-:Y:S01]  /*9730*/  UIADD3 UR4, UPT, UPT, UR4, 0xd80, URZ ;  /* 0x00000d8004047890 */ /* 0x000fe2000fffe0ff */
[----:B------:R-:W-:-:S03]  /*9740*/  LOP3.LUT R11, R11, 0x400, RZ, 0xfc, !PT ;  /* 0x000004000b0b7812 */ /* 0x000fc600078efcff */
[----:B----4-:R-:W-:-:S09]  /*9750*/  ULEA UR4, UR5, UR4, 0x18 ;  /* 0x0000000405047291 */ /* 0x010fd2000f8ec0ff */
[----:B------:R-:W4:Y:S04]  /*9760*/  LDS R3, [R0+UR4] ;  /* 0x0000000400037984 */ /* 0x000f280008000800 */
[----:B----4-:R4:W-:Y:S02]  /*9770*/  STG.E desc[UR8][R4.64], R3 ;  /* 0x0000000304007986 */ /* 0x0109e4000c101908 */
.L_x_1952:
[----:B------:R-:W-:Y:S05]  /*9780*/  BSYNC.RECONVERGENT B0 ;  /* 0x0000000000007941 */ /* 0x000fea0003800200 */
.L_x_1951:
[----:B------:R-:W-:Y:S05]  /*9790*/  @!P1 EXIT ;  /* 0x000000000000994d */ /* 0x000fea0003800000 */
[----:B------:R-:W5:Y:S01]  /*97a0*/  S2UR UR5, SR_CgaCtaId ;  /* 0x00000000000579c3 */ /* 0x000f620000008800 */
[----:B------:R-:W4:Y:S01]  /*97b0*/  LDCU.64 UR10, c[0x0][0x388] ;  /* 0x00007100ff0a77ac */ /* 0x000f220008000a00 */
[----:B------:R-:W-:Y:S01]  /*97c0*/  IMAD.WIDE.U32 R6, R11, 0x4, R6 ;  /* 0x000000040b067825 */ /* 0x000fe200078e0006 */
[----:B------:R-:W-:Y:S02]  /*97d0*/  UMOV UR4, 0x400 ;  /* 0x0000040000047882 */ /* 0x000fe40000000000 */
[----:B------:R-:W-:Y:S01]  /*97e0*/  UIADD3 UR4, UPT, UPT, UR4, 0xd80, URZ ;  /* 0x00000d8004047890 */ /* 0x000fe2000fffe0ff */
[----:B----4-:R-:W-:-:S04]  /*97f0*/  IADD3 R4, P0, PT, R6, UR10, RZ ;  /* 0x0000000a06047c10 */ /* 0x010fc8000ff1e0ff */
[----:B------:R-:W-:Y:S01]  /*9800*/  IADD3 R4, P1, PT, R4, 0x1000, RZ ;  /* 0x0000100004047810 */ /* 0x000fe20007f3e0ff */
[----:B-----5:R-:W-:-:S03]  /*9810*/  ULEA UR4, UR5, UR4, 0x18 ;  /* 0x0000000405047291 */ /* 0x020fc6000f8ec0ff */
[----:B-123--:R-:W-:-:S03]  /*9820*/  IADD3.X R9, PT, PT, RZ, UR11, R7, P1, P0 ;  /* 0x0000000bff097c10 */ /* 0x00efc60008fe0407 */
[----:B------:R-:W-:-:S05]  /*9830*/  LEA R0, R11, UR4, 0x2 ;  /* 0x000000040b007c11 */ /* 0x000fca000f8e10ff */
[----:B------:R-:W-:-:S07]  /*9840*/  VIADD R0, R0, 0x1000 ;  /* 0x0000100000007836 */ /* 0x000fce0000000000 */
.L_x_1953:
[----:B-1----:R-:W1:Y:S01]  /*9850*/  LDS R5, [R0+-0x1000] ;  /* 0xfff0000000057984 */ /* 0x002e620000000800 */
[----:B------:R-:W-:Y:S02]  /*9860*/  IMAD.MOV.U32 R2, RZ, RZ, R4 ;  /* 0x000000ffff027224 */ /* 0x000fe400078e0004 */
[----:B------:R-:W-:Y:S01]  /*9870*/  IMAD.MOV.U32 R3, RZ, RZ, R9 ;  /* 0x000000ffff037224 */ /* 0x000fe200078e0009 */
[----:B------:R2:W3:Y:S01]  /*9880*/  LDS R7, [R0] ;  /* 0x0000000000077984 */ /* 0x0004e20000000800 */
[----:B------:R-:W-:Y:S01]  /*9890*/  VIADD R11, R11, 0x800 ;  /* 0x000008000b0b7836 */ /* 0x000fe20000000000 */
[----:B------:R-:W-:-:S04]  /*98a0*/  IADD3 R4, P1, PT, R2, 0x2000, RZ ;  /* 0x0000200002047810 */ /* 0x000fc80007f3e0ff */
[----:B------:R-:W-:Y:S01]  /*98b0*/  ISETP.GE.AND P0, PT, R11, UR6, PT ;  /* 0x000000060b007c0c */ /* 0x000fe2000bf06270 */
[----:B------:R-:W-:Y:S02]  /*98c0*/  IMAD.X R9, RZ, RZ, R3, P1 ;  /* 0x000000ffff097224 */ /* 0x000fe400008e0603 */
[----:B--2---:R-:W-:Y:S01]  /*98d0*/  VIADD R0, R0, 0x2000 ;  /* 0x0000200000007836 */ /* 0x004fe20000000000 */
[----:B-1----:R1:W-:Y:S04]  /*98e0*/  STG.E desc[UR8][R2.64+-0x1000], R5 ;  /* 0xfff0000502007986 */ /* 0x0023e8000c101908 */
[----:B---3--:R1:W-:Y:S05]  /*98f0*/  STG.E desc[UR8][R2.64], R7 ;  /* 0x0000000702007986 */ /* 0x0083ea000c101908 */
[----:B------:R-:W-:Y:S05]  /*9900*/  @!P0 BRA `(.L_x_1953) ;  /* 0xfffffffc00d08947 */ /* 0x000fea000383ffff */
[----:B------:R-:W-:Y:S05]  /*9910*/  EXIT ;  /* 0x000000000000794d */ /* 0x000fea0003800000 */
.L_x_1954:
        /* <DEDUP_REMOVED lines=14> */
.L_x_2130:


//--------------------- .text._ZN4vllm25FilteredTopKUnifiedKernelIfiLi1EEEvPKT_PT0_PKS4_jjj --------------------------
	.section	.text._ZN4vllm25FilteredTopKUnifiedKernelIfiLi1EEEvPKT_PT0_PKS4_jjj,"ax",@progbits
	.align	128
        .global         _ZN4vllm25FilteredTopKUnifiedKernelIfiLi1EEEvPKT_PT0_PKS4_jjj
        .type           _ZN4vllm25FilteredTopKUnifiedKernelIfiLi1EEEvPKT_PT0_PKS4_jjj,@function
        .size           _ZN4vllm25FilteredTopKUnifiedKernelIfiLi1EEEvPKT_PT0_PKS4_jjj,(.L_x_2131 - _ZN4vllm25FilteredTopKUnifiedKernelIfiLi1EEEvPKT_PT0_PKS4_jjj)
        .other          _ZN4vllm25FilteredTopKUnifiedKernelIfiLi1EEEvPKT_PT0_PKS4_jjj,@"STO_CUDA_ENTRY STV_DEFAULT"
_ZN4vllm25FilteredTopKUnifiedKernelIfiLi1EEEvPKT_PT0_PKS4_jjj:
.text._ZN4vllm25FilteredTopKUnifiedKernelIfiLi1EEEvPKT_PT0_PKS4_jjj:
        /* <DEDUP_REMOVED lines=37> */
.L_x_1958:
        /* <DEDUP_REMOVED lines=36> */
.L_x_1957:
[----:B------:R-:W-:Y:S05]  /*0490*/  BSYNC.RECONVERGENT B0 ;  /* 0x0000000000007941 */ /* 0x000fea0003800200 */
.L_x_1956:
        /* <DEDUP_REMOVED lines=22> */
.L_x_1960:
[----:B------:R-:W-:Y:S05]  /*0600*/  BSYNC.RECONVERGENT B0 ;  /* 0x0000000000007941 */ /* 0x000fea0003800200 */
.L_x_1959:
        /* <DEDUP_REMOVED lines=14> */
.L_x_1962:
[----:B------:R-:W-:Y:S05]  /*06f0*/  BSYNC.RECONVERGENT B0 ;  /* 0x0000000000007941 */ /* 0x000fea0003800200 */
.L_x_1961:
[----:B------:R-:W-:Y:S05]  /*0700*/  @P0 EXIT ;  /* 0x000000000000094d */ /* 0x000fea0003800000 */
[C---:B------:R-:W-:Y:S01]  /*0710*/  ISETP.GE.AND P0, PT, R9.reuse, R8, PT ;  /* 0x000000080900720c */ /* 0x040fe20003f06270 */
[----:B------:R-:W-:-:S03]  /*0720*/  IMAD.WIDE R2, R9, 0x4, R2 ;  /* 0x0000000409027825 */ /* 0x000fc600078e0202 */
[----:B------:R-:W-:-:S05]  /*0730*/  SEL R9, R9, 0xffffffff, !P0 ;  /* 0xffffffff09097807 */ /* 0x000fca0004000000 */
[----:B------:R-:W-:Y:S01]  /*0740*/  STG.E desc[UR8][R2.64], R9 ;  /* 0x0000000902007986 */ /* 0x000fe2000c101908 */
[----:B------:R-:W-:Y:S05]  /*0750*/  EXIT ;  /* 0x000000000000794d */ /* 0x000fea0003800000 */
.L_x_1955:
[----:B------:R-:W0:Y:S01]  /*0760*/  S2UR UR13, SR_CgaCtaId ;  /* 0x00000000000d79c3 */ /* 0x000e220000008800 */
[C---:B------:R-:W-:Y:S01]  /*0770*/  ISETP.GT.U32.AND P0, PT, R9.reuse, 0x100, PT ;  /* 0x000001000900780c */ /* 0x040fe20003f04070 */
[----:B------:R-:W-:Y:S01]  /*0780*/  UMOV UR12, 0x400 ;  /* 0x00000400000c7882 */ /* 0x000fe20000000000 */
[----:B------:R-:W1:Y:S01]  /*0790*/  LDCU.64 UR10, c[0x0][0x380] ;  /* 0x00007000ff0a77ac */ /* 0x000e620008000a00 */
[----:B------:R-:W-:Y:S01]  /*07a0*/  IMAD.SHL.U32 R0, R9, 0x4, RZ ;  /* 0x0000000409007824 */ /* 0x000fe200078e00ff */
[----:B------:R-:W-:Y:S01]  /*07b0*/  BSSY.RECONVERGENT B0, `(.L_x_1963) ;  /* 0x000003e000007945 */ /* 0x000fe20003800200 */
[----:B------:R-:W-:-:S03]  /*07c0*/  IMAD.WIDE.U32 R10, R10, 0x4, RZ ;  /* 0x000000040a0a7825 */ /* 0x000fc600078e00ff */
[----:B-1----:R-:W-:Y:S01]  /*07d0*/  IADD3 R6, P1, PT, R10, UR10, RZ ;  /* 0x0000000a0a067c10 */ /* 0x002fe2000ff3e0ff */
[----:B0-----:R-:W-:-:S03]  /*07e0*/  ULEA UR7, UR13, UR12, 0x18 ;  /* 0x0000000c0d077291 */ /* 0x001fc6000f8ec0ff */
[----:B------:R-:W-:-:S03]  /*07f0*/  IADD3.X R7, PT, PT, R11, UR11, RZ, P1, !PT ;  /* 0x0000000b0b077c10 */ /* 0x000fc60008ffe4ff */
[----:B------:R-:W-:-:S03]  /*0800*/  IMAD.WIDE.U32 R14, R9, 0x4, R6 ;  /* 0x00000004090e7825 */ /* 0x000fc600078e0006 */
[----:B------:R0:W-:Y:S01]  /*0810*/  @!P0 STS [R0+UR7], RZ ;  /* 0x000000ff00008988 */ /* 0x0001e20008000807 */
[----:B------:R-:W-:Y:S01]  /*0820*/  BAR.SYNC.DEFER_BLOCKING 0x0 ;  /* 0x0000000000007b1d */ /* 0x000fe20000010000 */
[----:B------:R-:W-:-:S13]  /*0830*/  ISETP.GE.AND P0, PT, R9, R8, PT ;  /* 0x000000080900720c */ /* 0x000fda0003f06270 */
[----:B0-----:R-:W-:Y:S05]  /*0840*/  @P0 BRA `(.L_x_1964) ;  /* 0x0000000000d00947 */ /* 0x001fea0003800000 */
[----:B------:R-:W-:Y:S01]  /*0850*/  LOP3.LUT R13, RZ, R9, RZ, 0x33, !PT ;  /* 0x00000009ff0d7212 */ /* 0x000fe200078e33ff */
[----:B------:R-:W-:Y:S01]  /*0860*/  BSSY.RECONVERGENT B1, `(.L_x_1965) ;  /* 0x0000012000017945 */ /* 0x000fe20003800200 */
[----:B------:R-:W-:-:S03]  /*0870*/  IMAD.MOV.U32 R17, RZ, RZ, R9 ;  /* 0x000000ffff117224 */ /* 0x000fc600078e0009 */
[----:B------:R-:W-:-:S05]  /*0880*/  IMAD.IADD R12, R13, 0x1, R8 ;  /* 0x000000010d0c7824 */ /* 0x000fca00078e0208 */
[C---:B------:R-:W-:Y:S02]  /*0890*/  LOP3.LUT P0, RZ, R12.reuse, 0x400, RZ, 0xc0, !PT ;  /* 0x000004000cff7812 */ /* 0x040fe4000780c0ff */
[----:B------:R-:W-:-:S11]  /*08a0*/  ISETP.GE.U32.AND P1, PT, R12, 0x400, PT ;  /* 0x000004000c00780c */ /* 0x000fd60003f26070 */
[----:B------:R-:W-:Y:S05]  /*08b0*/  @P0 BRA `(.L_x_1966) ;  /* 0x0000000000300947 */ /* 0x000fea0003800000 */
[----:B------:R-:W2:Y:S01]  /*08c0*/  LDG.E.CONSTANT R12, desc[UR8][R14.64] ;  /* 0x000000080e0c7981 */ /* 0x000ea2000c1e9900 */
[----:B------:R-:W-:Y:S01]  /*08d0*/  LOP3.LUT R17, R9, 0x400, RZ, 0xfc, !PT ;  /* 0x0000040009117812 */ /* 0x000fe200078efcff */
        /* <DEDUP_REMOVED lines=10> */
.L_x_1966:
[----:B------:R-:W-:Y:S05]  /*0980*/  BSYNC.RECONVERGENT B1 ;  /* 0x0000000000017941 */ /* 0x000fea0003800200 */
.L_x_1965:
[----:B------:R-:W-:Y:S05]  /*0990*/  @!P1 BRA `(.L_x_1964) ;  /* 0x00000000007c9947 */ /* 0x000fea0003800000 */
[----:B0-----:R-:W-:-:S03]  /*09a0*/  IMAD.WIDE.U32 R12, R17, 0x4, R10 ;  /* 0x00000004110c7825 */ /* 0x001fc600078e000a */
[----:B------:R-:W-:-:S04]  /*09b0*/  IADD3 R12, P0, PT, R12, UR10, RZ ;  /* 0x0000000a0c0c7c10 */ /* 0x000fc8000ff1e0ff */
[----:B------:R-:W-:-:S04]  /*09c0*/  IADD3 R12, P1, PT, R12, 0x1000, RZ ;  /* 0x000010000c0c7810 */ /* 0x000fc80007f3e0ff */
[----:B------:R-:W-:-:S09]  /*09d0*/  IADD3.X R13, PT, PT, RZ, UR11, R13, P1, P0 ;  /* 0x0000000bff0d7c10 */ /* 0x000fd20008fe040d */
.L_x_1967:
[----:B-1----:R-:W2:Y:S04]  /*09e0*/  LDG.E.CONSTANT R16, desc[UR8][R12.64+-0x1000] ;  /* 0xfff000080c107981 */ /* 0x002ea8000c1e9900 */
        /* <DEDUP_REMOVED lines=10> */
[----:B------:R-:W-:Y:S02]  /*0a90*/  @P0 LOP3.LUT R18, R16, 0x8000, RZ, 0xfc, !PT ;  /* 0x0000800010120812 */ /* 0x000fe400078efcff */
[----:B------:R-:W-:Y:S02]  /*0aa0*/  ISETP.GE.AND P0, PT, R17, R8, PT ;  /* 0x000000081100720c */ /* 0x000fe40003f06270 */
[----:B------:R-:W-:-:S04]  /*0ab0*/  LOP3.LUT R16, R18, 0xffff, RZ, 0xc0, !PT ;  /* 0x0000ffff12107812 */ /* 0x000fc800078ec0ff */
[----:B------:R-:W-:Y:S02]  /*0ac0*/  @P1 LOP3.LUT R20, R19, 0x8000, RZ, 0xfc, !PT ;  /* 0x0000800013141812 */ /* 0x000fe400078efcff */
[----:B------:R-:W-:Y:S02]  /*0ad0*/  SHF.R.U32.HI R16, RZ, 0x8, R16 ;  /* 0x00000008ff107819 */ /* 0x000fe40000011610 */
[----:B------:R-:W-:Y:S02]  /*0ae0*/  LOP3.LUT R18, R20, 0xffff, RZ, 0xc0, !PT ;  /* 0x0000ffff14127812 */ /* 0x000fe400078ec0ff */
[----:B------:R-:W-:Y:S02]  /*0af0*/  LOP3.LUT R16, R16, 0xffff, RZ, 0xc0, !PT ;  /* 0x0000ffff10107812 */ /* 0x000fe400078ec0ff */
[----:B------:R-:W-:Y:S02]  /*0b00*/  SHF.R.U32.HI R18, RZ, 0x8, R18 ;  /* 0x00000008ff127819 */ /* 0x000fe40000011612 */
[----:B------:R-:W-:-:S02]  /*0b10*/  LEA R16, R16, UR7, 0x2 ;  /* 0x0000000710107c11 */ /* 0x000fc4000f8e10ff */
[----:B------:R-:W-:Y:S02]  /*0b20*/  LOP3.LUT R18, R18, 0xffff, RZ, 0xc0, !PT ;  /* 0x0000ffff12127812 */ /* 0x000fe400078ec0ff */
[----:B------:R-:W-:Y:S01]  /*0b30*/  IADD3 R12, P1, PT, R12, 0x2000, RZ ;  /* 0x000020000c0c7810 */ /* 0x000fe20007f3e0ff */
[----:B------:R1:W-:Y:S01]  /*0b40*/  ATOMS.POPC.INC.32 RZ, [R16+URZ] ;  /* 0x0000000010ff7f8c */ /* 0x0003e2000d8000ff */
[----:B------:R-:W-:-:S03]  /*0b50*/  LEA R18, R18, UR7, 0x2 ;  /* 0x0000000712127c11 */ /* 0x000fc6000f8e10ff */
[----:B------:R-:W-:Y:S02]  /*0b60*/  IMAD.X R13, RZ, RZ, R13, P1 ;  /* 0x000000ffff0d7224 */ /* 0x000fe400008e060d */
[----:B------:R1:W-:Y:S01]  /*0b70*/  ATOMS.POPC.INC.32 RZ, [R18+URZ] ;  /* 0x0000000012ff7f8c */ /* 0x0003e2000d8000ff */
[----:B------:R-:W-:Y:S05]  /*0b80*/  @!P0 BRA `(.L_x_1967) ;  /* 0xfffffffc00948947 */ /* 0x000fea000383ffff */
.L_x_1964:
[----:B------:R-:W-:Y:S05]  /*0b90*/  BSYNC.RECONVERGENT B0 ;  /* 0x0000000000007941 */ /* 0x000fea0003800200 */
.L_x_1963:
[----:B------:R-:W-:Y:S01]  /*0ba0*/  BAR.SYNC.DEFER_BLOCKING 0x0 ;  /* 0x0000000000007b1d */ /* 0x000fe20000010000 */
[----:B------:R-:W-:-:S05]  /*0bb0*/  ISETP.GT.U32.AND P0, PT, R9, 0xff, PT ;  /* 0x000000ff0900780c */ /* 0x000fca0003f04070 */
[----:B------:R-:W-:Y:S08]  /*0bc0*/  BSSY.RECONVERGENT B0, `(.L_x_1968) ;  /* 0x0000007000007945 */ /* 0x000ff00003800200 */
[----:B------:R-:W-:Y:S05]  /*0bd0*/  @P0 BRA `(.L_x_1969) ;  /* 0x0000000000140947 */ /* 0x000fea0003800000 */
[----:B------:R-:W-:Y:S01]  /*0be0*/  ISETP.NE.AND P1, PT, R9, 0xff, PT ;  /* 0x000000ff0900780c */ /* 0x000fe20003f25270 */
[----:B0-----:R-:W-:-:S12]  /*0bf0*/  LDS R13, [R0+UR7] ;  /* 0x00000007000d7984 */ /* 0x001fd80008000800 */
[----:B------:R-:W0:Y:S02]  /*0c00*/  @P1 LDS R12, [R0+UR7+0x4] ;  /* 0x00000407000c1984 */ /* 0x000e240008000800 */
[----:B0-----:R-:W-:-:S05]  /*0c10*/  @P1 IMAD.IADD R13, R13, 0x1, R12 ;  /* 0x000000010d0d1824 */ /* 0x001fca00078e020c */
[----:B------:R2:W-:Y:S02]  /*0c20*/  STS [R0+UR7+0x600], R13 ;  /* 0x0006000d00007988 */ /* 0x0005e40008000807 */
.L_x_1969:
[----:B------:R-:W-:Y:S05]  /*0c30*/  BSYNC.RECONVERGENT B0 ;  /* 0x0000000000007941 */ /* 0x000fea0003800200 */
.L_x_1968:
[----:B------:R-:W-:Y:S06]  /*0c40*/  BAR.SYNC.DEFER_BLOCKING 0x0 ;  /* 0x0000000000007b1d */ /* 0x000fec0000010000 */
[----:B------:R-:W-:Y:S04]  /*0c50*/  BSSY.RECONVERGENT B0, `(.L_x_1970) ;  /* 0x0000007000007945 */ /* 0x000fe80003800200 */
[----:B------:R-:W-:Y:S05]  /*0c60*/  @P0 BRA `(.L_x_1971) ;  /* 0x0000000000140947 */ /* 0x000fea0003800000 */
[----:B------:R-:W-:Y:S01]  /*0c70*/  ISETP.GT.U32.AND P1, PT, R9, 0xfd, PT ;  /* 0x000000fd0900780c */ /* 0x000fe20003f24070 */
[----:B0-2---:R-:W-:-:S12]  /*0c80*/  LDS R13, [R0+UR7+0x600] ;  /* 0x00060007000d7984 */ /* 0x005fd80008000800 */
[----:B------:R-:W0:Y:S02]  /*0c90*/  @!P1 LDS R12, [R0+UR7+0x608] ;  /* 0x00060807000c9984 */ /* 0x000e240008000800 */
[----:B0-----:R-:W-:-:S05]  /*0ca0*/  @!P1 IMAD.IADD R13, R13, 0x1, R12 ;  /* 0x000000010d0d9824 */ /* 0x001fca00078e020c */
[----:B------:R3:W-:Y:S02]  /*0cb0*/  STS [R0+UR7], R13 ;  /* 0x0000000d00007988 */ /* 0x0007e40008000807 */
.L_x_1971:
[----:B------:R-:W-:Y:S05]  /*0cc0*/  BSYNC.RECONVERGENT B0 ;  /* 0x0000000000007941 */ /* 0x000fea0003800200 */
.L_x_1970:
[----:B------:R-:W-:Y:S06]  /*0cd0*/  BAR.SYNC.DEFER_BLOCKING 0x0 ;  /* 0x0000000000007b1d */ /* 0x000fec0000010000 */
[----:B------:R-:W-:Y:S04]  /*0ce0*/  BSSY.RECONVERGENT B0, `(.L_x_1972) ;  /* 0x0000007000007945 */ /* 0x000fe80003800200 */
[----:B------:R-:W-:Y:S05]  /*0cf0*/  @P0 BRA `(.L_x_1973) ;  /* 0x0000000000140947 */ /* 0x000fea0003800000 */
[----:B------:R-:W-:Y:S01]  /*0d00*/  ISETP.GT.U32.AND P1, PT, R9, 0xfb, PT ;  /* 0x000000fb0900780c */ /* 0x000fe20003f24070 */
[----:B0-23--:R-:W-:-:S12]  /*0d10*/  LDS R13, [R0+UR7] ;  /* 0x00000007000d7984 */ /* 0x00dfd80008000800 */
[----:B------:R-:W0:Y:S02]  /*0d20*/  @!P1 LDS R12, [R0+UR7+0x10] ;  /* 0x00001007000c9984 */ /* 0x000e240008000800 */
[----:B0-----:R-:W-:-:S05]  /*0d30*/  @!P1 IMAD.IADD R13, R13, 0x1, R12 ;  /* 0x000000010d0d9824 */ /* 0x001fca00078e020c */
[----:B------:R4:W-:Y:S02]  /*0d40*/  STS [R0+UR7+0x600], R13 ;  /* 0x0006000d00007988 */ /* 0x0009e40008000807 */
.L_x_1973:
[----:B------:R-:W-:Y:S05]  /*0d50*/  BSYNC.RECONVERGENT B0 ;  /* 0x0000000000007941 */ /* 0x000fea0003800200 */
.L_x_1972:
        /* <DEDUP_REMOVED lines=8> */
.L_x_1975:
[----:B------:R-:W-:Y:S05]  /*0de0*/  BSYNC.RECONVERGENT B0 ;  /* 0x0000000000007941 */ /* 0x000fea0003800200 */
.L_x_1974:
        /* <DEDUP_REMOVED lines=8> */
.L_x_1977:
[----:B------:R-:W-:Y:S05]  /*0e70*/  BSYNC.RECONVERGENT B0 ;  /* 0x0000000000007941 */ /* 0x000fea0003800200 */
.L_x_1976:
        /* <DEDUP_REMOVED lines=8> */
.L_x_1979:
[----:B------:R-:W-:Y:S05]  /*0f00*/  BSYNC.RECONVERGENT B0 ;  /* 0x0000000000007941 */ /* 0x000fea0003800200 */
.L_x_1978:
        /* <DEDUP_REMOVED lines=8> */
.L_x_1981:
[----:B------:R-:W-:Y:S05]  /*0f90*/  BSYNC.RECONVERGENT B0 ;  /* 0x0000000000007941 */ /* 0x000fea0003800200 */
.L_x_1980:
        /* <DEDUP_REMOVED lines=8> */
.L_x_1983:
[----:B------:R-:W-:Y:S05]  /*1020*/  BSYNC.RECONVERGENT B0 ;  /* 0x0000000000007941 */ /* 0x000fea0003800200 */
.L_x_1982:
[----:B------:R-:W-:Y:S06]  /*1030*/  BAR.SYNC.DEFER_BLOCKING 0x0 ;  /* 0x0000000000007b1d */ /* 0x000fec0000010000 */
[----:B------:R-:W-:Y:S04]  /*1040*/  BSSY.RECONVERGENT B0, `(.L_x_1984) ;  /* 0x000000a000007945 */ /* 0x000fe80003800200 */
[----:B------:R-:W-:Y:S05]  /*1050*/  @P0 BRA `(.L_x_1985) ;  /* 0x0000000000200947 */ /* 0x000fea0003800000 */
[----:B------:R-:W5:Y:S02]  /*1060*/  LDS R12, [R0+UR7] ;  /* 0x00000007000c7984 */ /* 0x000f640008000800 */
[----:B-----5:R-:W-:-:S13]  /*1070*/  ISETP.GT.AND P0, PT, R12, UR5, PT ;  /* 0x000000050c007c0c */ /* 0x020fda000bf04270 */
[----:B------:R-:W-:Y:S05]  /*1080*/  @!P0 BRA `(.L_x_1985) ;  /* 0x0000000000148947 */ /* 0x000fea0003800000 */
[----:B------:R-:W5:Y:S02]  /*1090*/  LDS R12, [R0+UR7+0x4] ;  /* 0x00000407000c7984 */ /* 0x000f640008000800 */
[----:B-----5:R-:W-:-:S13]  /*10a0*/  ISETP.GT.AND P0, PT, R12, UR5, PT ;  /* 0x000000050c007c0c */ /* 0x020fda000bf04270 */
[----:B------:R0:W-:Y:S04]  /*10b0*/  @!P0 STS [UR7+0xc80], R9 ;  /* 0x000c8009ff008988 */ /* 0x0001e80008000807 */
[----:B------:R-:W-:Y:S04]  /*10c0*/  @!P0 STS [UR7+0xd00], RZ ;  /* 0x000d00ffff008988 */ /* 0x000fe80008000807 */
[----:B0-----:R-:W-:Y:S01]  /*10d0*/  @!P0 STS [UR7+0xc00], RZ ;  /* 0x000c00ffff008988 */ /* 0x001fe20008000807 */
.L_x_1985:
[----:B------:R-:W-:Y:S05]  /*10e0*/  BSYNC.RECONVERGENT B0 ;  /* 0x0000000000007941 */ /* 0x000fea0003800200 */
.L_x_1984:
[----:B------:R-:W-:Y:S06]  /*10f0*/  BAR.SYNC.DEFER_BLOCKING 0x0 ;  /* 0x0000000000007b1d */ /* 0x000fec0000010000 */
[----:B------:R-:W1:Y:S02]  /*1100*/  LDS R12, [UR7+0xc80] ;  /* 0x000c8007ff0c7984 */ /* 0x000e640008000800 */
[----:B-1----:R-:W-:-:S05]  /*1110*/  LEA R16, R12, UR7, 0x2 ;  /* 0x000000070c107c11 */ /* 0x002fca000f8e10ff */
[----:B0-234-:R-:W0:Y:S02]  /*1120*/  LDS R13, [R16+0x4] ;  /* 0x00000400100d7984 */ /* 0x01de240000000800 */
[----:B0-----:R-:W-:-:S04]  /*1130*/  IADD3 R13, PT, PT, -R13, UR5, RZ ;  /* 0x000000050d0d7c10 */ /* 0x001fc8000fffe1ff */
[----:B------:R-:W-:-:S13]  /*1140*/  ISETP.NE.AND P0, PT, R13, RZ, PT ;  /* 0x000000ff0d00720c */ /* 0x000fda0003f05270 */
[----:B------:R-:W-:Y:S05]  /*1150*/  @P0 BRA `(.L_x_1986) ;  /* 0x0000000400e80947 */ /* 0x000fea0003800000 */
[----:B------:R-:W-:Y:S01]  /*1160*/  ISETP.GE.AND P0, PT, R9, R8, PT ;  /* 0x000000080900720c */ /* 0x000fe20003f06270 */
[----:B------:R-:W-:-:S12]  /*1170*/  BSSY.RECONVERGENT B0, `(.L_x_1987) ;  /* 0x0000076000007945 */ /* 0x000fd80003800200 */
[----:B------:R-:W-:Y:S05]  /*1180*/  @P0 BRA `(.L_x_1988) ;  /* 0x0000000400d00947 */ /* 0x000fea0003800000 */
[----:B------:R-:W-:Y:S01]  /*1190*/  LOP3.LUT R7, RZ, R9, RZ, 0x33, !PT ;  /* 0x00000009ff077212 */ /* 0x000fe200078e33ff */
[----:B------:R-:W-:Y:S01]  /*11a0*/  BSSY.RECONVERGENT B1, `(.L_x_1989) ;  /* 0x0000024000017945 */ /* 0x000fe20003800200 */
[----:B------:R-:W-:-:S03]  /*11b0*/  IMAD.MOV.U32 R13, RZ, RZ, R9 ;  /* 0x000000ffff0d7224 */ /* 0x000fc600078e0009 */
[----:B------:R-:W-:-:S05]  /*11c0*/  IMAD.IADD R6, R7, 0x1, R8 ;  /* 0x0000000107067824 */ /* 0x000fca00078e0208 */
[----:B------:R-:W-:-:S13]  /*11d0*/  LOP3.LUT P0, RZ, R6, 0x400, RZ, 0xc0, !PT ;  /* 0x0000040006ff7812 */ /* 0x000fda000780c0ff */
[----:B------:R-:W-:Y:S05]  /*11e0*/  @P0 BRA `(.L_x_1990) ;  /* 0x00000000007c0947 */ /* 0x000fea0003800000 */
        /* <DEDUP_REMOVED lines=24> */
[----:B-1----:R-:W0:Y:S03]  /*1370*/  SHFL.IDX PT, R7, R16, R15, 0x1f ;  /* 0x00001f0f10077589 */ /* 0x002e2600000e0000 */
[----:B------:R-:W0:Y:S02]  /*1380*/  POPC R14, R17 ;  /* 0x00000011000e7309 */ /* 0x000e240000000000 */
[----:B0-----:R-:W-:-:S05]  /*1390*/  IMAD.IADD R7, R7, 0x1, R14 ;  /* 0x0000000107077824 */ /* 0x001fca00078e020e */
[----:B------:R-:W-:-:S05]  /*13a0*/  LEA R14, R7, UR4, 0x2 ;  /* 0x00000004070e7c11 */ /* 0x000fca000f8e10ff */
[----:B------:R0:W-:Y:S02]  /*13b0*/  STS [R14], R9 ;  /* 0x000000090e007388 */ /* 0x0001e40000000800 */
.L_x_1992:
[----:B------:R-:W-:Y:S05]  /*13c0*/  BSYNC.RECONVERGENT B2 ;  /* 0x0000000000027941 */ /* 0x000fea0003800200 */
.L_x_1991:
[----:B------:R-:W-:-:S07]  /*13d0*/  LOP3.LUT R13, R9, 0x400, RZ, 0xfc, !PT ;  /* 0x00000400090d7812 */ /* 0x000fce00078efcff */
.L_x_1990:
[----:B------:R-:W-:Y:S05]  /*13e0*/  BSYNC.RECONVERGENT B1 ;  /* 0x0000000000017941 */ /* 0x000fea0003800200 */
.L_x_1989:
[----:B------:R-:W-:-:S13]  /*13f0*/  ISETP.GE.U32.AND P0, PT, R6, 0x400, PT ;  /* 0x000004000600780c */ /* 0x000fda0003f06070 */
[----:B------:R-:W-:Y:S05]  /*1400*/  @!P0 BRA `(.L_x_1988) ;  /* 0x0000000400308947 */ /* 0x000fea0003800000 */
[----:B0-----:R-:W0:Y:S01]  /*1410*/  S2R R14, SR_CgaCtaId ;  /* 0x00000000000e7919 */ /* 0x001e220000008800 */
[----:B------:R-:W-:Y:S01]  /*1420*/  IMAD.WIDE.U32 R6, R13, 0x4, R10 ;  /* 0x000000040d067825 */ /* 0x000fe200078e000a */
[----:B------:R-:W-:-:S03]  /*1430*/  UIADD3 UR4, UPT, UPT, UR12, 0xd80, URZ ;  /* 0x00000d800c047890 */ /* 0x000fc6000fffe0ff */
[----:B------:R-:W-:Y:S01]  /*1440*/  VIADD R11, R13, 0x400 ;  /* 0x000004000d0b7836 */ /* 0x000fe20000000000 */
[----:B------:R-:W-:Y:S02]  /*1450*/  IADD3 R6, P0, PT, R6, UR10, RZ ;  /* 0x0000000a06067c10 */ /* 0x000fe4000ff1e0ff */
[----:B------:R-:W-:Y:S02]  /*1460*/  IMAD.U32 R15, RZ, RZ, UR4 ;  /* 0x00000004ff0f7e24 */ /* 0x000fe4000f8e00ff */
[----:B------:R-:W-:-:S04]  /*1470*/  IADD3 R6, P1, PT, R6, 0x1000, RZ ;  /* 0x0000100006067810 */ /* 0x000fc80007f3e0ff */
[----:B------:R-:W-:Y:S02]  /*1480*/  IADD3.X R7, PT, PT, RZ, UR11, R7, P1, P0 ;  /* 0x0000000bff077c10 */ /* 0x000fe40008fe0407 */
[----:B0-----:R-:W-:-:S07]  /*1490*/  LEA R10, R14, R15, 0x18 ;  /* 0x0000000f0e0a7211 */ /* 0x001fce00078ec0ff */
.L_x_1997:
        /* <DEDUP_REMOVED lines=36> */
[----:B0-----:R-:W-:-:S02]  /*16e0*/  IMAD.IADD R13, R13, 0x1, R14 ;  /* 0x000000010d0d7824 */ /* 0x001fc400078e020e */
[----:B------:R-:W-:Y:S02]  /*16f0*/  VIADD R14, R11, 0xfffffc00 ;  /* 0xfffffc000b0e7836 */ /* 0x000fe40000000000 */
[----:B------:R-:W-:-:S05]  /*1700*/  IMAD R13, R13, 0x4, R10 ;  /* 0x000000040d0d7824 */ /* 0x000fca00078e020a */
[----:B------:R0:W-:Y:S02]  /*1710*/  STS [R13], R14 ;  /* 0x0000000e0d007388 */ /* 0x0001e40000000800 */
.L_x_1994:
[----:B------:R-:W-:Y:S05]  /*1720*/  BSYNC.RECONVERGENT B1 ;  /* 0x0000000000017941 */ /* 0x000fea0003800200 */
.L_x_1993:
        /* <DEDUP_REMOVED lines=19> */
.L_x_1996:
[----:B------:R-:W-:Y:S05]  /*1860*/  BSYNC.RECONVERGENT B1 ;  /* 0x0000000000017941 */ /* 0x000fea0003800200 */
.L_x_1995:
[C---:B0-----:R-:W-:Y:S01]  /*1870*/  VIADD R13, R11.reuse, 0x400 ;  /* 0x000004000b0d7836 */ /* 0x041fe20000000000 */
[----:B------:R-:W-:Y:S01]  /*1880*/  IADD3 R6, P1, PT, R6, 0x2000, RZ ;  /* 0x0000200006067810 */ /* 0x000fe20007f3e0ff */
[----:B-1----:R-:W-:-:S03]  /*1890*/  VIADD R11, R11, 0x800 ;  /* 0x000008000b0b7836 */ /* 0x002fc60000000000 */
[----:B------:R-:W-:Y:S01]  /*18a0*/  ISETP.GE.AND P0, PT, R13, R8, PT ;  /* 0x000000080d00720c */ /* 0x000fe20003f06270 */
[----:B------:R-:W-:-:S12]  /*18b0*/  IMAD.X R7, RZ, RZ, R7, P1 ;  /* 0x000000ffff077224 */ /* 0x000fd800008e0607 */
[----:B------:R-:W-:Y:S05]  /*18c0*/  @!P0 BRA `(.L_x_1997) ;  /* 0xfffffff800f48947 */ /* 0x000fea000383ffff */
.L_x_1988:
[----:B------:R-:W-:Y:S05]  /*18d0*/  BSYNC.RECONVERGENT B0 ;  /* 0x0000000000007941 */ /* 0x000fea0003800200 */
.L_x_1987:
[----:B------:R-:W-:Y:S06]  /*18e0*/  BAR.SYNC.DEFER_BLOCKING 0x0 ;  /* 0x0000000000007b1d */ /* 0x000fec0000010000 */
[----:B------:R-:W-:Y:S05]  /*18f0*/  BRA `(.L_x_1998) ;  /* 0x0000003800ec7947 */ /* 0x000fea0003800000 */
.L_x_1986:
        /* <DEDUP_REMOVED lines=9> */
[----:B------:R-:W-:Y:S02]  /*1990*/  IMAD.IADD R16, R17, 0x1, R8 ;  /* 0x0000000111107824 */ /* 0x000fe400078e0208 */
[----:B------:R-:W-:-:S03]  /*19a0*/  IMAD.MOV.U32 R17, RZ, RZ, R9 ;  /* 0x000000ffff117224 */ /* 0x000fc600078e0009 */
        /* <DEDUP_REMOVED lines=35> */
[----:B------:R-:W-:-:S08]  /*1be0*/  ULEA UR4, UR13, UR4, 0x18 ;  /* 0x000000040d047291 */ /* 0x000fd0000f8ec0ff */
[----:B------:R-:W-:Y:S01]  /*1bf0*/  @P0 FADD.FTZ R17, -R14, -RZ ;  /* 0x800000ff0e110221 */ /* 0x000fe20000010100 */
[----:B------:R-:W-:-:S04]  /*1c00*/  LEA R14, R15, UR4, 0x2 ;  /* 0x000000040f0e7c11 */ /* 0x000fc8000f8e10ff */
[----:B------:R-:W-:Y:S01]  /*1c10*/  SHF.R.U32.HI R17, RZ, 0x16, R17 ;  /* 0x00000016ff117819 */ /* 0x000fe20000011611 */
[----:B------:R0:W-:Y:S03]  /*1c20*/  STS [R14], R9 ;  /* 0x000000090e007388 */ /* 0x0001e60000000800 */
[----:B------:R-:W-:-:S05]  /*1c30*/  LOP3.LUT R17, R17, 0x3fc, RZ, 0xc0, !PT ;  /* 0x000003fc11117812 */ /* 0x000fca00078ec0ff */
[----:B------:R0:W-:Y:S01]  /*1c40*/  ATOMS.POPC.INC.32 RZ, [R17+UR7] ;  /* 0x0000000011ff7f8c */ /* 0x0001e2000d800007 */
[----:B------:R-:W-:Y:S05]  /*1c50*/  BRA `(.L_x_2005) ;  /* 0x0000000000447947 */ /* 0x000fea0003800000 */
.L_x_2004:
        /* <DEDUP_REMOVED lines=17> */
.L_x_2005:
[----:B------:R-:W-:Y:S05]  /*1d70*/  BSYNC.RECONVERGENT B2 ;  /* 0x0000000000027941 */ /* 0x000fea0003800200 */
.L_x_2003:
[----:B0-----:R-:W-:-:S07]  /*1d80*/  LOP3.LUT R17, R9, 0x400, RZ, 0xfc, !PT ;  /* 0x0000040009117812 */ /* 0x001fce00078efcff */
.L_x_2002:
[----:B------:R-:W-:Y:S05]  /*1d90*/  BSYNC.RECONVERGENT B1 ;  /* 0x0000000000017941 */ /* 0x000fea0003800200 */
.L_x_2001:
[----:B------:R-:W-:-:S13]  /*1da0*/  ISETP.GE.U32.AND P0, PT, R16, 0x400, PT ;  /* 0x000004001000780c */ /* 0x000fda0003f06070 */
[----:B------:R-:W-:Y:S05]  /*1db0*/  @!P0 BRA `(.L_x_2000) ;  /* 0x0000000800288947 */ /* 0x000fea0003800000 */
[----:B------:R-:W-:-:S04]  /*1dc0*/  IMAD.WIDE.U32 R10, R17, 0x4, R10 ;  /* 0x00000004110a7825 */ /* 0x000fc800078e000a */
[----:B-1----:R-:W-:Y:S01]  /*1dd0*/  VIADD R14, R17, 0x400 ;  /* 0x00000400110e7836 */ /* 0x002fe20000000000 */
[----:B------:R-:W-:-:S04]  /*1de0*/  IADD3 R10, P0, PT, R10, UR10, RZ ;  /* 0x0000000a0a0a7c10 */ /* 0x000fc8000ff1e0ff */
[----:B------:R-:W-:-:S04]  /*1df0*/  IADD3 R10, P1, PT, R10, 0x1000, RZ ;  /* 0x000010000a0a7810 */ /* 0x000fc80007f3e0ff */
[----:B------:R-:W-:-:S09]  /*1e00*/  IADD3.X R11, PT, PT, RZ, UR11, R11, P1, P0 ;  /* 0x0000000bff0b7c10 */ /* 0x000fd20008fe040b */
.L_x_2012:
        /* <DEDUP_REMOVED lines=33> */
.L_x_2007:
        /* <DEDUP_REMOVED lines=30> */
.L_x_2008:
[----:B------:R-:W-:Y:S05]  /*2200*/  BSYNC.RECONVERGENT B1 ;  /* 0x0000000000017941 */ /* 0x000fea0003800200 */
.L_x_2006:
        /* <DEDUP_REMOVED lines=43> */
.L_x_2010:
        /* <DEDUP_REMOVED lines=19> */
.L_x_2011:
[----:B------:R-:W-:Y:S05]  /*25f0*/  BSYNC.RECONVERGENT B1 ;  /* 0x0000000000017941 */ /* 0x000fea0003800200 */
.L_x_2009:
[----:B-1----:R-:W-:Y:S01]  /*2600*/  VIADD R15, R14, 0x400 ;  /* 0x000004000e0f7836 */ /* 0x002fe20000000000 */
[----:B------:R-:W-:Y:S01]  /*2610*/  IADD3 R10, P1, PT, R10, 0x2000, RZ ;  /* 0x000020000a0a7810 */ /* 0x000fe20007f3e0ff */
[----:B0-----:R-:W-:-:S03]  /*2620*/  VIADD R14, R14, 0x800 ;  /* 0x000008000e0e7836 */ /* 0x001fc60000000000 */
[----:B------:R-:W-:Y:S01]  /*2630*/  ISETP.GE.AND P0, PT, R15, R8, PT ;  /* 0x000000080f00720c */ /* 0x000fe20003f06270 */
[----:B------:R-:W-:-:S12]  /*2640*/  IMAD.X R11, RZ, RZ, R11, P1 ;  /* 0x000000ffff0b7224 */ /* 0x000fd800008e060b */
[----:B------:R-:W-:Y:S05]  /*2650*/  @!P0 BRA `(.L_x_2012) ;  /* 0xfffffff400ec8947 */ /* 0x000fea000383ffff */
.L_x_2000:
[----:B------:R-:W-:Y:S05]  /*2660*/  BSYNC.RECONVERGENT B0 ;  /* 0x0000000000007941 */ /* 0x000fea0003800200 */
.L_x_1999:
[----:B------:R-:W0:Y:S08]  /*2670*/  S2UR UR13, SR_CgaCtaId ;  /* 0x00000000000d79c3 */ /* 0x000e300000008800 */
[----:B------:R-:W-:Y:S01]  /*2680*/  BAR.SYNC.DEFER_BLOCKING 0x0 ;  /* 0x0000000000007b1d */ /* 0x000fe20000010000 */
[----:B------:R-:W-:-:S05]  /*2690*/  ISETP.GT.U32.AND P0, PT, R9, 0xff, PT ;  /* 0x000000ff0900780c */ /* 0x000fca0003f04070 */
[----:B------:R-:W-:Y:S01]  /*26a0*/  UMOV UR12, 0x400 ;  /* 0x00000400000c7882 */ /* 0x000fe20000000000 */
[----:B------:R-:W-:Y:S01]  /*26b0*/  BSSY.RECONVERGENT B0, `(.L_x_2013) ;  /* 0x0000009000007945 */ /* 0x000fe20003800200 */
[----:B0-----:R-:W-:-:S09]  /*26c0*/  ULEA UR11, UR13, UR12, 0x18 ;  /* 0x0000000c0d0b7291 */ /* 0x001fd2000f8ec0ff */
[----:B------:R-:W0:Y:S01]  /*26d0*/  LDS R12, [UR11+0xd00] ;  /* 0x000d000bff0c7984 */ /* 0x000e220008000800 */
[----:B------:R-:W-:Y:S05]  /*26e0*/  @P0 BRA `(.L_x_2014) ;  /* 0x0000000000140947 */ /* 0x000fea0003800000 */
[----:B------:R-:W-:Y:S01]  /*26f0*/  ISETP.NE.AND P1, PT, R9, 0xff, PT ;  /* 0x000000ff0900780c */ /* 0x000fe20003f25270 */
[----:B------:R-:W-:-:S12]  /*2700*/  LDS R11, [R0+UR7] ;  /* 0x00000007000b7984 */ /* 0x000fd80008000800 */
[----:B------:R-:W2:Y:S02]  /*2710*/  @P1 LDS R8, [R0+UR7+0x4] ;  /* 0x0000040700081984 */ /* 0x000ea40008000800 */
[----:B--2---:R-:W-:-:S05]  /*2720*/  @P1 IMAD.IADD R11, R11, 0x1, R8 ;  /* 0x000000010b0b1824 */ /* 0x004fca00078e0208 */
[----:B------:R2:W-:Y:S02]  /*2730*/  STS [R0+UR7+0x600], R11 ;  /* 0x0006000b00007988 */ /* 0x0005e40008000807 */
.L_x_2014:
[----:B------:R-:W-:Y:S05]  /*2740*/  BSYNC.RECONVERGENT B0 ;  /* 0x0000000000007941 */ /* 0x000fea0003800200 */
.L_x_2013:
[----:B------:R-:W-:Y:S06]  /*2750*/  BAR.SYNC.DEFER_BLOCKING 0x0 ;  /* 0x0000000000007b1d */ /* 0x000fec0000010000 */
[----:B------:R-:W-:Y:S04]  /*2760*/  BSSY.RECONVERGENT B0, `(.L_x_2015) ;  /* 0x0000007000007945 */ /* 0x000fe80003800200 */
[----:B------:R-:W-:Y:S05]  /*2770*/  @P0 BRA `(.L_x_2016) ;  /* 0x0000000000140947 */ /* 0x000fea0003800000 */
[----:B------:R-:W-:Y:S01]  /*2780*/  ISETP.GT.U32.AND P1, PT, R9, 0xfd, PT ;  /* 0x000000fd0900780c */ /* 0x000fe20003f24070 */
[----:B--2---:R-:W-:-:S12]  /*2790*/  LDS R11, [R0+UR7+0x600] ;  /* 0x00060007000b7984 */ /* 0x004fd80008000800 */
[----:B------:R-:W2:Y:S02]  /*27a0*/  @!P1 LDS R8, [R0+UR7+0x608] ;  /* 0x0006080700089984 */ /* 0x000ea40008000800 */
[----:B--2---:R-:W-:-:S05]  /*27b0*/  @!P1 IMAD.IADD R11, R11, 0x1, R8 ;  /* 0x000000010b0b9824 */ /* 0x004fca00078e0208 */
[----:B------:R3:W-:Y:S02]  /*27c0*/  STS [R0+UR7], R11 ;  /* 0x0000000b00007988 */ /* 0x0007e40008000807 */
.L_x_2016:
[----:B------:R-:W-:Y:S05]  /*27d0*/  BSYNC.RECONVERGENT B0 ;  /* 0x0000000000007941 */ /* 0x000fea0003800200 */
.L_x_2015:
[----:B------:R-:W-:Y:S06]  /*27e0*/  BAR.SYNC.DEFER_BLOCKING 0x0 ;  /* 0x0000000000007b1d */ /* 0x000fec0000010000 */
[----:B------:R-:W-:Y:S04]  /*27f0*/  BSSY.RECONVERGENT B0, `(.L_x_2017) ;  /* 0x0000007000007945 */ /* 0x000fe80003800200 */
[----:B------:R-:W-:Y:S05]  /*2800*/  @P0 BRA `(.L_x_2018) ;  /* 0x0000000000140947 */ /* 0x000fea0003800000 */
[----:B------:R-:W-:Y:S01]  /*2810*/  ISETP.GT.U32.AND P1, PT, R9, 0xfb, PT ;  /* 0x000000fb0900780c */ /* 0x000fe20003f24070 */
[----:B--23--:R-:W-:-:S12]  /*2820*/  LDS R11, [R0+UR7] ;  /* 0x00000007000b7984 */ /* 0x00cfd80008000800 */
[----:B------:R-:W2:Y:S02]  /*2830*/  @!P1 LDS R8, [R0+UR7+0x10] ;  /* 0x0000100700089984 */ /* 0x000ea40008000800 */
[----:B--2---:R-:W-:-:S05]  /*2840*/  @!P1 IMAD.IADD R11, R11, 0x1, R8 ;  /* 0x000000010b0b9824 */ /* 0x004fca00078e0208 */
[----:B------:R4:W-:Y:S02]  /*2850*/  STS [R0+UR7+0x600], R11 ;  /* 0x0006000b00007988 */ /* 0x0009e40008000807 */
.L_x_2018:
[----:B------:R-:W-:Y:S05]  /*2860*/  BSYNC.RECONVERGENT B0 ;  /* 0x0000000000007941 */ /* 0x000fea0003800200 */
.L_x_2017:
[----:B------:R-:W-:Y:S06]  /*2870*/  BAR.SYNC.DEFER_BLOCKING 0x0 ;  /* 0x0000000000007b1d */ /* 0x000fec0000010000 */
[----:B------:R-:W-:Y:S04]  /*2880*/  BSSY.RECONVERGENT B0, `(.L_x_2019) ;  /* 0x0000007000007945 */ /* 0x000fe80003800200 */
[----:B------:R-:W-:Y:S05]  /*2890*/  @P0 BRA `(.L_x_2020) ;  /* 0x0000000000140947 */ /* 0x000fea0003800000 */
[----:B------:R-:W-:Y:S01]  /*28a0*/  ISETP.GT.U32.AND P1, PT, R9, 0xf7, PT ;  /* 0x000000f70900780c */ /* 0x000fe20003f24070 */
[----:B--234-:R-:W-:-:S12]  /*28b0*/  LDS R11, [R0+UR7+0x600] ;  /* 0x00060007000b7984 */ /* 0x01cfd80008000800 */
[----:B------:R-:W2:Y:S02]  /*28c0*/  @!P1 LDS R8, [R0+UR7+0x620] ;  /* 0x0006200700089984 */ /* 0x000ea40008000800 */
[----:B--2---:R-:W-:-:S05]  /*28d0*/  @!P1 IMAD.IADD R11, R11, 0x1, R8 ;  /* 0x000000010b0b9824 */ /* 0x004fca00078e0208 */
[----:B------:R2:W-:Y:S02]  /*28e0*/  STS [R0+UR7], R11 ;  /* 0x0000000b00007988 */ /* 0x0005e40008000807 */
.L_x_2020:
[----:B------:R-:W-:Y:S05]  /*28f0*/  BSYNC.RECONVERGENT B0 ;  /* 0x0000000000007941 */ /* 0x000fea0003800200 */
.L_x_2019:
[----:B------:R-:W-:Y:S06]  /*2900*/  BAR.SYNC.DEFER_BLOCKING 0x0 ;  /* 0x0000000000007b1d */ /* 0x000fec0000010000 */
[----:B------:R-:W-:Y:S04]  /*2910*/  BSSY.RECONVERGENT B0, `(.L_x_2021) ;  /* 0x0000007000007945 */ /* 0x000fe80003800200 */
[----:B------:R-:W-:Y:S05]  /*2920*/  @P0 BRA `(.L_x_2022) ;  /* 0x0000000000140947 */ /* 0x000fea0003800000 */
[----:B------:R-:W-:Y:S01]  /*2930*/  ISETP.GT.U32.AND P1, PT, R9, 0xef, PT ;  /* 0x000000ef0900780c */ /* 0x000fe20003f24070 */
[----:B--234-:R-:W-:-:S12]  /*2940*/  LDS R11, [R0+UR7] ;  /* 0x00000007000b7984 */ /* 0x01cfd80008000800 */
[----:B------:R-:W2:Y:S02]  /*2950*/  @!P1 LDS R8, [R0+UR7+0x40] ;  /* 0x0000400700089984 */ /* 0x000ea40008000800 */
[----:B--2---:R-:W-:-:S05]  /*2960*/  @!P1 IMAD.IADD R11, R11, 0x1, R8 ;  /* 0x000000010b0b9824 */ /* 0x004fca00078e0208 */
[----:B------:R2:W-:Y:S02]  /*2970*/  STS [R0+UR7+0x600], R11 ;  /* 0x0006000b00007988 */ /* 0x0005e40008000807 */
.L_x_2022:
[----:B------:R-:W-:Y:S05]  /*2980*/  BSYNC.RECONVERGENT B0 ;  /* 0x0000000000007941 */ /* 0x000fea0003800200 */
.L_x_2021:
        /* <DEDUP_REMOVED lines=8> */
.L_x_2024:
[----:B------:R-:W-:Y:S05]  /*2a10*/  BSYNC.RECONVERGENT B0 ;  /* 0x0000000000007941 */ /* 0x000fea0003800200 */
.L_x_2023:
        /* <DEDUP_REMOVED lines=8> */
.L_x_2026:
[----:B------:R-:W-:Y:S05]  /*2aa0*/  BSYNC.RECONVERGENT B0 ;  /* 0x0000000000007941 */ /* 0x000fea0003800200 */
.L_x_2025:
        /* <DEDUP_REMOVED lines=8> */
.L_x_2028:
[----:B------:R-:W-:Y:S05]  /*2b30*/  BSYNC.RECONVERGENT B0 ;  /* 0x0000000000007941 */ /* 0x000fea0003800200 */
.L_x_2027:
        /* <DEDUP_REMOVED lines=12> */
.L_x_2030:
[----:B------:R-:W-:Y:S05]  /*2c00*/  BSYNC.RECONVERGENT B0 ;  /* 0x0000000000007941 */ /* 0x000fea0003800200 */
.L_x_2029:
[----:B------:R-:W-:Y:S06]  /*2c10*/  BAR.SYNC.DEFER_BLOCKING 0x0 ;  /* 0x0000000000007b1d */ /* 0x000fec0000010000 */
[----:B------:R-:W-:Y:S01]  /*2c20*/  UMOV UR4, 0x18 ;  /* 0x0000001800047882 */ /* 0x000fe20000000000 */
[----:B------:R-:W-:Y:S01]  /*2c30*/  UMOV UR5, URZ ;  /* 0x000000ff00057c82 */ /* 0x000fe20008000000 */
[----:B0-----:R-:W2:Y:S02]  /*2c40*/  LDS R8, [UR11+0xc80] ;  /* 0x000c800bff087984 */ /* 0x001ea40008000800 */
[----:B--234-:R-:W-:-:S05]  /*2c50*/  LEA R11, R8, UR11, 0x2 ;  /* 0x0000000b080b7c11 */ /* 0x01cfca000f8e10ff */
[----:B------:R-:W0:Y:S02]  /*2c60*/  LDS R10, [R11+0x4] ;  /* 0x000004000b0a7984 */ /* 0x000e240000000800 */
[----:B0-----:R-:W-:Y:S01]  /*2c70*/  IMAD.IADD R13, R13, 0x1, -R10 ;  /* 0x000000010d0d7824 */ /* 0x001fe200078e0a0a */
[----:B------:R-:W-:-:S04]  /*2c80*/  VIMNMX R10, PT, PT, R12, 0x4000, PT ;  /* 0x000040000c0a7848 */ /* 0x000fc80003fe0100 */
        /* <DEDUP_REMOVED lines=10> */
[----:B------:R-:W-:Y:S02]  /*2d30*/  IMAD.U32 R11, RZ, RZ, UR13 ;  /* 0x0000000dff0b7e24 */ /* 0x000fe4000f8e00ff */
[----:B------:R-:W-:-:S03]  /*2d40*/  IMAD.MOV.U32 R15, RZ, RZ, R9 ;  /* 0x000000ffff0f7224 */ /* 0x000fc600078e0009 */
[----:B------:R-:W-:-:S05]  /*2d50*/  IMAD.U32 R12, RZ, RZ, UR4 ;  /* 0x00000004ff0c7e24 */ /* 0x000fca000f8e00ff */
[----:B------:R-:W-:-:S05]  /*2d60*/  LEA R11, R11, R12, 0x18 ;  /* 0x0000000c0b0b7211 */ /* 0x000fca00078ec0ff */
[----:B------:R-:W-:-:S07]  /*2d70*/  IMAD.IADD R12, R0, 0x1, R11 ;  /* 0x00000001000c7824 */ /* 0x000fce00078e020b */
.L_x_2037:
[----:B0-2---:R-:W0:Y:S02]  /*2d80*/  LDS R17, [R12] ;  /* 0x000000000c117984 */ /* 0x005e240000000800 */
        /* <DEDUP_REMOVED lines=12> */
[----:B------:R-:W2:Y:S01]  /*2e50*/  S2UR UR6, SR_CgaCtaId ;  /* 0x00000000000679c3 */ /* 0x000ea20000008800 */
[----:B------:R-:W-:Y:S01]  /*2e60*/  VOTEU.ANY UR10, UPT, PT ;  /* 0x00000000000a7886 */ /* 0x000fe200038e0100 */
[----:B------:R-:W-:Y:S01]  /*2e70*/  UMOV UR4, 0x400 ;  /* 0x0000040000047882 */ /* 0x000fe20000000000 */
[----:B------:R-:W0:Y:S01]  /*2e80*/  FLO.U32 R18, UR10 ;  /* 0x0000000a00127d00 */ /* 0x000e2200080e0000 */
[----:B------:R-:W-:Y:S01]  /*2e90*/  UIADD3 UR5, UPT, UPT, UR4, 0xc00, URZ ;  /* 0x00000c0004057890 */ /* 0x000fe2000fffe0ff */
[----:B------:R-:W3:Y:S01]  /*2ea0*/  S2R R20, SR_LTMASK ;  /* 0x0000000000147919 */ /* 0x000ee20000003900 */
[----:B------:R-:W-:Y:S01]  /*2eb0*/  UIADD3 UR4, UPT, UPT, UR4, 0xd80, URZ ;  /* 0x00000d8004047890 */ /* 0x000fe2000fffe0ff */
[----:B------:R-:W4:Y:S01]  /*2ec0*/  POPC R16, UR10 ;  /* 0x0000000a00107d09 */ /* 0x000f220008000000 */
[----:B--2---:R-:W-:Y:S02]  /*2ed0*/  ULEA UR5, UR6, UR5, 0x18 ;  /* 0x0000000506057291 */ /* 0x004fe4000f8ec0ff */
[----:B------:R-:W-:Y:S01]  /*2ee0*/  ULEA UR4, UR6, UR4, 0x18 ;  /* 0x0000000406047291 */ /* 0x000fe2000f8ec0ff */
[----:B0-----:R-:W-:-:S02]  /*2ef0*/  ISETP.EQ.U32.AND P0, PT, R18, R19, PT ;  /* 0x000000131200720c */ /* 0x001fc40003f02070 */
[----:B---3--:R-:W-:-:S04]  /*2f00*/  LOP3.LUT R20, R20, UR10, RZ, 0xc0, !PT ;  /* 0x0000000a14147c12 */ /* 0x008fc8000f8ec0ff */
[----:B------:R-:W0:Y:S07]  /*2f10*/  POPC R21, R20 ;  /* 0x0000001400157309 */ /* 0x000e2e0000000000 */
[----:B----4-:R-:W1:Y:S04]  /*2f20*/  @P0 ATOMS.ADD R19, [UR5], R16 ;  /* 0x00000010ff13098c */ /* 0x010e680008000005 */
[----:B-1----:R-:W0:Y:S02]  /*2f30*/  SHFL.IDX PT, R14, R19, R18, 0x1f ;  /* 0x00001f12130e7589 */ /* 0x002e2400000e0000 */
[----:B0-----:R-:W-:-:S05]  /*2f40*/  IMAD.IADD R14, R14, 0x1, R21 ;  /* 0x000000010e0e7824 */ /* 0x001fca00078e0215 */
[----:B------:R-:W-:-:S05]  /*2f50*/  LEA R14, R14, UR4, 0x2 ;  /* 0x000000040e0e7c11 */ /* 0x000fca000f8e10ff */
[----:B------:R0:W-:Y:S01]  /*2f60*/  STS [R14], R17 ;  /* 0x000000110e007388 */ /* 0x0001e20000000800 */
[----:B------:R-:W-:Y:S05]  /*2f70*/  BRA `(.L_x_2036) ;  /* 0x0000000000607947 */ /* 0x000fea0003800000 */
.L_x_2035:
[----:B------:R-:W-:-:S13]  /*2f80*/  ISETP.NE.AND P0, PT, R21, R8, PT ;  /* 0x000000081500720c */ /* 0x000fda0003f05270 */
[----:B------:R-:W-:Y:S05]  /*2f90*/  @P0 BRA `(.L_x_2036) ;  /* 0x0000000000580947 */ /* 0x000fea0003800000 */
[----:B------:R-:W0:Y:S01]  /*2fa0*/  S2R R19, SR_LANEID ;  /* 0x0000000000137919 */ /* 0x000e220000000000 */
[----:B------:R-:W2:Y:S01]  /*2fb0*/  S2UR UR5, SR_CgaCtaId ;  /* 0x00000000000579c3 */ /* 0x000ea20000008800 */
[----:B------:R-:W-:Y:S01]  /*2fc0*/  VOTEU.ANY UR6, UPT, PT ;  /* 0x0000000000067886 */ /* 0x000fe200038e0100 */
[----:B------:R-:W-:Y:S01]  /*2fd0*/  UMOV UR4, 0x400 ;  /* 0x0000040000047882 */ /* 0x000fe20000000000 */
[----:B------:R-:W0:Y:S01]  /*2fe0*/  FLO.U32 R18, UR6 ;  /* 0x0000000600127d00 */ /* 0x000e2200080e0000 */
[----:B------:R-:W-:Y:S01]  /*2ff0*/  UIADD3 UR4, UPT, UPT, UR4, 0xd00, URZ ;  /* 0x00000d0004047890 */ /* 0x000fe2000fffe0ff */
[----:B------:R-:W3:Y:S01]  /*3000*/  S2R R20, SR_LTMASK ;  /* 0x0000000000147919 */ /* 0x000ee20000003900 */
[----:B------:R-:W4:Y:S02]  /*3010*/  POPC R16, UR6 ;  /* 0x0000000600107d09 */ /* 0x000f240008000000 */
[----:B--2---:R-:W-:Y:S01]  /*3020*/  ULEA UR4, UR5, UR4, 0x18 ;  /* 0x0000000405047291 */ /* 0x004fe2000f8ec0ff */
[----:B0-----:R-:W-:-:S02]  /*3030*/  ISETP.EQ.U32.AND P0, PT, R18, R19, PT ;  /* 0x000000131200720c */ /* 0x001fc40003f02070 */
[----:B---3--:R-:W-:-:S04]  /*3040*/  LOP3.LUT R20, R20, UR6, RZ, 0xc0, !PT ;  /* 0x0000000614147c12 */ /* 0x008fc8000f8ec0ff */
[----:B------:R-:W0:Y:S07]  /*3050*/  POPC R21, R20 ;  /* 0x0000001400157309 */ /* 0x000e2e0000000000 */
[----:B----4-:R-:W1:Y:S04]  /*3060*/  @P0 ATOMS.ADD R19, [UR4+0x4], R16 ;  /* 0x00000410ff13098c */ /* 0x010e680008000004 */
[----:B-1----:R-:W0:Y:S02]  /*3070*/  SHFL.IDX PT, R14, R19, R18, 0x1f ;  /* 0x00001f12130e7589 */ /* 0x002e2400000e0000 */
        /* <DEDUP_REMOVED lines=8> */
.L_x_2036:
[----:B------:R-:W-:Y:S05]  /*3100*/  BSYNC.RECONVERGENT B1 ;  /* 0x0000000000017941 */ /* 0x000fea0003800200 */
.L_x_2034:
[----:B------:R-:W-:Y:S01]  /*3110*/  VIADD R12, R12, 0x1000 ;  /* 0x000010000c0c7836 */ /* 0x000fe20000000000 */
[----:B------:R-:W-:Y:S06]  /*3120*/  @!P1 BRA `(.L_x_2037) ;  /* 0xfffffffc00149947 */ /* 0x000fec000383ffff */
.L_x_2033:
[----:B------:R-:W-:Y:S05]  /*3130*/  BSYNC.RECONVERGENT B0 ;  /* 0x0000000000007941 */ /* 0x000fea0003800200 */
.L_x_2032:
        /* <DEDUP_REMOVED lines=13> */
.L_x_2039:
[----:B------:R-:W-:Y:S05]  /*3210*/  BSYNC.RECONVERGENT B0 ;  /* 0x0000000000007941 */ /* 0x000fea0003800200 */
.L_x_2038:
        /* <DEDUP_REMOVED lines=8> */
.L_x_2041:
[----:B------:R-:W-:Y:S05]  /*32a0*/  BSYNC.RECONVERGENT B0 ;  /* 0x0000000000007941 */ /* 0x000fea0003800200 */
.L_x_2040:
        /* <DEDUP_REMOVED lines=8> */
.L_x_2043:
[----:B------:R-:W-:Y:S05]  /*3330*/  BSYNC.RECONVERGENT B0 ;  /* 0x0000000000007941 */ /* 0x000fea0003800200 */
.L_x_2042:
        /* <DEDUP_REMOVED lines=8> */
.L_x_2045:
[----:B------:R-:W-:Y:S05]  /*33c0*/  BSYNC.RECONVERGENT B0 ;  /* 0x0000000000007941 */ /* 0x000fea0003800200 */
.L_x_2044:
        /* <DEDUP_REMOVED lines=8> */
.L_x_2047:
[----:B------:R-:W-:Y:S05]  /*3450*/  BSYNC.RECONVERGENT B0 ;  /* 0x0000000000007941 */ /* 0x000fea0003800200 */
.L_x_2046:
        /* <DEDUP_REMOVED lines=8> */
.L_x_2049:
[----:B------:R-:W-:Y:S05]  /*34e0*/  BSYNC.RECONVERGENT B0 ;  /* 0x0000000000007941 */ /* 0x000fea0003800200 */
.L_x_2048:
        /* <DEDUP_REMOVED lines=8> */
.L_x_2051:
[----:B------:R-:W-:Y:S05]  /*3570*/  BSYNC.RECONVERGENT B0 ;  /* 0x0000000000007941 */ /* 0x000fea0003800200 */
.L_x_2050:
        /* <DEDUP_REMOVED lines=8> */
.L_x_2053:
[----:B------:R-:W-:Y:S05]  /*3600*/  BSYNC.RECONVERGENT B0 ;  /* 0x0000000000007941 */ /* 0x000fea0003800200 */
.L_x_2052:
        /* <DEDUP_REMOVED lines=12> */
.L_x_2055:
[----:B------:R-:W-:Y:S05]  /*36d0*/  BSYNC.RECONVERGENT B0 ;  /* 0x0000000000007941 */ /* 0x000fea0003800200 */
.L_x_2054:
[----:B------:R-:W-:Y:S06]  /*36e0*/  BAR.SYNC.DEFER_BLOCKING 0x0 ;  /* 0x0000000000007b1d */ /* 0x000fec0000010000 */
[----:B------:R-:W-:Y:S01]  /*36f0*/  UMOV UR4, 0x10 ;  /* 0x0000001000047882 */ /* 0x000fe20000000000 */
[----:B------:R-:W-:Y:S01]  /*3700*/  UMOV UR5, 0x1 ;  /* 0x0000000100057882 */ /* 0x000fe20000000000 */
        /* <DEDUP_REMOVED lines=18> */
[----:B------:R-:W-:-:S04]  /*3830*/  LEA R11, R11, R12, 0x18 ;  /* 0x0000000c0b0b7211 */ /* 0x000fc800078ec0ff */
[----:B------:R-:W-:-:S07]  /*3840*/  IADD3 R12, PT, PT, R0, 0x10000, R11 ;  /* 0x00010000000c7810 */ /* 0x000fce0007ffe00b */
.L_x_2061:
[----:B012---:R-:W0:Y:S02]  /*3850*/  LDS R17, [R12] ;  /* 0x000000000c117984 */ /* 0x007e240000000800 */
        /* <DEDUP_REMOVED lines=8> */
[----:B-1----:R-:W-:-:S04]  /*38e0*/  SHF.R.U32.HI R14, RZ, 0x10, R22 ;  /* 0x00000010ff0e7819 */ /* 0x002fc80000011616 */
        /* <DEDUP_REMOVED lines=28> */
.L_x_2059:
        /* <DEDUP_REMOVED lines=19> */
.L_x_2060:
[----:B------:R-:W-:Y:S05]  /*3be0*/  BSYNC.RECONVERGENT B1 ;  /* 0x0000000000017941 */ /* 0x000fea0003800200 */
.L_x_2058:
[----:B------:R-:W-:Y:S01]  /*3bf0*/  VIADD R12, R12, 0x1000 ;  /* 0x000010000c0c7836 */ /* 0x000fe20000000000 */
[----:B------:R-:W-:Y:S06]  /*3c00*/  @!P1 BRA `(.L_x_2061) ;  /* 0xfffffffc00109947 */ /* 0x000fec000383ffff */
.L_x_2057:
[----:B------:R-:W-:Y:S05]  /*3c10*/  BSYNC.RECONVERGENT B0 ;  /* 0x0000000000007941 */ /* 0x000fea0003800200 */
.L_x_2056:
        /* <DEDUP_REMOVED lines=13> */
.L_x_2063:
[----:B------:R-:W-:Y:S05]  /*3cf0*/  BSYNC.RECONVERGENT B0 ;  /* 0x0000000000007941 */ /* 0x000fea0003800200 */
.L_x_2062:
        /* <DEDUP_REMOVED lines=8> */
.L_x_2065:
[----:B------:R-:W-:Y:S05]  /*3d80*/  BSYNC.RECONVERGENT B0 ;  /* 0x0000000000007941 */ /* 0x000fea0003800200 */
.L_x_2064:
        /* <DEDUP_REMOVED lines=8> */
.L_x_2067:
[----:B------:R-:W-:Y:S05]  /*3e10*/  BSYNC.RECONVERGENT B0 ;  /* 0x0000000000007941 */ /* 0x000fea0003800200 */
.L_x_2066:
        /* <DEDUP_REMOVED lines=8> */
.L_x_2069:
[----:B------:R-:W-:Y:S05]  /*3ea0*/  BSYNC.RECONVERGENT B0 ;  /* 0x0000000000007941 */ /* 0x000fea0003800200 */
.L_x_2068:
        /* <DEDUP_REMOVED lines=8> */
.L_x_2071:
[----:B------:R-:W-:Y:S05]  /*3f30*/  BSYNC.RECONVERGENT B0 ;  /* 0x0000000000007941 */ /* 0x000fea0003800200 */
.L_x_2070:
        /* <DEDUP_REMOVED lines=8> */
.L_x_2073:
[----:B------:R-:W-:Y:S05]  /*3fc0*/  BSYNC.RECONVERGENT B0 ;  /* 0x0000000000007941 */ /* 0x000fea0003800200 */
.L_x_2072:
        /* <DEDUP_REMOVED lines=8> */
.L_x_2075:
[----:B------:R-:W-:Y:S05]  /*4050*/  BSYNC.RECONVERGENT B0 ;  /* 0x0000000000007941 */ /* 0x000fea0003800200 */
.L_x_2074:
        /* <DEDUP_REMOVED lines=8> */
.L_x_2077:
[----:B------:R-:W-:Y:S05]  /*40e0*/  BSYNC.RECONVERGENT B0 ;  /* 0x0000000000007941 */ /* 0x000fea0003800200 */
.L_x_2076:
        /* <DEDUP_REMOVED lines=12> */
.L_x_2079:
[----:B------:R-:W-:Y:S05]  /*41b0*/  BSYNC.RECONVERGENT B0 ;  /* 0x0000000000007941 */ /* 0x000fea0003800200 */
.L_x_2078:
        /* <DEDUP_REMOVED lines=23> */
.L_x_2085:
        /* <DEDUP_REMOVED lines=27> */
[----:B---3--:R-:W1:Y:S04]  /*44e0*/  @P0 ATOMS.ADD R19, [UR4+0x4], R16 ;  /* 0x00000410ff13098c */ /* 0x008e680008000004 */
[----:B-1----:R-:W0:Y:S02]  /*44f0*/  SHFL.IDX PT, R14, R19, R18, 0x1f ;  /* 0x00001f12130e7589 */ /* 0x002e2400000e0000 */
        /* <DEDUP_REMOVED lines=9> */
.L_x_2083:
        /* <DEDUP_REMOVED lines=19> */
.L_x_2084:
[----:B------:R-:W-:Y:S05]  /*46c0*/  BSYNC.RECONVERGENT B1 ;  /* 0x0000000000017941 */ /* 0x000fea0003800200 */
.L_x_2082:
[----:B------:R-:W-:Y:S01]  /*46d0*/  VIADD R12, R12, 0x1000 ;  /* 0x000010000c0c7836 */ /* 0x000fe20000000000 */
[----:B------:R-:W-:Y:S06]  /*46e0*/  @!P1 BRA `(.L_x_2085) ;  /* 0xfffffffc00109947 */ /* 0x000fec000383ffff */
.L_x_2081:
[----:B------:R-:W-:Y:S05]  /*46f0*/  BSYNC.RECONVERGENT B0 ;  /* 0x0000000000007941 */ /* 0x000fea0003800200 */
.L_x_2080:
        /* <DEDUP_REMOVED lines=13> */
.L_x_2087:
[----:B------:R-:W-:Y:S05]  /*47d0*/  BSYNC.RECONVERGENT B0 ;  /* 0x0000000000007941 */ /* 0x000fea0003800200 */
.L_x_2086:
        /* <DEDUP_REMOVED lines=8> */
.L_x_2089:
[----:B------:R-:W-:Y:S05]  /*4860*/  BSYNC.RECONVERGENT B0 ;  /* 0x0000000000007941 */ /* 0x000fea0003800200 */
.L_x_2088:
        /* <DEDUP_REMOVED lines=8> */
.L_x_2091:
[----:B------:R-:W-:Y:S05]  /*48f0*/  BSYNC.RECONVERGENT B0 ;  /* 0x0000000000007941 */ /* 0x000fea0003800200 */
.L_x_2090:
        /* <DEDUP_REMOVED lines=8> */
.L_x_2093:
[----:B------:R-:W-:Y:S05]  /*4980*/  BSYNC.RECONVERGENT B0 ;  /* 0x0000000000007941 */ /* 0x000fea0003800200 */
.L_x_2092:
        /* <DEDUP_REMOVED lines=8> */
.L_x_2095:
[----:B------:R-:W-:Y:S05]  /*4a10*/  BSYNC.RECONVERGENT B0 ;  /* 0x0000000000007941 */ /* 0x000fea0003800200 */
.L_x_2094:
        /* <DEDUP_REMOVED lines=8> */
.L_x_2097:
[----:B------:R-:W-:Y:S05]  /*4aa0*/  BSYNC.RECONVERGENT B0 ;  /* 0x0000000000007941 */ /* 0x000fea0003800200 */
.L_x_2096:
        /* <DEDUP_REMOVED lines=8> */
.L_x_2099:
[----:B------:R-:W-:Y:S05]  /*4b30*/  BSYNC.RECONVERGENT B0 ;  /* 0x0000000000007941 */ /* 0x000fea0003800200 */
.L_x_2098:
        /* <DEDUP_REMOVED lines=8> */
.L_x_2101:
[----:B------:R-:W-:Y:S05]  /*4bc0*/  BSYNC.RECONVERGENT B0 ;  /* 0x0000000000007941 */ /* 0x000fea0003800200 */
.L_x_2100:
        /* <DEDUP_REMOVED lines=12> */
.L_x_2103:
[----:B------:R-:W-:Y:S05]  /*4c90*/  BSYNC.RECONVERGENT B0 ;  /* 0x0000000000007941 */ /* 0x000fea0003800200 */
.L_x_2102:
[----:B------:R-:W-:Y:S06]  /*4ca0*/  BAR.SYNC.DEFER_BLOCKING 0x0 ;  /* 0x0000000000007b1d */ /* 0x000fec0000010000 */
[----:B------:R-:W-:Y:S01]  /*4cb0*/  UMOV UR5, 0x1 ;  /* 0x0000000100057882 */ /* 0x000fe20000000000 */
[----:B0-----:R-:W4:Y:S02]  /*4cc0*/  LDS R8, [UR4+0xc80] ;  /* 0x000c8004ff087984 */ /* 0x001f240008000800 */
[----:B----4-:R-:W-:Y:S01]  /*4cd0*/  LEA R11, R8, UR4, 0x2 ;  /* 0x00000004080b7c11 */ /* 0x010fe2000f8e10ff */
[----:B------:R-:W-:-:S04]  /*4ce0*/  UMOV UR4, URZ ;  /* 0x000000ff00047c82 */ /* 0x000fc80008000000 */
[----:B------:R-:W0:Y:S02]  /*4cf0*/  LDS R10, [R11+0x4] ;  /* 0x000004000b0a7984 */ /* 0x000e240000000800 */
[----:B0-----:R-:W-:Y:S02]  /*4d00*/  ISETP.NE.AND P0, PT, R13, R10, PT ;  /* 0x0000000a0d00720c */ /* 0x001fe40003f05270 */
[----:B---3--:R-:W-:-:S11]  /*4d10*/  VIMNMX R10, PT, PT, R12, 0x4000, PT ;  /* 0x000040000c0a7848 */ /* 0x008fd60003fe0100 */
[----:B------:R-:W-:Y:S05]  /*4d20*/  @!P0 BRA `(.L_x_2031) ;  /* 0x0000000400288947 */ /* 0x000fea0003800000 */
[----:B------:R-:W-:Y:S01]  /*4d30*/  BAR.SYNC.DEFER_BLOCKING 0x0 ;  /* 0x0000000000007b1d */ /* 0x000fe20000010000 */
[----:B------:R-:W-:-:S05]  /*4d40*/  ISETP.GT.U32.AND P0, PT, R9, 0x100, PT ;  /* 0x000001000900780c */ /* 0x000fca0003f04070 */
[----:B------:R-:W0:Y:S01]  /*4d50*/  LDCU UR10, c[0x0][0x39c] ;  /* 0x00007380ff0a77ac */ /* 0x000e220008000800 */
[----:B------:R-:W-:Y:S07]  /*4d60*/  BSSY.RECONVERGENT B0, `(.L_x_2104) ;  /* 0x0000044000007945 */ /* 0x000fee0003800200 */
[----:B------:R3:W-:Y:S01]  /*4d70*/  @!P0 STS [R0+UR7], RZ ;  /* 0x000000ff00008988 */ /* 0x0007e20008000807 */
[----:B------:R-:W-:Y:S01]  /*4d80*/  BAR.SYNC.DEFER_BLOCKING 0x0 ;  /* 0x0000000000007b1d */ /* 0x000fe20000010000 */
[----:B------:R-:W-:-:S13]  /*4d90*/  ISETP.GT.AND P0, PT, R12, R9, PT ;  /* 0x000000090c00720c */ /* 0x000fda0003f04270 */
[----:B0--3--:R-:W-:Y:S05]  /*4da0*/  @!P0 BRA `(.L_x_2105) ;  /* 0x0000000000fc8947 */ /* 0x009fea0003800000 */
[----:B------:R-:W-:Y:S01]  /*4db0*/  UIADD3 UR4, UPT, UPT, UR12, 0x2d90, URZ ;  /* 0x00002d900c047890 */ /* 0x000fe2000fffe0ff */
[----:B------:R-:W-:-:S03]  /*4dc0*/  IMAD.MOV.U32 R11, RZ, RZ, R9 ;  /* 0x000000ffff0b7224 */ /* 0x000fc600078e0009 */
[----:B------:R-:W-:-:S06]  /*4dd0*/  ULEA UR4, UR13, UR4, 0x18 ;  /* 0x000000040d047291 */ /* 0x000fcc000f8ec0ff */
[----:B------:R-:W-:-:S05]  /*4de0*/  IMAD.U32 R13, RZ, RZ, UR4 ;  /* 0x00000004ff0d7e24 */ /* 0x000fca000f8e00ff */
[----:B------:R-:W-:-:S07]  /*4df0*/  IADD3 R12, PT, PT, R0, 0x10000, R13 ;  /* 0x00010000000c7810 */ /* 0x000fce0007ffe00d */
.L_x_2109:
[----:B01----:R-:W1:Y:S02]  /*4e00*/  LDS R13, [R12] ;  /* 0x000000000c0d7984 */ /* 0x003e640000000800 */
[----:B-12---:R-:W-:-:S06]  /*4e10*/  IMAD.WIDE R14, R13, 0x4, R6 ;  /* 0x000000040d0e7825 */ /* 0x006fcc00078e0206 */
        /* <DEDUP_REMOVED lines=34> */
.L_x_2107:
        /* <DEDUP_REMOVED lines=19> */
.L_x_2108:
[----:B------:R-:W-:Y:S05]  /*5170*/  BSYNC.RECONVERGENT B1 ;  /* 0x0000000000017941 */ /* 0x000fea0003800200 */
.L_x_2106:
[----:B------:R-:W-:Y:S01]  /*5180*/  VIADD R12, R12, 0x1000 ;  /* 0x000010000c0c7836 */ /* 0x000fe20000000000 */
[----:B------:R-:W-:Y:S06]  /*5190*/  @!P1 BRA `(.L_x_2109) ;  /* 0xfffffffc00189947 */ /* 0x000fec000383ffff */
.L_x_2105:
[----:B------:R-:W-:Y:S05]  /*51a0*/  BSYNC.RECONVERGENT B0 ;  /* 0x0000000000007941 */ /* 0x000fea0003800200 */
.L_x_2104:
[----:B------:R-:W-:Y:S06]  /*51b0*/  BAR.SYNC.DEFER_BLOCKING 0x0 ;  /* 0x0000000000007b1d */ /* 0x000fec0000010000 */
[----:B------:R-:W-:Y:S05]  /*51c0*/  BRA `(.L_x_1998) ;  /* 0x0000000000b87947 */ /* 0x000fea0003800000 */
.L_x_2031:
        /* <DEDUP_REMOVED lines=8> */
[----:B-12---:R-:W-:-:S07]  /*5250*/  VIADD R14, R12, UR6 ;  /* 0x000000060c0e7c36 */ /* 0x006fce0008000000 */
.L_x_2114:
        /* <DEDUP_REMOVED lines=33> */
.L_x_2113:
[----:B------:R-:W-:Y:S05]  /*5470*/  BSYNC.RECONVERGENT B1 ;  /* 0x0000000000017941 */ /* 0x000fea0003800200 */
.L_x_2112:
[----:B------:R-:W-:Y:S05]  /*5480*/  @!P1 BRA `(.L_x_2114) ;  /* 0xfffffffc00749947 */ /* 0x000fea000383ffff */
.L_x_2111:
[----:B------:R-:W-:Y:S05]  /*5490*/  BSYNC.RECONVERGENT B0 ;  /* 0x0000000000007941 */ /* 0x000fea0003800200 */
.L_x_2110:
[----:B------:R-:W-:Y:S06]  /*54a0*/  BAR.SYNC.DEFER_BLOCKING 0x0 ;  /* 0x0000000000007b1d */ /* 0x000fec0000010000 */
.L_x_1998:
[----:B------:R-:W3:Y:S02]  /*54b0*/  LDCU UR6, c[0x0][0x39c] ;  /* 0x00007380ff0677ac */ /* 0x000ee40008000800 */
[----:B---3--:R-:W-:-:S13]  /*54c0*/  ISETP.GE.AND P0, PT, R9, UR6, PT ;  /* 0x0000000609007c0c */ /* 0x008fda000bf06270 */
[----:B------:R-:W-:Y:S05]  /*54d0*/  @P0 EXIT ;  /* 0x000000000000094d */ /* 0x000fea0003800000 */
[----:B------:R-:W-:Y:S01]  /*54e0*/  LOP3.LUT R6, RZ, R9, RZ, 0x33, !PT ;  /* 0x00000009ff067212 */ /* 0x000fe200078e33ff */
[----:B------:R-:W-:Y:S04]  /*54f0*/  BSSY.RECONVERGENT B0, `(.L_x_2115) ;  /* 0x000000d000007945 */ /* 0x000fe80003800200 */
[----:B------:R-:W-:-:S05]  /*5500*/  VIADD R6, R6, UR6 ;  /* 0x0000000606067c36 */ /* 0x000fca0008000000 */
[C---:B------:R-:W-:Y:S02]  /*5510*/  LOP3.LUT P0, RZ, R6.reuse, 0x400, RZ, 0xc0, !PT ;  /* 0x0000040006ff7812 */ /* 0x040fe4000780c0ff */
[----:B------:R-:W-:-:S11]  /*5520*/  ISETP.GE.U32.AND P1, PT, R6, 0x400, PT ;  /* 0x000004000600780c */ /* 0x000fd60003f26070 */
[----:B------:R-:W-:Y:S05]  /*5530*/  @P0 BRA `(.L_x_2116) ;  /* 0x0000000000200947 */ /* 0x000fea0003800000 */
[----:B------:R-:W3:Y:S01]  /*5540*/  S2UR UR5, SR_CgaCtaId ;  /* 0x00000000000579c3 */ /* 0x000ee20000008800 */
[----:B------:R-:W-:Y:S01]  /*5550*/  UMOV UR4, 0x400 ;  /* 0x0000040000047882 */ /* 0x000fe20000000000 */
[C---:B------:R-:W-:Y:S01]  /*5560*/  IMAD.WIDE.U32 R2, R9.reuse, 0x4, R2 ;  /* 0x0000000409027825 */ /* 0x040fe200078e0002 */
[----:B------:R-:W-:Y:S01]  /*5570*/  UIADD3 UR4, UPT, UPT, UR4, 0xd80, URZ ;  /* 0x00000d8004047890 */ /* 0x000fe2000fffe0ff */
[----:B01----:R-:W-:-:S03]  /*5580*/  LOP3.LUT R9, R9, 0x400, RZ, 0xfc, !PT ;  /* 0x0000040009097812 */ /* 0x003fc600078efcff */
[----:B---3--:R-:W-:-:S09]  /*5590*/  ULEA UR4, UR5, UR4, 0x18 ;  /* 0x0000000405047291 */ /* 0x008fd2000f8ec0ff */
[----:B------:R-:W0:Y:S04]  /*55a0*/  LDS R7, [R0+UR4] ;  /* 0x0000000400077984 */ /* 0x000e280008000800 */
[----:B0-----:R3:W-:Y:S02]  /*55b0*/  STG.E desc[UR8][R2.64], R7 ;  /* 0x0000000702007986 */ /* 0x0017e4000c101908 */
.L_x_2116:
[----:B------:R-:W-:Y:S05]  /*55c0*/  BSYNC.RECONVERGENT B0 ;  /* 0x0000000000007941 */ /* 0x000fea0003800200 */
.L_x_2115:
[----:B------:R-:W-:Y:S05]  /*55d0*/  @!P1 EXIT ;  /* 0x000000000000994d */ /* 0x000fea0003800000 */
[----:B------:R-:W4:Y:S01]  /*55e0*/  S2UR UR5, SR_CgaCtaId ;  /* 0x00000000000579c3 */ /* 0x000f220000008800 */
[----:B------:R-:W5:Y:S01]  /*55f0*/  LDCU.64 UR10, c[0x0][0x388] ;  /* 0x00007100ff0a77ac */ /* 0x000f620008000a00 */
[----:B------:R-:W-:Y:S01]  /*5600*/  IMAD.WIDE.U32 R4, R9, 0x4, R4 ;  /* 0x0000000409047825 */ /* 0x000fe200078e0004 */
[----:B------:R-:W-:Y:S02]  /*5610*/  UMOV UR4, 0x400 ;  /* 0x0000040000047882 */ /* 0x000fe40000000000 */
[----:B------:R-:W-:Y:S01]  /*5620*/  UIADD3 UR4, UPT, UPT, UR4, 0xd80, URZ ;  /* 0x00000d8004047890 */ /* 0x000fe2000fffe0ff */
[----:B-----5:R-:W-:-:S04]  /*5630*/  IADD3 R4, P0, PT, R4, UR10, RZ ;  /* 0x0000000a04047c10 */ /* 0x020fc8000ff1e0ff */
[----:B------:R-:W-:Y:S01]  /*5640*/  IADD3 R4, P1, PT, R4, 0x1000, RZ ;  /* 0x0000100004047810 */ /* 0x000fe20007f3e0ff */
[----:B----4-:R-:W-:-:S03]  /*5650*/  ULEA UR4, UR5, UR4, 0x18 ;  /* 0x0000000405047291 */ /* 0x010fc6000f8ec0ff */
[----:B------:R-:W-:-:S03]  /*5660*/  IADD3.X R11, PT, PT, RZ, UR11, R5, P1, P0 ;  /* 0x0000000bff0b7c10 */ /* 0x000fc60008fe0405 */
[----:B------:R-:W-:-:S05]  /*5670*/  LEA R0, R9, UR4, 0x2 ;  /* 0x0000000409007c11 */ /* 0x000fca000f8e10ff */
[----:B------:R-:W-:-:S07]  /*5680*/  VIADD R0, R0, 0x1000 ;  /* 0x0000100000007836 */ /* 0x000fce0000000000 */
.L_x_2117:
[----:B----4-:R-:W4:Y:S01]  /*5690*/  LDS R5, [R0+-0x1000] ;  /* 0xfff0000000057984 */ /* 0x010f220000000800 */
[----:B---3--:R-:W-:Y:S02]  /*56a0*/  IMAD.MOV.U32 R2, RZ, RZ, R4 ;  /* 0x000000ffff027224 */ /* 0x008fe400078e0004 */
[----:B------:R-:W-:Y:S01]  /*56b0*/  IMAD.MOV.U32 R3, RZ, RZ, R11 ;  /* 0x000000ffff037224 */ /* 0x000fe200078e000b */
[----:B------:R3:W5:Y:S01]  /*56c0*/  LDS R7, [R0] ;  /* 0x0000000000077984 */ /* 0x0007620000000800 */
[----:B01----:R-:W-:Y:S01]  /*56d0*/  VIADD R9, R9, 0x800 ;  /* 0x0000080009097836 */ /* 0x003fe20000000000 */
[----:B------:R-:W-:-:S04]  /*56e0*/  IADD3 R4, P1, PT, R2, 0x2000, RZ ;  /* 0x0000200002047810 */ /* 0x000fc80007f3e0ff */
[----:B------:R-:W-:Y:S01]  /*56f0*/  ISETP.GE.AND P0, PT, R9, UR6, PT ;  /* 0x0000000609007c0c */ /* 0x000fe2000bf06270 */
[----:B------:R-:W-:Y:S02]  /*5700*/  IMAD.X R11, RZ, RZ, R3, P1 ;  /* 0x000000ffff0b7224 */ /* 0x000fe400008e0603 */
[----:B---3--:R-:W-:Y:S01]  /*5710*/  VIADD R0, R0, 0x2000 ;  /* 0x0000200000007836 */ /* 0x008fe20000000000 */
[----:B----4-:R4:W-:Y:S04]  /*5720*/  STG.E desc[UR8][R2.64+-0x1000], R5 ;  /* 0xfff0000502007986 */ /* 0x0109e8000c101908 */
[----:B-----5:R4:W-:Y:S05]  /*5730*/  STG.E desc[UR8][R2.64], R7 ;  /* 0x0000000702007986 */ /* 0x0209ea000c101908 */
[----:B------:R-:W-:Y:S05]  /*5740*/  @!P0 BRA `(.L_x_2117) ;  /* 0xfffffffc00d08947 */ /* 0x000fea000383ffff */
[----:B------:R-:W-:Y:S05]  /*5750*/  EXIT ;  /* 0x000000000000794d */ /* 0x000fea0003800000 */
.L_x_2118:
        /* <DEDUP_REMOVED lines=10> */
.L_x_2131:


//--------------------- .text._ZN3cub18CUB_300001_SM_10306detail11EmptyKernelIvEEvv --------------------------
	.section	.text._ZN3cub18CUB_300001_SM_10306detail11EmptyKernelIvEEvv,"ax",@progbits
	.align	128
        .global         _ZN3cub18CUB_300001_SM_10306detail11EmptyKernelIvEEvv
        .type           _ZN3cub18CUB_300001_SM_10306detail11EmptyKernelIvEEvv,@function
        .size           _ZN3cub18CUB_300001_SM_10306detail11EmptyKernelIvEEvv,(.L_x_2132 - _ZN3cub18CUB_300001_SM_10306detail11EmptyKernelIvEEvv)
        .other          _ZN3cub18CUB_300001_SM_10306detail11EmptyKernelIvEEvv,@"STO_CUDA_ENTRY STV_DEFAULT"
_ZN3cub18CUB_300001_SM_10306detail11EmptyKernelIvEEvv:
.text._ZN3cub18CUB_300001_SM_10306detail11EmptyKernelIvEEvv:
[----:B------:R-:W-:Y:S01]  /*0000*/  LDC R1, c[0x0][0x37c] ;  /* 0x0000df00ff017b82 */ /* 0x000fe20000000800 */
[----:B------:R-:W-:Y:S05]  /*0010*/  EXIT ;  /* 0x000000000000794d */ /* 0x000fea0003800000 */
.L_x_2119:
        /* <DEDUP_REMOVED lines=14> */
.L_x_2132:


//--------------------- .nv.shared._ZN4vllm10persistent22persistent_topk_kernelILj1EEEvNS0_20PersistentTopKParamsE --------------------------
	.section	.nv.shared._ZN4vllm10persistent22persistent_topk_kernelILj1EEEvNS0_20PersistentTopKParamsE,"aw",@nobits
	.sectionflags	@""
	.align	16
	.zero		1024


//--------------------- .nv.shared.reserved.0     --------------------------
	.section	.nv.shared.reserved.0,"aw",@nobits
	.weak		__nv_reservedSMEM_offset_0_alias
	.size		__nv_reservedSMEM_offset_0_alias, 0, 64
	.other		__nv_reservedSMEM_offset_0_alias,@"STO_CUDA_RESERVED_SHARED STV_DEFAULT"
__nv_reservedSMEM_offset_0_alias:
	.zero		0
	.zero		64


//--------------------- .nv.global                --------------------------
	.section	.nv.global,"aw",@nobits
.nv.global:
	.type		_ZN37_INTERNAL_1185ba60_7_topk_cu_8dabdab76thrust24THRUST_300001_SM_1030_NS12placeholders2_5E,@object
	.size		_ZN37_INTERNAL_1185ba60_7_topk_cu_8dabdab76thrust24THRUST_300001_SM_1030_NS12placeholders2_5E,(_ZN37_INTERNAL_1185ba60_7_topk_cu_8dabdab74cuda3std3__45__cpo6cbeginE - _ZN37_INTERNAL_1185ba60_7_topk_cu_8dabdab76thrust24THRUST_300001_SM_1030_NS12placeholders2_5E)
_ZN37_INTERNAL_1185ba60_7_topk_cu_8dabdab76thrust24THRUST_300001_SM_1030_NS12placeholders2_5E:
	.zero		1
	.type		_ZN37_INTERNAL_1185ba60_7_topk_cu_8dabdab74cuda3std3__45__cpo6cbeginE,@object
	.size		_ZN37_INTERNAL_1185ba60_7_topk_cu_8dabdab74cuda3std3__45__cpo6cbeginE,(_ZN37_INTERNAL_1185ba60_7_topk_cu_8dabdab74cuda3std6ranges3__45__cpo6cbeginE - _ZN37_INTERNAL_1185ba60_7_topk_cu_8dabdab74cuda3std3__45__cpo6cbeginE)
_ZN37_INTERNAL_1185ba60_7_topk_cu_8dabdab74cuda3std3__45__cpo6cbeginE:
	.zero		1
	.type		_ZN37_INTERNAL_1185ba60_7_topk_cu_8dabdab74cuda3std6ranges3__45__cpo6cbeginE,@object
	.size		_ZN37_INTERNAL_1185ba60_7_topk_cu_8dabdab74cuda3std6ranges3__45__cpo6cbeginE,(_ZN37_INTERNAL_1185ba60_7_topk_cu_8dabdab74cuda3std3__48in_placeE - _ZN37_INTERNAL_1185ba60_7_topk_cu_8dabdab74cuda3std6ranges3__45__cpo6cbeginE)
_ZN37_INTERNAL_1185ba60_7_topk_cu_8dabdab74cuda3std6ranges3__45__cpo6cbeginE:
	.zero		1
	.type		_ZN37_INTERNAL_1185ba60_7_topk_cu_8dabdab74cuda3std3__48in_placeE,@object
	.size		_ZN37_INTERNAL_1185ba60_7_topk_cu_8dabdab74cuda3std3__48in_placeE,(_ZN37_INTERNAL_1185ba60_7_topk_cu_8dabdab74cuda3std6ranges3__45__cpo4sizeE - _ZN37_INTERNAL_1185ba60_7_topk_cu_8dabdab74cuda3std3__48in_placeE)
_ZN37_INTERNAL_1185ba60_7_topk_cu_8dabdab74cuda3std3__48in_placeE:
	.zero		1
	.type		_ZN37_INTERNAL_1185ba60_7_topk_cu_8dabdab74cuda3std6ranges3__45__cpo4sizeE,@object
	.size		_ZN37_INTERNAL_1185ba60_7_topk_cu_8dabdab74cuda3std6ranges3__45__cpo4sizeE,(_ZN37_INTERNAL_1185ba60_7_topk_cu_8dabdab76thrust24THRUST_300001_SM_1030_NS12placeholders2_9E - _ZN37_INTERNAL_1185ba60_7_topk_cu_8dabdab74cuda3std6ranges3__45__cpo4sizeE)
_ZN37_INTERNAL_1185ba60_7_topk_cu_8dabdab74cuda3std6ranges3__45__cpo4sizeE:
	.zero		1
	.type		_ZN37_INTERNAL_1185ba60_7_topk_cu_8dabdab76thrust24THRUST_300001_SM_1030_NS12placeholders2_9E,@object
	.size		_ZN37_INTERNAL_1185ba60_7_topk_cu_8dabdab76thrust24THRUST_300001_SM_1030_NS12placeholders2_9E,(_ZN37_INTERNAL_1185ba60_7_topk_cu_8dabdab74cuda3std3__45__cpo7crbeginE - _ZN37_INTERNAL_1185ba60_7_topk_cu_8dabdab76thrust24THRUST_300001_SM_1030_NS12placeholders2_9E)
_ZN37_INTERNAL_1185ba60_7_topk_cu_8dabdab76thrust24THRUST_300001_SM_1030_NS12placeholders2_9E:
	.zero		1
	.type		_ZN37_INTERNAL_1185ba60_7_topk_cu_8dabdab74cuda3std3__45__cpo7crbeginE,@object
	.size		_ZN37_INTERNAL_1185ba60_7_topk_cu_8dabdab74cuda3std3__45__cpo7crbeginE,(_ZN37_INTERNAL_1185ba60_7_topk_cu_8dabdab74cuda3std6ranges3__45__cpo4nextE - _ZN37_INTERNAL_1185ba60_7_topk_cu_8dabdab74cuda3std3__45__cpo7crbeginE)
_ZN37_INTERNAL_1185ba60_7_topk_cu_8dabdab74cuda3std3__45__cpo7crbeginE:
	.zero		1
	.type		_ZN37_INTERNAL_1185ba60_7_topk_cu_8dabdab74cuda3std6ranges3__45__cpo4nextE,@object
	.size		_ZN37_INTERNAL_1185ba60_7_topk_cu_8dabdab74cuda3std6ranges3__45__cpo4nextE,(_ZN37_INTERNAL_1185ba60_7_topk_cu_8dabdab74cuda3std6ranges3__45__cpo4swapE - _ZN37_INTERNAL_1185ba60_7_topk_cu_8dabdab74cuda3std6ranges3__45__cpo4nextE)
_ZN37_INTERNAL_1185ba60_7_topk_cu_8dabdab74cuda3std6ranges3__45__cpo4nextE:
	.zero		1
	.type		_ZN37_INTERNAL_1185ba60_7_topk_cu_8dabdab74cuda3std6ranges3__45__cpo4swapE,@object
	.size		_ZN37_INTERNAL_1185ba60_7_topk_cu_8dabdab74cuda3std6ranges3__45__cpo4swapE,(_ZN37_INTERNAL_1185ba60_7_topk_cu_8dabdab76thrust24THRUST_300001_SM_1030_NS12placeholders2_1E - _ZN37_INTERNAL_1185ba60_7_topk_cu_8dabdab74cuda3std6ranges3__45__cpo4swapE)
_ZN37_INTERNAL_1185ba60_7_topk_cu_8dabdab74cuda3std6ranges3__45__cpo4swapE:
	.zero		1
	.type		_ZN37_INTERNAL_1185ba60_7_topk_cu_8dabdab76thrust24THRUST_300001_SM_1030_NS12placeholders2_1E,@object
	.size		_ZN37_INTERNAL_1185ba60_7_topk_cu_8dabdab76thrust24THRUST_300001_SM_1030_NS12placeholders2_1E,(_ZN37_INTERNAL_1185ba60_7_topk_cu_8dabdab76thrust24THRUST_300001_SM_1030_NS12placeholders2_3E - _ZN37_INTERNAL_1185ba60_7_topk_cu_8dabdab76thrust24THRUST_300001_SM_1030_NS12placeholders2_1E)
_ZN37_INTERNAL_1185ba60_7_topk_cu_8dabdab76thrust24THRUST_300001_SM_1030_NS12placeholders2_1E:
	.zero		1
	.type		_ZN37_INTERNAL_1185ba60_7_topk_cu_8dabdab76thrust24THRUST_300001_SM_1030_NS12placeholders2_3E,@object
	.size		_ZN37_INTERNAL_1185ba60_7_topk_cu_8dabdab76thrust24THRUST_300001_SM_1030_NS12placeholders2_3E,(_ZN37_INTERNAL_1185ba60_7_topk_cu_8dabdab74cuda3std3__45__cpo5beginE - _ZN37_INTERNAL_1185ba60_7_topk_cu_8dabdab76thrust24THRUST_300001_SM_1030_NS12placeholders2_3E)
_ZN37_INTERNAL_1185ba60_7_topk_cu_8dabdab76thrust24THRUST_300001_SM_1030_NS12placeholders2_3E:
	.zero		1
	.type		_ZN37_INTERNAL_1185ba60_7_topk_cu_8dabdab74cuda3std3__45__cpo5beginE,@object
	.size		_ZN37_INTERNAL_1185ba60_7_topk_cu_8dabdab74cuda3std3__45__cpo5beginE,(_ZN37_INTERNAL_1185ba60_7_topk_cu_8dabdab74cuda3std6ranges3__45__cpo5beginE - _ZN37_INTERNAL_1185ba60_7_topk_cu_8dabdab74cuda3std3__45__cpo5beginE)
_ZN37_INTERNAL_1185ba60_7_topk_cu_8dabdab74cuda3std3__45__cpo5beginE:
	.zero		1
	.type		_ZN37_INTERNAL_1185ba60_7_topk_cu_8dabdab74cuda3std6ranges3__45__cpo5beginE,@object
	.size		_ZN37_INTERNAL_1185ba60_7_topk_cu_8dabdab74cuda3std6ranges3__45__cpo5beginE,(_ZN37_INTERNAL_1185ba60_7_topk_cu_8dabdab74cuda3std3__439_GLOBAL__N__1185ba60_7_topk_cu_8dabdab76ignoreE - _ZN37_INTERNAL_1185ba60_7_topk_cu_8dabdab74cuda3std6ranges3__45__cpo5beginE)
_ZN37_INTERNAL_1185ba60_7_topk_cu_8dabdab74cuda3std6ranges3__45__cpo5beginE:
	.zero		1
	.type		_ZN37_INTERNAL_1185ba60_7_topk_cu_8dabdab74cuda3std3__439_GLOBAL__N__1185ba60_7_topk_cu_8dabdab76ignoreE,@object
	.size		_ZN37_INTERNAL_1185ba60_7_topk_cu_8dabdab74cuda3std3__439_GLOBAL__N__1185ba60_7_topk_cu_8dabdab76ignoreE,(_ZN37_INTERNAL_1185ba60_7_topk_cu_8dabdab74cuda3std6ranges3__45__cpo4dataE - _ZN37_INTERNAL_1185ba60_7_topk_cu_8dabdab74cuda3std3__439_GLOBAL__N__1185ba60_7_topk_cu_8dabdab76ignoreE)
_ZN37_INTERNAL_1185ba60_7_topk_cu_8dabdab74cuda3std3__439_GLOBAL__N__1185ba60_7_topk_cu_8dabdab76ignoreE:
	.zero		1
	.type		_ZN37_INTERNAL_1185ba60_7_topk_cu_8dabdab74cuda3std6ranges3__45__cpo4dataE,@object
	.size		_ZN37_INTERNAL_1185ba60_7_topk_cu_8dabdab74cuda3std6ranges3__45__cpo4dataE,(_ZN37_INTERNAL_1185ba60_7_topk_cu_8dabdab76thrust24THRUST_300001_SM_1030_NS12placeholders2_7E - _ZN37_INTERNAL_1185ba60_7_topk_cu_8dabdab74cuda3std6ranges3__45__cpo4dataE)
_ZN37_INTERNAL_1185ba60_7_topk_cu_8dabdab74cuda3std6ranges3__45__cpo4dataE:
	.zero		1
	.type		_ZN37_INTERNAL_1185ba60_7_topk_cu_8dabdab76thrust24THRUST_300001_SM_1030_NS12placeholders2_7E,@object
	.size		_ZN37_INTERNAL_1185ba60_7_topk_cu_8dabdab76thrust24THRUST_300001_SM_1030_NS12placeholders2_7E,(_ZN37_INTERNAL_1185ba60_7_topk_cu_8dabdab74cuda3std3__45__cpo6rbeginE - _ZN37_INTERNAL_1185ba60_7_topk_cu_8dabdab76thrust24THRUST_300001_SM_1030_NS12placeholders2_7E)
_ZN37_INTERNAL_1185ba60_7_topk_cu_8dabdab76thrust24THRUST_300001_SM_1030_NS12placeholders2_7E:
	.zero		1
	.type		_ZN37_INTERNAL_1185ba60_7_topk_cu_8dabdab74cuda3std3__45__cpo6rbeginE,@object
	.size		_ZN37_INTERNAL_1185ba60_7_topk_cu_8dabdab74cuda3std3__45__cpo6rbeginE,(_ZN37_INTERNAL_1185ba60_7_topk_cu_8dabdab74cuda3std6ranges3__45__cpo7advanceE - _ZN37_INTERNAL_1185ba60_7_topk_cu_8dabdab74cuda3std3__45__cpo6rbeginE)
_ZN37_INTERNAL_1185ba60_7_topk_cu_8dabdab74cuda3std3__45__cpo6rbeginE:
	.zero		1
	.type		_ZN37_INTERNAL_1185ba60_7_topk_cu_8dabdab74cuda3std6ranges3__45__cpo7advanceE,@object
	.size		_ZN37_INTERNAL_1185ba60_7_topk_cu_8dabdab74cuda3std6ranges3__45__cpo7advanceE,(_ZN37_INTERNAL_1185ba60_7_topk_cu_8dabdab74cuda3std3__47nulloptE - _ZN37_INTERNAL_1185ba60_7_topk_cu_8dabdab74cuda3std6ranges3__45__cpo7advanceE)
_ZN37_INTERNAL_1185ba60_7_topk_cu_8dabdab74cuda3std6ranges3__45__cpo7advanceE:
	.zero		1
	.type		_ZN37_INTERNAL_1185ba60_7_topk_cu_8dabdab74cuda3std3__47nulloptE,@object
	.size		_ZN37_INTERNAL_1185ba60_7_topk_cu_8dabdab74cuda3std3__47nulloptE,(_ZN37_INTERNAL_1185ba60_7_topk_cu_8dabdab74cuda3std6ranges3__45__cpo8distanceE - _ZN37_INTERNAL_1185ba60_7_topk_cu_8dabdab74cuda3std3__47nulloptE)
_ZN37_INTERNAL_1185ba60_7_topk_cu_8dabdab74cuda3std3__47nulloptE:
	.zero		1
	.type		_ZN37_INTERNAL_1185ba60_7_topk_cu_8dabdab74cuda3std6ranges3__45__cpo8distanceE,@object
	.size		_ZN37_INTERNAL_1185ba60_7_topk_cu_8dabdab74cuda3std6ranges3__45__cpo8distanceE,(_ZN37_INTERNAL_1185ba60_7_topk_cu_8dabdab76thrust24THRUST_300001_SM_1030_NS12placeholders2_6E - _ZN37_INTERNAL_1185ba60_7_topk_cu_8dabdab74cuda3std6ranges3__45__cpo8distanceE)
_ZN37_INTERNAL_1185ba60_7_topk_cu_8dabdab74cuda3std6ranges3__45__cpo8distanceE:
	.zero		1
	.type		_ZN37_INTERNAL_1185ba60_7_topk_cu_8dabdab76thrust24THRUST_300001_SM_1030_NS12placeholders2_6E,@object
	.size		_ZN37_INTERNAL_1185ba60_7_topk_cu_8dabdab76thrust24THRUST_300001_SM_1030_NS12placeholders2_6E,(_ZN37_INTERNAL_1185ba60_7_topk_cu_8dabdab74cuda3std3__45__cpo4cendE - _ZN37_INTERNAL_1185ba60_7_topk_cu_8dabdab76thrust24THRUST_300001_SM_1030_NS12placeholders2_6E)
_ZN37_INTERNAL_1185ba60_7_topk_cu_8dabdab76thrust24THRUST_300001_SM_1030_NS12placeholders2_6E:
	.zero		1
	.type		_ZN37_INTERNAL_1185ba60_7_topk_cu_8dabdab74cuda3std3__45__cpo4cendE,@object
	.size		_ZN37_INTERNAL_1185ba60_7_topk_cu_8dabdab74cuda3std3__45__cpo4cendE,(_ZN37_INTERNAL_1185ba60_7_topk_cu_8dabdab74cuda3std6ranges3__45__cpo4cendE - _ZN37_INTERNAL_1185ba60_7_topk_cu_8dabdab74cuda3std3__45__cpo4cendE)
_ZN37_INTERNAL_1185ba60_7_topk_cu_8dabdab74cuda3std3__45__cpo4cendE:
	.zero		1
	.type		_ZN37_INTERNAL_1185ba60_7_topk_cu_8dabdab74cuda3std6ranges3__45__cpo4cendE,@object
	.size		_ZN37_INTERNAL_1185ba60_7_topk_cu_8dabdab74cuda3std6ranges3__45__cpo4cendE,(_ZN37_INTERNAL_1185ba60_7_topk_cu_8dabdab74cuda3std3__420unreachable_sentinelE - _ZN37_INTERNAL_1185ba60_7_topk_cu_8dabdab74cuda3std6ranges3__45__cpo4cendE)
_ZN37_INTERNAL_1185ba60_7_topk_cu_8dabdab74cuda3std6ranges3__45__cpo4cendE:
	.zero		1
	.type		_ZN37_INTERNAL_1185ba60_7_topk_cu_8dabdab74cuda3std3__420unreachable_sentinelE,@object
	.size		_ZN37_INTERNAL_1185ba60_7_topk_cu_8dabdab74cuda3std3__420unreachable_sentinelE,(_ZN37_INTERNAL_1185ba60_7_topk_cu_8dabdab74cuda3std6ranges3__45__cpo5ssizeE - _ZN37_INTERNAL_1185ba60_7_topk_cu_8dabdab74cuda3std3__420unreachable_sentinelE)
_ZN37_INTERNAL_1185ba60_7_topk_cu_8dabdab74cuda3std3__420unreachable_sentinelE:
	.zero		1
	.type		_ZN37_INTERNAL_1185ba60_7_topk_cu_8dabdab74cuda3std6ranges3__45__cpo5ssizeE,@object
	.size		_ZN37_INTERNAL_1185ba60_7_topk_cu_8dabdab74cuda3std6ranges3__45__cpo5ssizeE,(_ZN37_INTERNAL_1185ba60_7_topk_cu_8dabdab76thrust24THRUST_300001_SM_1030_NS12placeholders3_10E - _ZN37_INTERNAL_1185ba60_7_topk_cu_8dabdab74cuda3std6ranges3__45__cpo5ssizeE)
_ZN37_INTERNAL_1185ba60_7_topk_cu_8dabdab74cuda3std6ranges3__45__cpo5ssizeE:
	.zero		1
	.type		_ZN37_INTERNAL_1185ba60_7_topk_cu_8dabdab76thrust24THRUST_300001_SM_1030_NS12placeholders3_10E,@object
	.size		_ZN37_INTERNAL_1185ba60_7_topk_cu_8dabdab76thrust24THRUST_300001_SM_1030_NS12placeholders3_10E,(_ZN37_INTERNAL_1185ba60_7_topk_cu_8dabdab74cuda3std3__45__cpo5crendE - _ZN37_INTERNAL_1185ba60_7_topk_cu_8dabdab76thrust24THRUST_300001_SM_1030_NS12placeholders3_10E)
_ZN37_INTERNAL_1185ba60_7_topk_cu_8dabdab76thrust24THRUST_300001_SM_1030_NS12placeholders3_10E:
	.zero		1
	.type		_ZN37_INTERNAL_1185ba60_7_topk_cu_8dabdab74cuda3std3__45__cpo5crendE,@object
	.size		_ZN37_INTERNAL_1185ba60_7_topk_cu_8dabdab74cuda3std3__45__cpo5crendE,(_ZN37_INTERNAL_1185ba60_7_topk_cu_8dabdab74cuda3std6ranges3__45__cpo4prevE - _ZN37_INTERNAL_1185ba60_7_topk_cu_8dabdab74cuda3std3__45__cpo5crendE)
_ZN37_INTERNAL_1185ba60_7_topk_cu_8dabdab74cuda3std3__45__cpo5crendE:
	.zero		1
	.type		_ZN37_INTERNAL_1185ba60_7_topk_cu_8dabdab74cuda3std6ranges3__45__cpo4prevE,@object
	.size		_ZN37_INTERNAL_1185ba60_7_topk_cu_8dabdab74cuda3std6ranges3__45__cpo4prevE,(_ZN37_INTERNAL_1185ba60_7_topk_cu_8dabdab74cuda3std6ranges3__45__cpo9iter_moveE - _ZN37_INTERNAL_1185ba60_7_topk_cu_8dabdab74cuda3std6ranges3__45__cpo4prevE)
_ZN37_INTERNAL_1185ba60_7_topk_cu_8dabdab74cuda3std6ranges3__45__cpo4prevE:
	.zero		1
	.type		_ZN37_INTERNAL_1185ba60_7_topk_cu_8dabdab74cuda3std6ranges3__45__cpo9iter_moveE,@object
	.size		_ZN37_INTERNAL_1185ba60_7_topk_cu_8dabdab74cuda3std6ranges3__45__cpo9iter_moveE,(_ZN37_INTERNAL_1185ba60_7_topk_cu_8dabdab76thrust24THRUST_300001_SM_1030_NS12placeholders2_2E - _ZN37_INTERNAL_1185ba60_7_topk_cu_8dabdab74cuda3std6ranges3__45__cpo9iter_moveE)
_ZN37_INTERNAL_1185ba60_7_topk_cu_8dabdab74cuda3std6ranges3__45__cpo9iter_moveE:
	.zero		1
	.type		_ZN37_INTERNAL_1185ba60_7_topk_cu_8dabdab76thrust24THRUST_300001_SM_1030_NS12placeholders2_2E,@object
	.size		_ZN37_INTERNAL_1185ba60_7_topk_cu_8dabdab76thrust24THRUST_300001_SM_1030_NS12placeholders2_2E,(_ZN37_INTERNAL_1185ba60_7_topk_cu_8dabdab76thrust24THRUST_300001_SM_1030_NS12placeholders2_4E - _ZN37_INTERNAL_1185ba60_7_topk_cu_8dabdab76thrust24THRUST_300001_SM_1030_NS12placeholders2_2E)
_ZN37_INTERNAL_1185ba60_7_topk_cu_8dabdab76thrust24THRUST_300001_SM_1030_NS12placeholders2_2E:
	.zero		1
	.type		_ZN37_INTERNAL_1185ba60_7_topk_cu_8dabdab76thrust24THRUST_300001_SM_1030_NS12placeholders2_4E,@object
	.size		_ZN37_INTERNAL_1185ba60_7_topk_cu_8dabdab76thrust24THRUST_300001_SM_1030_NS12placeholders2_4E,(_ZN37_INTERNAL_1185ba60_7_topk_cu_8dabdab74cuda3std3__45__cpo3endE - _ZN37_INTERNAL_1185ba60_7_topk_cu_8dabdab76thrust24THRUST_300001_SM_1030_NS12placeholders2_4E)
_ZN37_INTERNAL_1185ba60_7_topk_cu_8dabdab76thrust24THRUST_300001_SM_1030_NS12placeholders2_4E:
	.zero		1
	.type		_ZN37_INTERNAL_1185ba60_7_topk_cu_8dabdab74cuda3std3__45__cpo3endE,@object
	.size		_ZN37_INTERNAL_1185ba60_7_topk_cu_8dabdab74cuda3std3__45__cpo3endE,(_ZN37_INTERNAL_1185ba60_7_topk_cu_8dabdab74cuda3std6ranges3__45__cpo3endE - _ZN37_INTERNAL_1185ba60_7_topk_cu_8dabdab74cuda3std3__45__cpo3endE)
_ZN37_INTERNAL_1185ba60_7_topk_cu_8dabdab74cuda3std3__45__cpo3endE:
	.zero		1
	.type		_ZN37_INTERNAL_1185ba60_7_topk_cu_8dabdab74cuda3std6ranges3__45__cpo3endE,@object
	.size		_ZN37_INTERNAL_1185ba60_7_topk_cu_8dabdab74cuda3std6ranges3__45__cpo3endE,(_ZN37_INTERNAL_1185ba60_7_topk_cu_8dabdab74cuda3std3__419piecewise_constructE - _ZN37_INTERNAL_1185ba60_7_topk_cu_8dabdab74cuda3std6ranges3__45__cpo3endE)
_ZN37_INTERNAL_1185ba60_7_topk_cu_8dabdab74cuda3std6ranges3__45__cpo3endE:
	.zero		1
	.type		_ZN37_INTERNAL_1185ba60_7_topk_cu_8dabdab74cuda3std3__419piecewise_constructE,@object
	.size		_ZN37_INTERNAL_1185ba60_7_topk_cu_8dabdab74cuda3std3__419piecewise_constructE,(_ZN37_INTERNAL_1185ba60_7_topk_cu_8dabdab74cuda3std6ranges3__45__cpo5cdataE - _ZN37_INTERNAL_1185ba60_7_topk_cu_8dabdab74cuda3std3__419piecewise_constructE)
_ZN37_INTERNAL_1185ba60_7_topk_cu_8dabdab74cuda3std3__419piecewise_constructE:
	.zero		1
	.type		_ZN37_INTERNAL_1185ba60_7_topk_cu_8dabdab74cuda3std6ranges3__45__cpo5cdataE,@object
	.size		_ZN37_INTERNAL_1185ba60_7_topk_cu_8dabdab74cuda3std6ranges3__45__cpo5cdataE,(_ZN37_INTERNAL_1185ba60_7_topk_cu_8dabdab76thrust24THRUST_300001_SM_1030_NS12placeholders2_8E - _ZN37_INTERNAL_1185ba60_7_topk_cu_8dabdab74cuda3std6ranges3__45__cpo5cdataE)
_ZN37_INTERNAL_1185ba60_7_topk_cu_8dabdab74cuda3std6ranges3__45__cpo5cdataE:
	.zero		1
	.type		_ZN37_INTERNAL_1185ba60_7_topk_cu_8dabdab76thrust24THRUST_300001_SM_1030_NS12placeholders2_8E,@object
	.size		_ZN37_INTERNAL_1185ba60_7_topk_cu_8dabdab76thrust24THRUST_300001_SM_1030_NS12placeholders2_8E,(_ZN37_INTERNAL_1185ba60_7_topk_cu_8dabdab74cuda3std3__45__cpo4rendE - _ZN37_INTERNAL_1185ba60_7_topk_cu_8dabdab76thrust24THRUST_300001_SM_1030_NS12placeholders2_8E)
_ZN37_INTERNAL_1185ba60_7_topk_cu_8dabdab76thrust24THRUST_300001_SM_1030_NS12placeholders2_8E:
	.zero		1
	.type		_ZN37_INTERNAL_1185ba60_7_topk_cu_8dabdab74cuda3std3__45__cpo4rendE,@object
	.size		_ZN37_INTERNAL_1185ba60_7_topk_cu_8dabdab74cuda3std3__45__cpo4rendE,(_ZN37_INTERNAL_1185ba60_7_topk_cu_8dabdab74cuda3std6ranges3__45__cpo9iter_swapE - _ZN37_INTERNAL_1185ba60_7_topk_cu_8dabdab74cuda3std3__45__cpo4rendE)
_ZN37_INTERNAL_1185ba60_7_topk_cu_8dabdab74cuda3std3__45__cpo4rendE:
	.zero		1
	.type		_ZN37_INTERNAL_1185ba60_7_topk_cu_8dabdab74cuda3std6ranges3__45__cpo9iter_swapE,@object
	.size		_ZN37_INTERNAL_1185ba60_7_topk_cu_8dabdab74cuda3std6ranges3__45__cpo9iter_swapE,(_ZN37_INTERNAL_1185ba60_7_topk_cu_8dabdab74cuda3std3__48unexpectE - _ZN37_INTERNAL_1185ba60_7_topk_cu_8dabdab74cuda3std6ranges3__45__cpo9iter_swapE)
_ZN37_INTERNAL_1185ba60_7_topk_cu_8dabdab74cuda3std6ranges3__45__cpo9iter_swapE:
	.zero		1
	.type		_ZN37_INTERNAL_1185ba60_7_topk_cu_8dabdab74cuda3std3__48unexpectE,@object
	.size		_ZN37_INTERNAL_1185ba60_7_topk_cu_8dabdab74cuda3std3__48unexpectE,(_ZN37_INTERNAL_1185ba60_7_topk_cu_8dabdab76thrust24THRUST_300001_SM_1030_NS6system6detail10sequential3seqE - _ZN37_INTERNAL_1185ba60_7_topk_cu_8dabdab74cuda3std3__48unexpectE)
_ZN37_INTERNAL_1185ba60_7_topk_cu_8dabdab74cuda3std3__48unexpectE:
	.zero		1
	.type		_ZN37_INTERNAL_1185ba60_7_topk_cu_8dabdab76thrust24THRUST_300001_SM_1030_NS6system6detail10sequential3seqE,@object
	.size		_ZN37_INTERNAL_1185ba60_7_topk_cu_8dabdab76thrust24THRUST_300001_SM_1030_NS6system6detail10sequential3seqE,(.L_29 - _ZN37_INTERNAL_1185ba60_7_topk_cu_8dabdab76thrust24THRUST_300001_SM_1030_NS6system6detail10sequential3seqE)
_ZN37_INTERNAL_1185ba60_7_topk_cu_8dabdab76thrust24THRUST_300001_SM_1030_NS6system6detail10sequential3seqE:
	.zero		1
.L_29:


//--------------------- .nv.shared._ZN4vllm10persistent22persistent_topk_kernelILj2EEEvNS0_20PersistentTopKParamsE --------------------------
	.section	.nv.shared._ZN4vllm10persistent22persistent_topk_kernelILj2EEEvNS0_20PersistentTopKParamsE,"aw",@nobits
	.sectionflags	@""
	.align	16
	.zero		1024


//--------------------- .nv.shared._ZN4vllm10persistent22persistent_topk_kernelILj4EEEvNS0_20PersistentTopKParamsE --------------------------
	.section	.nv.shared._ZN4vllm10persistent22persistent_topk_kernelILj4EEEvNS0_20PersistentTopKParamsE,"aw",@nobits
	.sectionflags	@""
	.align	16
	.zero		1024


//--------------------- .nv.shared._ZN4vllm25FilteredTopKUnifiedKernelIfiLi4EEEvPKT_PT0_PKS4_jjj --------------------------
	.section	.nv.shared._ZN4vllm25FilteredTopKUnifiedKernelIfiLi4EEEvPKT_PT0_PKS4_jjj,"aw",@nobits
	.sectionflags	@""
	.align	128
.nv.shared._ZN4vllm25FilteredTopKUnifiedKernelIfiLi4EEEvPKT_PT0_PKS4_jjj:
	.zero		12688


//--------------------- .nv.shared._ZN4vllm25FilteredTopKUnifiedKernelIfiLi2EEEvPKT_PT0_PKS4_jjj --------------------------
	.section	.nv.shared._ZN4vllm25FilteredTopKUnifiedKernelIfiLi2EEEvPKT_PT0_PKS4_jjj,"aw",@nobits
	.sectionflags	@""
	.align	128
.nv.shared._ZN4vllm25FilteredTopKUnifiedKernelIfiLi2EEEvPKT_PT0_PKS4_jjj:
	.zero		12688


//--------------------- .nv.shared._ZN4vllm25FilteredTopKUnifiedKernelIfiLi1EEEvPKT_PT0_PKS4_jjj --------------------------
	.section	.nv.shared._ZN4vllm25FilteredTopKUnifiedKernelIfiLi1EEEvPKT_PT0_PKS4_jjj,"aw",@nobits
	.sectionflags	@""
	.align	128
.nv.shared._ZN4vllm25FilteredTopKUnifiedKernelIfiLi1EEEvPKT_PT0_PKS4_jjj:
	.zero		12688


//--------------------- .nv.shared._ZN3cub18CUB_300001_SM_10306detail11EmptyKernelIvEEvv --------------------------
	.section	.nv.shared._ZN3cub18CUB_300001_SM_10306detail11EmptyKernelIvEEvv,"aw",@nobits
	.sectionflags	@""
	.align	16
	.zero		1024


//--------------------- .nv.constant0._ZN4vllm10persistent22persistent_topk_kernelILj1EEEvNS0_20PersistentTopKParamsE --------------------------
	.section	.nv.constant0._ZN4vllm10persistent22persistent_topk_kernelILj1EEEvNS0_20PersistentTopKParamsE,"a",@progbits
	.sectionflags	@""
	.align	4
.nv.constant0._ZN4vllm10persistent22persistent_topk_kernelILj1EEEvNS0_20PersistentTopKParamsE:
	.zero		952


//--------------------- .nv.constant0._ZN4vllm10persistent22persistent_topk_kernelILj2EEEvNS0_20PersistentTopKParamsE --------------------------
	.section	.nv.constant0._ZN4vllm10persistent22persistent_topk_kernelILj2EEEvNS0_20PersistentTopKParamsE,"a",@progbits
	.sectionflags	@""
	.align	4
.nv.constant0._ZN4vllm10persistent22persistent_topk_kernelILj2EEEvNS0_20PersistentTopKParamsE:
	.zero		952


//--------------------- .nv.constant0._ZN4vllm10persistent22persistent_topk_kernelILj4EEEvNS0_20PersistentTopKParamsE --------------------------
	.section	.nv.constant0._ZN4vllm10persistent22persistent_topk_kernelILj4EEEvNS0_20PersistentTopKParamsE,"a",@progbits
	.sectionflags	@""
	.align	4
.nv.constant0._ZN4vllm10persistent22persistent_topk_kernelILj4EEEvNS0_20PersistentTopKParamsE:
	.zero		952


//--------------------- .nv.constant0._ZN4vllm25FilteredTopKUnifiedKernelIfiLi4EEEvPKT_PT0_PKS4_jjj --------------------------
	.section	.nv.constant0._ZN4vllm25FilteredTopKUnifiedKernelIfiLi4EEEvPKT_PT0_PKS4_jjj,"a",@progbits
	.sectionflags	@""
	.align	4
.nv.constant0._ZN4vllm25FilteredTopKUnifiedKernelIfiLi4EEEvPKT_PT0_PKS4_jjj:
	.zero		932


//--------------------- .nv.constant0._ZN4vllm25FilteredTopKUnifiedKernelIfiLi2EEEvPKT_PT0_PKS4_jjj --------------------------
	.section	.nv.constant0._ZN4vllm25FilteredTopKUnifiedKernelIfiLi2EEEvPKT_PT0_PKS4_jjj,"a",@progbits
	.sectionflags	@""
	.align	4
.nv.constant0._ZN4vllm25FilteredTopKUnifiedKernelIfiLi2EEEvPKT_PT0_PKS4_jjj:
	.zero		932


//--------------------- .nv.constant0._ZN4vllm25FilteredTopKUnifiedKernelIfiLi1EEEvPKT_PT0_PKS4_jjj --------------------------
	.section	.nv.constant0._ZN4vllm25FilteredTopKUnifiedKernelIfiLi1EEEvPKT_PT0_PKS4_jjj,"a",@progbits
	.sectionflags	@""
	.align	4
.nv.constant0._ZN4vllm25FilteredTopKUnifiedKernelIfiLi1EEEvPKT_PT0_PKS4_jjj:
	.zero		932


//--------------------- .nv.constant0._ZN3cub18CUB_300001_SM_10306detail11EmptyKernelIvEEvv --------------------------
	.section	.nv.constant0._ZN3cub18CUB_300001_SM_10306detail11EmptyKernelIvEEvv,"a",@progbits
	.sectionflags	@""
	.align	4
.nv.constant0._ZN3cub18CUB_300001_SM_10306detail11EmptyKernelIvEEvv:
	.zero		896


//--------------------- SYMBOLS --------------------------

	.type		.nv.reservedSmem.offset0,@object
	.size		.nv.reservedSmem.offset0,0x4
	.type		.nv.reservedSmem.cap,@object
	.size		.nv.reservedSmem.cap,0x4
